//
// Generated by NVIDIA NVVM Compiler
//
// Compiler Build ID: CL-36424714
// Cuda compilation tools, release 13.0, V13.0.88
// Based on NVVM 20.0.0
//

.version 9.0
.target sm_100
.address_size 64

	// .globl	_Z16cuda_adjsrc2_GPUiPdS_iS_S_S_S_dii
.func  (.param .b64 func_retval0) __internal_accurate_pow
(
	.param .b64 __internal_accurate_pow_param_0,
	.param .b64 __internal_accurate_pow_param_1
)
;
// _ZZN3cub18CUB_300001_SM_10006detail6reduce28DeviceReduceSingleTileKernelINS2_10policy_hubIdjN4cuda3std3__44plusIdEEE10Policy1000EN6thrust24THRUST_300001_SM_1000_NS10device_ptrIdEEPdjS9_dd13power_functorEEvT0_T1_T2_T3_T4_T6_E12temp_storage has been demoted
// _ZZN3cub18CUB_300001_SM_10006detail6reduce18DeviceReduceKernelINS2_10policy_hubIdjN4cuda3std3__44plusIdEEE10Policy1000EN6thrust24THRUST_300001_SM_1000_NS10device_ptrIdEEjS9_d13power_functorEEvT0_PT3_T1_NS0_13GridEvenShareISK_EET2_T4_E12temp_storage has been demoted
// _ZZN3cub18CUB_300001_SM_10006detail6reduce28DeviceReduceSingleTileKernelINS2_10policy_hubIdjN4cuda3std3__44plusIdEEE10Policy1000EPdSC_iS9_ddNS7_10__identityEEEvT0_T1_T2_T3_T4_T6_E12temp_storage has been demoted
// _ZZN3cub18CUB_300001_SM_10006detail6reduce28DeviceReduceSingleTileKernelINS2_10policy_hubIdyN4cuda3std3__44plusIdEEE10Policy1000EN6thrust24THRUST_300001_SM_1000_NS10device_ptrIdEEPdyS9_dd13power_functorEEvT0_T1_T2_T3_T4_T6_E12temp_storage has been demoted
// _ZZN3cub18CUB_300001_SM_10006detail6reduce18DeviceReduceKernelINS2_10policy_hubIdyN4cuda3std3__44plusIdEEE10Policy1000EN6thrust24THRUST_300001_SM_1000_NS10device_ptrIdEEyS9_d13power_functorEEvT0_PT3_T1_NS0_13GridEvenShareISK_EET2_T4_E12temp_storage has been demoted
// _ZZN3cub18CUB_300001_SM_10006detail6reduce28DeviceReduceSingleTileKernelINS2_10policy_hubIdyN4cuda3std3__44plusIdEEE10Policy1000EPdSC_iS9_ddNS7_10__identityEEEvT0_T1_T2_T3_T4_T6_E12temp_storage has been demoted
.global .align 1 .b8 _ZN34_INTERNAL_028bafd7_4_k_cu_d552e6fb4cuda3std3__45__cpo5beginE[1];
.global .align 1 .b8 _ZN34_INTERNAL_028bafd7_4_k_cu_d552e6fb4cuda3std3__45__cpo3endE[1];
.global .align 1 .b8 _ZN34_INTERNAL_028bafd7_4_k_cu_d552e6fb4cuda3std3__45__cpo6cbeginE[1];
.global .align 1 .b8 _ZN34_INTERNAL_028bafd7_4_k_cu_d552e6fb4cuda3std3__45__cpo4cendE[1];
.global .align 1 .b8 _ZN34_INTERNAL_028bafd7_4_k_cu_d552e6fb4cuda3std3__45__cpo6rbeginE[1];
.global .align 1 .b8 _ZN34_INTERNAL_028bafd7_4_k_cu_d552e6fb4cuda3std3__45__cpo4rendE[1];
.global .align 1 .b8 _ZN34_INTERNAL_028bafd7_4_k_cu_d552e6fb4cuda3std3__45__cpo7crbeginE[1];
.global .align 1 .b8 _ZN34_INTERNAL_028bafd7_4_k_cu_d552e6fb4cuda3std3__45__cpo5crendE[1];
.global .align 1 .b8 _ZN34_INTERNAL_028bafd7_4_k_cu_d552e6fb4cuda3std3__436_GLOBAL__N__028bafd7_4_k_cu_d552e6fb6ignoreE[1];
.global .align 1 .b8 _ZN34_INTERNAL_028bafd7_4_k_cu_d552e6fb4cuda3std3__419piecewise_constructE[1];
.global .align 1 .b8 _ZN34_INTERNAL_028bafd7_4_k_cu_d552e6fb4cuda3std3__48in_placeE[1];
.global .align 1 .b8 _ZN34_INTERNAL_028bafd7_4_k_cu_d552e6fb4cuda3std3__420unreachable_sentinelE[1];
.global .align 1 .b8 _ZN34_INTERNAL_028bafd7_4_k_cu_d552e6fb4cuda3std3__47nulloptE[1];
.global .align 1 .b8 _ZN34_INTERNAL_028bafd7_4_k_cu_d552e6fb4cuda3std3__48unexpectE[1];
.global .align 1 .b8 _ZN34_INTERNAL_028bafd7_4_k_cu_d552e6fb4cuda3std6ranges3__45__cpo4swapE[1];
.global .align 1 .b8 _ZN34_INTERNAL_028bafd7_4_k_cu_d552e6fb4cuda3std6ranges3__45__cpo9iter_moveE[1];
.global .align 1 .b8 _ZN34_INTERNAL_028bafd7_4_k_cu_d552e6fb4cuda3std6ranges3__45__cpo5beginE[1];
.global .align 1 .b8 _ZN34_INTERNAL_028bafd7_4_k_cu_d552e6fb4cuda3std6ranges3__45__cpo3endE[1];
.global .align 1 .b8 _ZN34_INTERNAL_028bafd7_4_k_cu_d552e6fb4cuda3std6ranges3__45__cpo6cbeginE[1];
.global .align 1 .b8 _ZN34_INTERNAL_028bafd7_4_k_cu_d552e6fb4cuda3std6ranges3__45__cpo4cendE[1];
.global .align 1 .b8 _ZN34_INTERNAL_028bafd7_4_k_cu_d552e6fb4cuda3std6ranges3__45__cpo7advanceE[1];
.global .align 1 .b8 _ZN34_INTERNAL_028bafd7_4_k_cu_d552e6fb4cuda3std6ranges3__45__cpo9iter_swapE[1];
.global .align 1 .b8 _ZN34_INTERNAL_028bafd7_4_k_cu_d552e6fb4cuda3std6ranges3__45__cpo4nextE[1];
.global .align 1 .b8 _ZN34_INTERNAL_028bafd7_4_k_cu_d552e6fb4cuda3std6ranges3__45__cpo4prevE[1];
.global .align 1 .b8 _ZN34_INTERNAL_028bafd7_4_k_cu_d552e6fb4cuda3std6ranges3__45__cpo4dataE[1];
.global .align 1 .b8 _ZN34_INTERNAL_028bafd7_4_k_cu_d552e6fb4cuda3std6ranges3__45__cpo5cdataE[1];
.global .align 1 .b8 _ZN34_INTERNAL_028bafd7_4_k_cu_d552e6fb4cuda3std6ranges3__45__cpo4sizeE[1];
.global .align 1 .b8 _ZN34_INTERNAL_028bafd7_4_k_cu_d552e6fb4cuda3std6ranges3__45__cpo5ssizeE[1];
.global .align 1 .b8 _ZN34_INTERNAL_028bafd7_4_k_cu_d552e6fb4cuda3std6ranges3__45__cpo8distanceE[1];
.global .align 1 .b8 _ZN34_INTERNAL_028bafd7_4_k_cu_d552e6fb6thrust24THRUST_300001_SM_1000_NS8cuda_cub3parE[1];
.global .align 1 .b8 _ZN34_INTERNAL_028bafd7_4_k_cu_d552e6fb6thrust24THRUST_300001_SM_1000_NS8cuda_cub10par_nosyncE[1];
.global .align 1 .b8 _ZN34_INTERNAL_028bafd7_4_k_cu_d552e6fb6thrust24THRUST_300001_SM_1000_NS6system6detail10sequential3seqE[1];
.global .align 1 .b8 _ZN34_INTERNAL_028bafd7_4_k_cu_d552e6fb6thrust24THRUST_300001_SM_1000_NS6system3cpp3parE[1];
.global .align 1 .b8 _ZN34_INTERNAL_028bafd7_4_k_cu_d552e6fb6thrust24THRUST_300001_SM_1000_NS12placeholders2_1E[1];
.global .align 1 .b8 _ZN34_INTERNAL_028bafd7_4_k_cu_d552e6fb6thrust24THRUST_300001_SM_1000_NS12placeholders2_2E[1];
.global .align 1 .b8 _ZN34_INTERNAL_028bafd7_4_k_cu_d552e6fb6thrust24THRUST_300001_SM_1000_NS12placeholders2_3E[1];
.global .align 1 .b8 _ZN34_INTERNAL_028bafd7_4_k_cu_d552e6fb6thrust24THRUST_300001_SM_1000_NS12placeholders2_4E[1];
.global .align 1 .b8 _ZN34_INTERNAL_028bafd7_4_k_cu_d552e6fb6thrust24THRUST_300001_SM_1000_NS12placeholders2_5E[1];
.global .align 1 .b8 _ZN34_INTERNAL_028bafd7_4_k_cu_d552e6fb6thrust24THRUST_300001_SM_1000_NS12placeholders2_6E[1];
.global .align 1 .b8 _ZN34_INTERNAL_028bafd7_4_k_cu_d552e6fb6thrust24THRUST_300001_SM_1000_NS12placeholders2_7E[1];
.global .align 1 .b8 _ZN34_INTERNAL_028bafd7_4_k_cu_d552e6fb6thrust24THRUST_300001_SM_1000_NS12placeholders2_8E[1];
.global .align 1 .b8 _ZN34_INTERNAL_028bafd7_4_k_cu_d552e6fb6thrust24THRUST_300001_SM_1000_NS12placeholders2_9E[1];
.global .align 1 .b8 _ZN34_INTERNAL_028bafd7_4_k_cu_d552e6fb6thrust24THRUST_300001_SM_1000_NS12placeholders3_10E[1];
.global .align 1 .b8 _ZN34_INTERNAL_028bafd7_4_k_cu_d552e6fb6thrust24THRUST_300001_SM_1000_NS3seqE[1];
.global .align 1 .b8 _ZN34_INTERNAL_028bafd7_4_k_cu_d552e6fb6thrust24THRUST_300001_SM_1000_NS6deviceE[1];

.visible .entry _Z16cuda_adjsrc2_GPUiPdS_iS_S_S_S_dii(
	.param .u32 _Z16cuda_adjsrc2_GPUiPdS_iS_S_S_S_dii_param_0,
	.param .u64 .ptr .align 1 _Z16cuda_adjsrc2_GPUiPdS_iS_S_S_S_dii_param_1,
	.param .u64 .ptr .align 1 _Z16cuda_adjsrc2_GPUiPdS_iS_S_S_S_dii_param_2,
	.param .u32 _Z16cuda_adjsrc2_GPUiPdS_iS_S_S_S_dii_param_3,
	.param .u64 .ptr .align 1 _Z16cuda_adjsrc2_GPUiPdS_iS_S_S_S_dii_param_4,
	.param .u64 .ptr .align 1 _Z16cuda_adjsrc2_GPUiPdS_iS_S_S_S_dii_param_5,
	.param .u64 .ptr .align 1 _Z16cuda_adjsrc2_GPUiPdS_iS_S_S_S_dii_param_6,
	.param .u64 .ptr .align 1 _Z16cuda_adjsrc2_GPUiPdS_iS_S_S_S_dii_param_7,
	.param .f64 _Z16cuda_adjsrc2_GPUiPdS_iS_S_S_S_dii_param_8,
	.param .u32 _Z16cuda_adjsrc2_GPUiPdS_iS_S_S_S_dii_param_9,
	.param .u32 _Z16cuda_adjsrc2_GPUiPdS_iS_S_S_S_dii_param_10
)
{
	.reg .pred 	%p<6>;
	.reg .b32 	%r<17>;
	.reg .b64 	%rd<22>;
	.reg .b64 	%fd<7>;

	ld.param.u32 	%r3, [_Z16cuda_adjsrc2_GPUiPdS_iS_S_S_S_dii_param_0];
	ld.param.u64 	%rd2, [_Z16cuda_adjsrc2_GPUiPdS_iS_S_S_S_dii_param_2];
	ld.param.u64 	%rd3, [_Z16cuda_adjsrc2_GPUiPdS_iS_S_S_S_dii_param_4];
	ld.param.u64 	%rd4, [_Z16cuda_adjsrc2_GPUiPdS_iS_S_S_S_dii_param_5];
	ld.param.u64 	%rd5, [_Z16cuda_adjsrc2_GPUiPdS_iS_S_S_S_dii_param_6];
	ld.param.u64 	%rd6, [_Z16cuda_adjsrc2_GPUiPdS_iS_S_S_S_dii_param_7];
	ld.param.u32 	%r6, [_Z16cuda_adjsrc2_GPUiPdS_iS_S_S_S_dii_param_9];
	ld.param.u32 	%r5, [_Z16cuda_adjsrc2_GPUiPdS_iS_S_S_S_dii_param_10];
	mov.u32 	%r7, %ctaid.x;
	mov.u32 	%r8, %ntid.x;
	mov.u32 	%r9, %tid.x;
	mad.lo.s32 	%r1, %r7, %r8, %r9;
	mov.u32 	%r10, %ctaid.y;
	mov.u32 	%r11, %ntid.y;
	mov.u32 	%r12, %tid.y;
	mad.lo.s32 	%r13, %r10, %r11, %r12;
	setp.lt.s32 	%p1, %r1, 0;
	setp.eq.s32 	%p2, %r6, 0;
	or.pred  	%p3, %p1, %p2;
	setp.ge.s32 	%p4, %r13, %r6;
	or.pred  	%p5, %p3, %p4;
	@%p5 bra 	$L__BB0_2;
	ld.param.u64 	%rd21, [_Z16cuda_adjsrc2_GPUiPdS_iS_S_S_S_dii_param_1];
	cvta.to.global.u64 	%rd7, %rd5;
	cvta.to.global.u64 	%rd8, %rd3;
	cvta.to.global.u64 	%rd9, %rd21;
	cvta.to.global.u64 	%rd10, %rd6;
	cvta.to.global.u64 	%rd11, %rd4;
	cvta.to.global.u64 	%rd12, %rd2;
	mad.lo.s32 	%r14, %r5, %r1, %r13;
	mul.wide.s32 	%rd13, %r14, 8;
	add.s64 	%rd14, %rd7, %rd13;
	ld.global.f64 	%fd1, [%rd14];
	mul.lo.s32 	%r15, %r6, %r3;
	mad.lo.s32 	%r16, %r15, %r5, %r14;
	mul.wide.s32 	%rd15, %r16, 8;
	add.s64 	%rd16, %rd8, %rd15;
	ld.global.f64 	%fd2, [%rd16];
	sub.f64 	%fd3, %fd1, %fd2;
	add.s64 	%rd17, %rd9, %rd13;
	st.global.f64 	[%rd17], %fd3;
	add.s64 	%rd18, %rd10, %rd13;
	ld.global.f64 	%fd4, [%rd18];
	add.s64 	%rd19, %rd11, %rd15;
	ld.global.f64 	%fd5, [%rd19];
	sub.f64 	%fd6, %fd4, %fd5;
	add.s64 	%rd20, %rd12, %rd13;
	st.global.f64 	[%rd20], %fd6;
$L__BB0_2:
	ret;

}
	// .globl	_ZN3cub18CUB_300001_SM_10006detail11EmptyKernelIvEEvv
.visible .entry _ZN3cub18CUB_300001_SM_10006detail11EmptyKernelIvEEvv()
{


	ret;

}
	// .globl	_ZN3cub18CUB_300001_SM_10006detail6reduce28DeviceReduceSingleTileKernelINS2_10policy_hubIdjN4cuda3std3__44plusIdEEE10Policy1000EN6thrust24THRUST_300001_SM_1000_NS10device_ptrIdEEPdjS9_dd13power_functorEEvT0_T1_T2_T3_T4_T6_
.visible .entry _ZN3cub18CUB_300001_SM_10006detail6reduce28DeviceReduceSingleTileKernelINS2_10policy_hubIdjN4cuda3std3__44plusIdEEE10Policy1000EN6thrust24THRUST_300001_SM_1000_NS10device_ptrIdEEPdjS9_dd13power_functorEEvT0_T1_T2_T3_T4_T6_(
	.param .align 8 .b8 _ZN3cub18CUB_300001_SM_10006detail6reduce28DeviceReduceSingleTileKernelINS2_10policy_hubIdjN4cuda3std3__44plusIdEEE10Policy1000EN6thrust24THRUST_300001_SM_1000_NS10device_ptrIdEEPdjS9_dd13power_functorEEvT0_T1_T2_T3_T4_T6__param_0[8],
	.param .u64 .ptr .align 1 _ZN3cub18CUB_300001_SM_10006detail6reduce28DeviceReduceSingleTileKernelINS2_10policy_hubIdjN4cuda3std3__44plusIdEEE10Policy1000EN6thrust24THRUST_300001_SM_1000_NS10device_ptrIdEEPdjS9_dd13power_functorEEvT0_T1_T2_T3_T4_T6__param_1,
	.param .u32 _ZN3cub18CUB_300001_SM_10006detail6reduce28DeviceReduceSingleTileKernelINS2_10policy_hubIdjN4cuda3std3__44plusIdEEE10Policy1000EN6thrust24THRUST_300001_SM_1000_NS10device_ptrIdEEPdjS9_dd13power_functorEEvT0_T1_T2_T3_T4_T6__param_2,
	.param .align 1 .b8 _ZN3cub18CUB_300001_SM_10006detail6reduce28DeviceReduceSingleTileKernelINS2_10policy_hubIdjN4cuda3std3__44plusIdEEE10Policy1000EN6thrust24THRUST_300001_SM_1000_NS10device_ptrIdEEPdjS9_dd13power_functorEEvT0_T1_T2_T3_T4_T6__param_3[1],
	.param .f64 _ZN3cub18CUB_300001_SM_10006detail6reduce28DeviceReduceSingleTileKernelINS2_10policy_hubIdjN4cuda3std3__44plusIdEEE10Policy1000EN6thrust24THRUST_300001_SM_1000_NS10device_ptrIdEEPdjS9_dd13power_functorEEvT0_T1_T2_T3_T4_T6__param_4,
	.param .align 8 .b8 _ZN3cub18CUB_300001_SM_10006detail6reduce28DeviceReduceSingleTileKernelINS2_10policy_hubIdjN4cuda3std3__44plusIdEEE10Policy1000EN6thrust24THRUST_300001_SM_1000_NS10device_ptrIdEEPdjS9_dd13power_functorEEvT0_T1_T2_T3_T4_T6__param_5[16]
)
.maxntid 640
.minnctapersm 1
{
	.reg .pred 	%p<473>;
	.reg .b32 	%r<635>;
	.reg .b64 	%rd<60>;
	.reg .b64 	%fd<705>;
	// demoted variable
	.shared .align 8 .b8 _ZZN3cub18CUB_300001_SM_10006detail6reduce28DeviceReduceSingleTileKernelINS2_10policy_hubIdjN4cuda3std3__44plusIdEEE10Policy1000EN6thrust24THRUST_300001_SM_1000_NS10device_ptrIdEEPdjS9_dd13power_functorEEvT0_T1_T2_T3_T4_T6_E12temp_storage[192];
	ld.param.f64 	%fd247, [_ZN3cub18CUB_300001_SM_10006detail6reduce28DeviceReduceSingleTileKernelINS2_10policy_hubIdjN4cuda3std3__44plusIdEEE10Policy1000EN6thrust24THRUST_300001_SM_1000_NS10device_ptrIdEEPdjS9_dd13power_functorEEvT0_T1_T2_T3_T4_T6__param_5+8];
	ld.param.f64 	%fd246, [_ZN3cub18CUB_300001_SM_10006detail6reduce28DeviceReduceSingleTileKernelINS2_10policy_hubIdjN4cuda3std3__44plusIdEEE10Policy1000EN6thrust24THRUST_300001_SM_1000_NS10device_ptrIdEEPdjS9_dd13power_functorEEvT0_T1_T2_T3_T4_T6__param_5];
	ld.param.u64 	%rd11, [_ZN3cub18CUB_300001_SM_10006detail6reduce28DeviceReduceSingleTileKernelINS2_10policy_hubIdjN4cuda3std3__44plusIdEEE10Policy1000EN6thrust24THRUST_300001_SM_1000_NS10device_ptrIdEEPdjS9_dd13power_functorEEvT0_T1_T2_T3_T4_T6__param_0];
	ld.param.u64 	%rd12, [_ZN3cub18CUB_300001_SM_10006detail6reduce28DeviceReduceSingleTileKernelINS2_10policy_hubIdjN4cuda3std3__44plusIdEEE10Policy1000EN6thrust24THRUST_300001_SM_1000_NS10device_ptrIdEEPdjS9_dd13power_functorEEvT0_T1_T2_T3_T4_T6__param_1];
	ld.param.u32 	%r56, [_ZN3cub18CUB_300001_SM_10006detail6reduce28DeviceReduceSingleTileKernelINS2_10policy_hubIdjN4cuda3std3__44plusIdEEE10Policy1000EN6thrust24THRUST_300001_SM_1000_NS10device_ptrIdEEPdjS9_dd13power_functorEEvT0_T1_T2_T3_T4_T6__param_2];
	ld.param.f64 	%fd245, [_ZN3cub18CUB_300001_SM_10006detail6reduce28DeviceReduceSingleTileKernelINS2_10policy_hubIdjN4cuda3std3__44plusIdEEE10Policy1000EN6thrust24THRUST_300001_SM_1000_NS10device_ptrIdEEPdjS9_dd13power_functorEEvT0_T1_T2_T3_T4_T6__param_4];
	cvta.to.global.u64 	%rd1, %rd12;
	setp.ne.s32 	%p30, %r56, 0;
	@%p30 bra 	$L__BB2_3;
	mov.u32 	%r626, %tid.x;
	setp.ne.s32 	%p449, %r626, 0;
	@%p449 bra 	$L__BB2_268;
	st.global.f64 	[%rd1], %fd245;
	bra.uni 	$L__BB2_268;
$L__BB2_3:
	cvta.to.global.u64 	%rd2, %rd11;
	setp.gt.u32 	%p31, %r56, 5119;
	@%p31 bra 	$L__BB2_61;
	mov.u32 	%r1, %tid.x;
	setp.ge.u32 	%p339, %r1, %r56;
	mov.f64 	%fd659, 0d0000000000000000;
	mov.u32 	%r628, %r1;
	@%p339 bra 	$L__BB2_16;
	mul.wide.u32 	%rd32, %r1, 8;
	add.s64 	%rd33, %rd2, %rd32;
	ld.global.f64 	%fd3, [%rd33];
	{
	.reg .b32 %temp; 
	mov.b64 	{%temp, %r2}, %fd3;
	}
	{
	.reg .b32 %temp; 
	mov.b64 	{%temp, %r3}, %fd246;
	}
	shr.u32 	%r431, %r3, 20;
	and.b32  	%r432, %r431, 2047;
	add.s32 	%r433, %r432, -1012;
	mov.b64 	%rd34, %fd246;
	shl.b64 	%rd3, %rd34, %r433;
	setp.eq.s64 	%p3, %rd3, -9223372036854775808;
	abs.f64 	%fd4, %fd3;
	setp.neu.f64 	%p340, %fd3, 0d0000000000000000;
	@%p340 bra 	$L__BB2_7;
	setp.eq.s64 	%p343, %rd3, -9223372036854775808;
	abs.f64 	%fd492, %fd246;
	setp.neu.f64 	%p344, %fd492, 0d3FE0000000000000;
	and.pred  	%p3, %p344, %p343;
	selp.b32 	%r434, %r2, 0, %p3;
	setp.lt.s32 	%p345, %r3, 0;
	or.b32  	%r435, %r434, 2146435072;
	selp.b32 	%r436, %r435, %r434, %p345;
	mov.b32 	%r437, 0;
	mov.b64 	%fd648, {%r437, %r436};
	bra.uni 	$L__BB2_8;
$L__BB2_7:
	{ // callseq 19, 0
	.param .b64 param0;
	st.param.f64 	[param0], %fd4;
	.param .b64 param1;
	st.param.f64 	[param1], %fd246;
	.param .b64 retval0;
	call.uni (retval0), 
	__internal_accurate_pow, 
	(
	param0, 
	param1
	);
	ld.param.f64 	%fd485, [retval0];
	} // callseq 19
	setp.lt.s32 	%p341, %r2, 0;
	cvt.rzi.f64.f64 	%fd487, %fd246;
	setp.neu.f64 	%p342, %fd246, %fd487;
	neg.f64 	%fd488, %fd485;
	selp.f64 	%fd489, %fd488, %fd485, %p3;
	selp.f64 	%fd490, %fd489, %fd485, %p341;
	selp.f64 	%fd491, 0dFFF8000000000000, %fd490, %p341;
	selp.f64 	%fd648, %fd491, %fd490, %p342;
$L__BB2_8:
	add.f64 	%fd493, %fd246, %fd3;
	{
	.reg .b32 %temp; 
	mov.b64 	{%temp, %r438}, %fd493;
	}
	and.b32  	%r439, %r438, 2146435072;
	setp.ne.s32 	%p346, %r439, 2146435072;
	@%p346 bra 	$L__BB2_15;
	setp.num.f64 	%p347, %fd3, %fd246;
	@%p347 bra 	$L__BB2_11;
	add.rn.f64 	%fd648, %fd3, %fd246;
	bra.uni 	$L__BB2_15;
$L__BB2_11:
	abs.f64 	%fd494, %fd246;
	setp.neu.f64 	%p348, %fd494, 0d7FF0000000000000;
	@%p348 bra 	$L__BB2_13;
	setp.gt.f64 	%p353, %fd4, 0d3FF0000000000000;
	selp.b32 	%r447, 2146435072, 0, %p353;
	setp.lt.s32 	%p354, %r3, 0;
	xor.b32  	%r448, %r447, 2146435072;
	selp.b32 	%r449, %r448, %r447, %p354;
	setp.eq.f64 	%p355, %fd3, 0dBFF0000000000000;
	selp.b32 	%r450, 1072693248, %r449, %p355;
	mov.b32 	%r451, 0;
	mov.b64 	%fd648, {%r451, %r450};
	bra.uni 	$L__BB2_15;
$L__BB2_13:
	setp.neu.f64 	%p349, %fd4, 0d7FF0000000000000;
	@%p349 bra 	$L__BB2_15;
	setp.lt.s32 	%p350, %r2, 0;
	setp.lt.s32 	%p351, %r3, 0;
	selp.b32 	%r440, 0, 2146435072, %p351;
	and.b32  	%r441, %r3, 2147483647;
	setp.ne.s32 	%p352, %r441, 1071644672;
	or.b32  	%r442, %r440, -2147483648;
	selp.b32 	%r443, %r442, %r440, %p352;
	selp.b32 	%r444, %r443, %r440, %p3;
	selp.b32 	%r445, %r444, %r440, %p350;
	mov.b32 	%r446, 0;
	mov.b64 	%fd648, {%r446, %r445};
$L__BB2_15:
	setp.eq.f64 	%p356, %fd3, 0d3FF0000000000000;
	setp.eq.f64 	%p357, %fd246, 0d0000000000000000;
	selp.f64 	%fd495, 0d3FF0000000000000, %fd648, %p356;
	selp.f64 	%fd496, 0d3FF0000000000000, %fd495, %p357;
	mul.f64 	%fd497, %fd247, 0d3FE0000000000000;
	mul.f64 	%fd659, %fd497, %fd496;
	add.s32 	%r628, %r1, 640;
$L__BB2_16:
	setp.ge.u32 	%p358, %r628, %r56;
	@%p358 bra 	$L__BB2_52;
	mul.f64 	%fd14, %fd247, 0d3FE0000000000000;
	{
	.reg .b32 %temp; 
	mov.b64 	{%temp, %r6}, %fd246;
	}
	shr.u32 	%r452, %r6, 20;
	and.b32  	%r453, %r452, 2047;
	add.s32 	%r454, %r453, -1012;
	mov.b64 	%rd35, %fd246;
	shl.b64 	%rd4, %rd35, %r454;
	setp.eq.s64 	%p4, %rd4, -9223372036854775808;
	cvt.rzi.f64.f64 	%fd15, %fd246;
	abs.f64 	%fd16, %fd246;
	setp.neu.f64 	%p360, %fd16, 0d3FE0000000000000;
	and.pred  	%p5, %p360, %p4;
	setp.lt.s32 	%p361, %r6, 0;
	selp.b32 	%r7, 0, 2146435072, %p361;
	and.b32  	%r8, %r6, 2147483647;
	or.b32  	%r9, %r7, -2147483648;
	not.b32 	%r455, %r628;
	add.s32 	%r10, %r56, %r455;
	mul.hi.u32 	%r456, %r10, -858993459;
	shr.u32 	%r457, %r456, 9;
	and.b32  	%r458, %r457, 1;
	setp.eq.b32 	%p362, %r458, 1;
	@%p362 bra 	$L__BB2_29;
	mul.wide.u32 	%rd36, %r628, 8;
	add.s64 	%rd37, %rd2, %rd36;
	ld.global.f64 	%fd17, [%rd37];
	{
	.reg .b32 %temp; 
	mov.b64 	{%temp, %r11}, %fd17;
	}
	abs.f64 	%fd18, %fd17;
	setp.eq.f64 	%p363, %fd17, 0d0000000000000000;
	@%p363 bra 	$L__BB2_20;
	{ // callseq 20, 0
	.param .b64 param0;
	st.param.f64 	[param0], %fd18;
	.param .b64 param1;
	st.param.f64 	[param1], %fd246;
	.param .b64 retval0;
	call.uni (retval0), 
	__internal_accurate_pow, 
	(
	param0, 
	param1
	);
	ld.param.f64 	%fd499, [retval0];
	} // callseq 20
	setp.lt.s32 	%p364, %r11, 0;
	setp.neu.f64 	%p365, %fd246, %fd15;
	neg.f64 	%fd501, %fd499;
	setp.eq.s64 	%p366, %rd4, -9223372036854775808;
	selp.f64 	%fd502, %fd501, %fd499, %p366;
	selp.f64 	%fd503, %fd502, %fd499, %p364;
	selp.f64 	%fd504, 0dFFF8000000000000, %fd503, %p364;
	selp.f64 	%fd651, %fd504, %fd503, %p365;
	mov.pred 	%p451, %p4;
	bra.uni 	$L__BB2_21;
$L__BB2_20:
	setp.lt.s32 	%p367, %r6, 0;
	selp.b32 	%r459, %r11, 0, %p5;
	or.b32  	%r460, %r459, 2146435072;
	selp.b32 	%r461, %r460, %r459, %p367;
	mov.b32 	%r462, 0;
	mov.b64 	%fd651, {%r462, %r461};
	mov.pred 	%p451, %p5;
$L__BB2_21:
	add.f64 	%fd505, %fd246, %fd17;
	{
	.reg .b32 %temp; 
	mov.b64 	{%temp, %r463}, %fd505;
	}
	and.b32  	%r464, %r463, 2146435072;
	setp.ne.s32 	%p368, %r464, 2146435072;
	@%p368 bra 	$L__BB2_28;
	setp.nan.f64 	%p369, %fd17, %fd246;
	@%p369 bra 	$L__BB2_27;
	setp.eq.f64 	%p370, %fd16, 0d7FF0000000000000;
	@%p370 bra 	$L__BB2_26;
	setp.neu.f64 	%p371, %fd18, 0d7FF0000000000000;
	@%p371 bra 	$L__BB2_28;
	setp.lt.s32 	%p372, %r11, 0;
	setp.ne.s32 	%p373, %r8, 1071644672;
	selp.b32 	%r466, %r9, %r7, %p373;
	selp.b32 	%r467, %r466, %r7, %p451;
	selp.b32 	%r468, %r467, %r7, %p372;
	mov.b32 	%r469, 0;
	mov.b64 	%fd651, {%r469, %r468};
	bra.uni 	$L__BB2_28;
$L__BB2_26:
	setp.lt.s32 	%p374, %r6, 0;
	setp.gt.f64 	%p375, %fd18, 0d3FF0000000000000;
	selp.b32 	%r470, 2146435072, 0, %p375;
	xor.b32  	%r471, %r470, 2146435072;
	selp.b32 	%r472, %r471, %r470, %p374;
	setp.eq.f64 	%p376, %fd17, 0dBFF0000000000000;
	selp.b32 	%r473, 1072693248, %r472, %p376;
	mov.b32 	%r474, 0;
	mov.b64 	%fd651, {%r474, %r473};
	bra.uni 	$L__BB2_28;
$L__BB2_27:
	add.rn.f64 	%fd651, %fd17, %fd246;
$L__BB2_28:
	setp.eq.f64 	%p377, %fd246, 0d0000000000000000;
	setp.eq.f64 	%p378, %fd17, 0d3FF0000000000000;
	selp.f64 	%fd506, 0d3FF0000000000000, %fd651, %p378;
	selp.f64 	%fd507, 0d3FF0000000000000, %fd506, %p377;
	fma.rn.f64 	%fd659, %fd14, %fd507, %fd659;
	add.s32 	%r628, %r628, 640;
$L__BB2_29:
	setp.lt.u32 	%p379, %r10, 640;
	@%p379 bra 	$L__BB2_52;
	mul.wide.u32 	%rd38, %r628, 8;
	add.s64 	%rd59, %rd2, %rd38;
$L__BB2_31:
	ld.global.f64 	%fd30, [%rd59];
	{
	.reg .b32 %temp; 
	mov.b64 	{%temp, %r15}, %fd30;
	}
	abs.f64 	%fd31, %fd30;
	setp.neu.f64 	%p380, %fd30, 0d0000000000000000;
	@%p380 bra 	$L__BB2_33;
	setp.lt.s32 	%p384, %r6, 0;
	selp.b32 	%r475, %r15, 0, %p5;
	or.b32  	%r476, %r475, 2146435072;
	selp.b32 	%r477, %r476, %r475, %p384;
	mov.b32 	%r478, 0;
	mov.b64 	%fd656, {%r478, %r477};
	mov.pred 	%p7, %p5;
	bra.uni 	$L__BB2_34;
$L__BB2_33:
	{ // callseq 21, 0
	.param .b64 param0;
	st.param.f64 	[param0], %fd31;
	.param .b64 param1;
	st.param.f64 	[param1], %fd246;
	.param .b64 retval0;
	call.uni (retval0), 
	__internal_accurate_pow, 
	(
	param0, 
	param1
	);
	ld.param.f64 	%fd508, [retval0];
	} // callseq 21
	setp.lt.s32 	%p381, %r15, 0;
	setp.neu.f64 	%p382, %fd246, %fd15;
	neg.f64 	%fd510, %fd508;
	setp.eq.s64 	%p383, %rd4, -9223372036854775808;
	selp.f64 	%fd511, %fd510, %fd508, %p383;
	selp.f64 	%fd512, %fd511, %fd508, %p381;
	selp.f64 	%fd513, 0dFFF8000000000000, %fd512, %p381;
	selp.f64 	%fd656, %fd513, %fd512, %p382;
	mov.pred 	%p7, %p4;
$L__BB2_34:
	add.f64 	%fd514, %fd246, %fd30;
	{
	.reg .b32 %temp; 
	mov.b64 	{%temp, %r479}, %fd514;
	}
	and.b32  	%r480, %r479, 2146435072;
	setp.ne.s32 	%p385, %r480, 2146435072;
	@%p385 bra 	$L__BB2_41;
	setp.num.f64 	%p386, %fd30, %fd246;
	@%p386 bra 	$L__BB2_37;
	add.rn.f64 	%fd656, %fd30, %fd246;
	bra.uni 	$L__BB2_41;
$L__BB2_37:
	setp.neu.f64 	%p387, %fd16, 0d7FF0000000000000;
	@%p387 bra 	$L__BB2_39;
	setp.lt.s32 	%p391, %r6, 0;
	setp.gt.f64 	%p392, %fd31, 0d3FF0000000000000;
	selp.b32 	%r486, 2146435072, 0, %p392;
	xor.b32  	%r487, %r486, 2146435072;
	selp.b32 	%r488, %r487, %r486, %p391;
	setp.eq.f64 	%p393, %fd30, 0dBFF0000000000000;
	selp.b32 	%r489, 1072693248, %r488, %p393;
	mov.b32 	%r490, 0;
	mov.b64 	%fd656, {%r490, %r489};
	bra.uni 	$L__BB2_41;
$L__BB2_39:
	setp.neu.f64 	%p388, %fd31, 0d7FF0000000000000;
	@%p388 bra 	$L__BB2_41;
	setp.lt.s32 	%p389, %r15, 0;
	setp.ne.s32 	%p390, %r8, 1071644672;
	selp.b32 	%r482, %r9, %r7, %p390;
	selp.b32 	%r483, %r482, %r7, %p7;
	selp.b32 	%r484, %r483, %r7, %p389;
	mov.b32 	%r485, 0;
	mov.b64 	%fd656, {%r485, %r484};
$L__BB2_41:
	setp.eq.f64 	%p394, %fd246, 0d0000000000000000;
	setp.eq.f64 	%p395, %fd30, 0d3FF0000000000000;
	selp.f64 	%fd515, 0d3FF0000000000000, %fd656, %p395;
	selp.f64 	%fd516, 0d3FF0000000000000, %fd515, %p394;
	fma.rn.f64 	%fd39, %fd14, %fd516, %fd659;
	ld.global.f64 	%fd40, [%rd59+5120];
	{
	.reg .b32 %temp; 
	mov.b64 	{%temp, %r16}, %fd40;
	}
	abs.f64 	%fd41, %fd40;
	setp.eq.f64 	%p396, %fd40, 0d0000000000000000;
	@%p396 bra 	$L__BB2_43;
	{ // callseq 22, 0
	.param .b64 param0;
	st.param.f64 	[param0], %fd41;
	.param .b64 param1;
	st.param.f64 	[param1], %fd246;
	.param .b64 retval0;
	call.uni (retval0), 
	__internal_accurate_pow, 
	(
	param0, 
	param1
	);
	ld.param.f64 	%fd517, [retval0];
	} // callseq 22
	setp.lt.s32 	%p397, %r16, 0;
	setp.neu.f64 	%p398, %fd246, %fd15;
	neg.f64 	%fd519, %fd517;
	setp.eq.s64 	%p399, %rd4, -9223372036854775808;
	selp.f64 	%fd520, %fd519, %fd517, %p399;
	selp.f64 	%fd521, %fd520, %fd517, %p397;
	selp.f64 	%fd522, 0dFFF8000000000000, %fd521, %p397;
	selp.f64 	%fd658, %fd522, %fd521, %p398;
	mov.pred 	%p453, %p4;
	bra.uni 	$L__BB2_44;
$L__BB2_43:
	setp.lt.s32 	%p400, %r6, 0;
	selp.b32 	%r491, %r16, 0, %p5;
	or.b32  	%r492, %r491, 2146435072;
	selp.b32 	%r493, %r492, %r491, %p400;
	mov.b32 	%r494, 0;
	mov.b64 	%fd658, {%r494, %r493};
	mov.pred 	%p453, %p5;
$L__BB2_44:
	add.f64 	%fd523, %fd246, %fd40;
	{
	.reg .b32 %temp; 
	mov.b64 	{%temp, %r495}, %fd523;
	}
	and.b32  	%r496, %r495, 2146435072;
	setp.ne.s32 	%p401, %r496, 2146435072;
	@%p401 bra 	$L__BB2_51;
	setp.nan.f64 	%p402, %fd40, %fd246;
	@%p402 bra 	$L__BB2_50;
	setp.eq.f64 	%p403, %fd16, 0d7FF0000000000000;
	@%p403 bra 	$L__BB2_49;
	setp.neu.f64 	%p404, %fd41, 0d7FF0000000000000;
	@%p404 bra 	$L__BB2_51;
	setp.lt.s32 	%p405, %r16, 0;
	setp.ne.s32 	%p406, %r8, 1071644672;
	selp.b32 	%r498, %r9, %r7, %p406;
	selp.b32 	%r499, %r498, %r7, %p453;
	selp.b32 	%r500, %r499, %r7, %p405;
	mov.b32 	%r501, 0;
	mov.b64 	%fd658, {%r501, %r500};
	bra.uni 	$L__BB2_51;
$L__BB2_49:
	setp.lt.s32 	%p407, %r6, 0;
	setp.gt.f64 	%p408, %fd41, 0d3FF0000000000000;
	selp.b32 	%r502, 2146435072, 0, %p408;
	xor.b32  	%r503, %r502, 2146435072;
	selp.b32 	%r504, %r503, %r502, %p407;
	setp.eq.f64 	%p409, %fd40, 0dBFF0000000000000;
	selp.b32 	%r505, 1072693248, %r504, %p409;
	mov.b32 	%r506, 0;
	mov.b64 	%fd658, {%r506, %r505};
	bra.uni 	$L__BB2_51;
$L__BB2_50:
	add.rn.f64 	%fd658, %fd40, %fd246;
$L__BB2_51:
	setp.eq.f64 	%p410, %fd246, 0d0000000000000000;
	setp.eq.f64 	%p411, %fd40, 0d3FF0000000000000;
	selp.f64 	%fd524, 0d3FF0000000000000, %fd658, %p411;
	selp.f64 	%fd525, 0d3FF0000000000000, %fd524, %p410;
	fma.rn.f64 	%fd659, %fd14, %fd525, %fd39;
	add.s32 	%r628, %r628, 1280;
	add.s64 	%rd59, %rd59, 10240;
	setp.lt.s32 	%p412, %r628, %r56;
	@%p412 bra 	$L__BB2_31;
$L__BB2_52:
	setp.lt.s32 	%p413, %r56, 640;
	@%p413 bra 	$L__BB2_57;
	// begin inline asm
	mov.u32 %r570, %laneid;
	// end inline asm
	mov.b64 	%rd49, %fd659;
	mov.b64 	{%r572, %r577}, %rd49;
	mov.b32 	%r578, 1;
	mov.b32 	%r619, 31;
	mov.b32 	%r620, -1;
	// begin inline asm
	shfl.sync.down.b32 %r571, %r572, %r578, %r619, %r620;
	// end inline asm
	// begin inline asm
	shfl.sync.down.b32 %r576, %r577, %r578, %r619, %r620;
	// end inline asm
	mov.b64 	%rd50, {%r571, %r576};
	mov.b64 	%fd596, %rd50;
	setp.gt.s32 	%p441, %r570, 30;
	add.f64 	%fd597, %fd659, %fd596;
	selp.f64 	%fd598, %fd659, %fd597, %p441;
	mov.b64 	%rd51, %fd598;
	mov.b64 	{%r582, %r587}, %rd51;
	mov.b32 	%r588, 2;
	// begin inline asm
	shfl.sync.down.b32 %r581, %r582, %r588, %r619, %r620;
	// end inline asm
	// begin inline asm
	shfl.sync.down.b32 %r586, %r587, %r588, %r619, %r620;
	// end inline asm
	mov.b64 	%rd52, {%r581, %r586};
	mov.b64 	%fd599, %rd52;
	setp.gt.s32 	%p442, %r570, 29;
	add.f64 	%fd600, %fd598, %fd599;
	selp.f64 	%fd601, %fd598, %fd600, %p442;
	mov.b64 	%rd53, %fd601;
	mov.b64 	{%r592, %r597}, %rd53;
	mov.b32 	%r598, 4;
	// begin inline asm
	shfl.sync.down.b32 %r591, %r592, %r598, %r619, %r620;
	// end inline asm
	// begin inline asm
	shfl.sync.down.b32 %r596, %r597, %r598, %r619, %r620;
	// end inline asm
	mov.b64 	%rd54, {%r591, %r596};
	mov.b64 	%fd602, %rd54;
	setp.gt.s32 	%p443, %r570, 27;
	add.f64 	%fd603, %fd601, %fd602;
	selp.f64 	%fd604, %fd601, %fd603, %p443;
	mov.b64 	%rd55, %fd604;
	mov.b64 	{%r602, %r607}, %rd55;
	mov.b32 	%r608, 8;
	// begin inline asm
	shfl.sync.down.b32 %r601, %r602, %r608, %r619, %r620;
	// end inline asm
	// begin inline asm
	shfl.sync.down.b32 %r606, %r607, %r608, %r619, %r620;
	// end inline asm
	mov.b64 	%rd56, {%r601, %r606};
	mov.b64 	%fd605, %rd56;
	setp.gt.s32 	%p444, %r570, 23;
	add.f64 	%fd606, %fd604, %fd605;
	selp.f64 	%fd607, %fd604, %fd606, %p444;
	mov.b64 	%rd57, %fd607;
	mov.b64 	{%r612, %r617}, %rd57;
	mov.b32 	%r618, 16;
	// begin inline asm
	shfl.sync.down.b32 %r611, %r612, %r618, %r619, %r620;
	// end inline asm
	// begin inline asm
	shfl.sync.down.b32 %r616, %r617, %r618, %r619, %r620;
	// end inline asm
	mov.b64 	%rd58, {%r611, %r616};
	mov.b64 	%fd608, %rd58;
	setp.gt.s32 	%p445, %r570, 15;
	add.f64 	%fd51, %fd607, %fd608;
	selp.f64 	%fd704, %fd607, %fd51, %p445;
	setp.ne.s32 	%p446, %r570, 0;
	@%p446 bra 	$L__BB2_55;
	shr.u32 	%r621, %r1, 2;
	and.b32  	%r622, %r621, 248;
	mov.u32 	%r623, _ZZN3cub18CUB_300001_SM_10006detail6reduce28DeviceReduceSingleTileKernelINS2_10policy_hubIdjN4cuda3std3__44plusIdEEE10Policy1000EN6thrust24THRUST_300001_SM_1000_NS10device_ptrIdEEPdjS9_dd13power_functorEEvT0_T1_T2_T3_T4_T6_E12temp_storage;
	add.s32 	%r624, %r623, %r622;
	st.shared.f64 	[%r624+24], %fd51;
$L__BB2_55:
	bar.sync 	0;
	setp.ne.s32 	%p447, %r1, 0;
	@%p447 bra 	$L__BB2_266;
	ld.shared.f64 	%fd609, [_ZZN3cub18CUB_300001_SM_10006detail6reduce28DeviceReduceSingleTileKernelINS2_10policy_hubIdjN4cuda3std3__44plusIdEEE10Policy1000EN6thrust24THRUST_300001_SM_1000_NS10device_ptrIdEEPdjS9_dd13power_functorEEvT0_T1_T2_T3_T4_T6_E12temp_storage+32];
	add.f64 	%fd610, %fd704, %fd609;
	ld.shared.f64 	%fd611, [_ZZN3cub18CUB_300001_SM_10006detail6reduce28DeviceReduceSingleTileKernelINS2_10policy_hubIdjN4cuda3std3__44plusIdEEE10Policy1000EN6thrust24THRUST_300001_SM_1000_NS10device_ptrIdEEPdjS9_dd13power_functorEEvT0_T1_T2_T3_T4_T6_E12temp_storage+40];
	add.f64 	%fd612, %fd610, %fd611;
	ld.shared.f64 	%fd613, [_ZZN3cub18CUB_300001_SM_10006detail6reduce28DeviceReduceSingleTileKernelINS2_10policy_hubIdjN4cuda3std3__44plusIdEEE10Policy1000EN6thrust24THRUST_300001_SM_1000_NS10device_ptrIdEEPdjS9_dd13power_functorEEvT0_T1_T2_T3_T4_T6_E12temp_storage+48];
	add.f64 	%fd614, %fd612, %fd613;
	ld.shared.f64 	%fd615, [_ZZN3cub18CUB_300001_SM_10006detail6reduce28DeviceReduceSingleTileKernelINS2_10policy_hubIdjN4cuda3std3__44plusIdEEE10Policy1000EN6thrust24THRUST_300001_SM_1000_NS10device_ptrIdEEPdjS9_dd13power_functorEEvT0_T1_T2_T3_T4_T6_E12temp_storage+56];
	add.f64 	%fd616, %fd614, %fd615;
	ld.shared.f64 	%fd617, [_ZZN3cub18CUB_300001_SM_10006detail6reduce28DeviceReduceSingleTileKernelINS2_10policy_hubIdjN4cuda3std3__44plusIdEEE10Policy1000EN6thrust24THRUST_300001_SM_1000_NS10device_ptrIdEEPdjS9_dd13power_functorEEvT0_T1_T2_T3_T4_T6_E12temp_storage+64];
	add.f64 	%fd618, %fd616, %fd617;
	ld.shared.f64 	%fd619, [_ZZN3cub18CUB_300001_SM_10006detail6reduce28DeviceReduceSingleTileKernelINS2_10policy_hubIdjN4cuda3std3__44plusIdEEE10Policy1000EN6thrust24THRUST_300001_SM_1000_NS10device_ptrIdEEPdjS9_dd13power_functorEEvT0_T1_T2_T3_T4_T6_E12temp_storage+72];
	add.f64 	%fd620, %fd618, %fd619;
	ld.shared.f64 	%fd621, [_ZZN3cub18CUB_300001_SM_10006detail6reduce28DeviceReduceSingleTileKernelINS2_10policy_hubIdjN4cuda3std3__44plusIdEEE10Policy1000EN6thrust24THRUST_300001_SM_1000_NS10device_ptrIdEEPdjS9_dd13power_functorEEvT0_T1_T2_T3_T4_T6_E12temp_storage+80];
	add.f64 	%fd622, %fd620, %fd621;
	ld.shared.f64 	%fd623, [_ZZN3cub18CUB_300001_SM_10006detail6reduce28DeviceReduceSingleTileKernelINS2_10policy_hubIdjN4cuda3std3__44plusIdEEE10Policy1000EN6thrust24THRUST_300001_SM_1000_NS10device_ptrIdEEPdjS9_dd13power_functorEEvT0_T1_T2_T3_T4_T6_E12temp_storage+88];
	add.f64 	%fd624, %fd622, %fd623;
	ld.shared.f64 	%fd625, [_ZZN3cub18CUB_300001_SM_10006detail6reduce28DeviceReduceSingleTileKernelINS2_10policy_hubIdjN4cuda3std3__44plusIdEEE10Policy1000EN6thrust24THRUST_300001_SM_1000_NS10device_ptrIdEEPdjS9_dd13power_functorEEvT0_T1_T2_T3_T4_T6_E12temp_storage+96];
	add.f64 	%fd626, %fd624, %fd625;
	ld.shared.f64 	%fd627, [_ZZN3cub18CUB_300001_SM_10006detail6reduce28DeviceReduceSingleTileKernelINS2_10policy_hubIdjN4cuda3std3__44plusIdEEE10Policy1000EN6thrust24THRUST_300001_SM_1000_NS10device_ptrIdEEPdjS9_dd13power_functorEEvT0_T1_T2_T3_T4_T6_E12temp_storage+104];
	add.f64 	%fd628, %fd626, %fd627;
	ld.shared.f64 	%fd629, [_ZZN3cub18CUB_300001_SM_10006detail6reduce28DeviceReduceSingleTileKernelINS2_10policy_hubIdjN4cuda3std3__44plusIdEEE10Policy1000EN6thrust24THRUST_300001_SM_1000_NS10device_ptrIdEEPdjS9_dd13power_functorEEvT0_T1_T2_T3_T4_T6_E12temp_storage+112];
	add.f64 	%fd630, %fd628, %fd629;
	ld.shared.f64 	%fd631, [_ZZN3cub18CUB_300001_SM_10006detail6reduce28DeviceReduceSingleTileKernelINS2_10policy_hubIdjN4cuda3std3__44plusIdEEE10Policy1000EN6thrust24THRUST_300001_SM_1000_NS10device_ptrIdEEPdjS9_dd13power_functorEEvT0_T1_T2_T3_T4_T6_E12temp_storage+120];
	add.f64 	%fd632, %fd630, %fd631;
	ld.shared.f64 	%fd633, [_ZZN3cub18CUB_300001_SM_10006detail6reduce28DeviceReduceSingleTileKernelINS2_10policy_hubIdjN4cuda3std3__44plusIdEEE10Policy1000EN6thrust24THRUST_300001_SM_1000_NS10device_ptrIdEEPdjS9_dd13power_functorEEvT0_T1_T2_T3_T4_T6_E12temp_storage+128];
	add.f64 	%fd634, %fd632, %fd633;
	ld.shared.f64 	%fd635, [_ZZN3cub18CUB_300001_SM_10006detail6reduce28DeviceReduceSingleTileKernelINS2_10policy_hubIdjN4cuda3std3__44plusIdEEE10Policy1000EN6thrust24THRUST_300001_SM_1000_NS10device_ptrIdEEPdjS9_dd13power_functorEEvT0_T1_T2_T3_T4_T6_E12temp_storage+136];
	add.f64 	%fd636, %fd634, %fd635;
	ld.shared.f64 	%fd637, [_ZZN3cub18CUB_300001_SM_10006detail6reduce28DeviceReduceSingleTileKernelINS2_10policy_hubIdjN4cuda3std3__44plusIdEEE10Policy1000EN6thrust24THRUST_300001_SM_1000_NS10device_ptrIdEEPdjS9_dd13power_functorEEvT0_T1_T2_T3_T4_T6_E12temp_storage+144];
	add.f64 	%fd638, %fd636, %fd637;
	ld.shared.f64 	%fd639, [_ZZN3cub18CUB_300001_SM_10006detail6reduce28DeviceReduceSingleTileKernelINS2_10policy_hubIdjN4cuda3std3__44plusIdEEE10Policy1000EN6thrust24THRUST_300001_SM_1000_NS10device_ptrIdEEPdjS9_dd13power_functorEEvT0_T1_T2_T3_T4_T6_E12temp_storage+152];
	add.f64 	%fd640, %fd638, %fd639;
	ld.shared.f64 	%fd641, [_ZZN3cub18CUB_300001_SM_10006detail6reduce28DeviceReduceSingleTileKernelINS2_10policy_hubIdjN4cuda3std3__44plusIdEEE10Policy1000EN6thrust24THRUST_300001_SM_1000_NS10device_ptrIdEEPdjS9_dd13power_functorEEvT0_T1_T2_T3_T4_T6_E12temp_storage+160];
	add.f64 	%fd642, %fd640, %fd641;
	ld.shared.f64 	%fd643, [_ZZN3cub18CUB_300001_SM_10006detail6reduce28DeviceReduceSingleTileKernelINS2_10policy_hubIdjN4cuda3std3__44plusIdEEE10Policy1000EN6thrust24THRUST_300001_SM_1000_NS10device_ptrIdEEPdjS9_dd13power_functorEEvT0_T1_T2_T3_T4_T6_E12temp_storage+168];
	add.f64 	%fd644, %fd642, %fd643;
	ld.shared.f64 	%fd645, [_ZZN3cub18CUB_300001_SM_10006detail6reduce28DeviceReduceSingleTileKernelINS2_10policy_hubIdjN4cuda3std3__44plusIdEEE10Policy1000EN6thrust24THRUST_300001_SM_1000_NS10device_ptrIdEEPdjS9_dd13power_functorEEvT0_T1_T2_T3_T4_T6_E12temp_storage+176];
	add.f64 	%fd704, %fd644, %fd645;
	bra.uni 	$L__BB2_266;
$L__BB2_57:
	// begin inline asm
	mov.u32 %r507, %laneid;
	// end inline asm
	and.b32  	%r558, %r1, 992;
	add.s32 	%r559, %r558, 32;
	setp.gt.s32 	%p414, %r559, %r56;
	not.b32 	%r560, %r558;
	add.s32 	%r561, %r56, %r560;
	selp.b32 	%r556, %r561, 31, %p414;
	mov.b64 	%rd39, %fd659;
	mov.b64 	{%r509, %r514}, %rd39;
	mov.b32 	%r515, 1;
	mov.b32 	%r557, -1;
	// begin inline asm
	shfl.sync.down.b32 %r508, %r509, %r515, %r556, %r557;
	// end inline asm
	// begin inline asm
	shfl.sync.down.b32 %r513, %r514, %r515, %r556, %r557;
	// end inline asm
	mov.b64 	%rd40, {%r508, %r513};
	mov.b64 	%fd526, %rd40;
	setp.lt.s32 	%p415, %r507, %r556;
	add.f64 	%fd527, %fd659, %fd526;
	selp.f64 	%fd528, %fd527, %fd659, %p415;
	mov.b64 	%rd41, %fd528;
	mov.b64 	{%r519, %r524}, %rd41;
	mov.b32 	%r525, 2;
	// begin inline asm
	shfl.sync.down.b32 %r518, %r519, %r525, %r556, %r557;
	// end inline asm
	// begin inline asm
	shfl.sync.down.b32 %r523, %r524, %r525, %r556, %r557;
	// end inline asm
	mov.b64 	%rd42, {%r518, %r523};
	mov.b64 	%fd529, %rd42;
	add.s32 	%r562, %r507, 2;
	setp.gt.s32 	%p416, %r562, %r556;
	add.f64 	%fd530, %fd528, %fd529;
	selp.f64 	%fd531, %fd528, %fd530, %p416;
	mov.b64 	%rd43, %fd531;
	mov.b64 	{%r529, %r534}, %rd43;
	mov.b32 	%r535, 4;
	// begin inline asm
	shfl.sync.down.b32 %r528, %r529, %r535, %r556, %r557;
	// end inline asm
	// begin inline asm
	shfl.sync.down.b32 %r533, %r534, %r535, %r556, %r557;
	// end inline asm
	mov.b64 	%rd44, {%r528, %r533};
	mov.b64 	%fd532, %rd44;
	add.s32 	%r563, %r507, 4;
	setp.gt.s32 	%p417, %r563, %r556;
	add.f64 	%fd533, %fd531, %fd532;
	selp.f64 	%fd534, %fd531, %fd533, %p417;
	mov.b64 	%rd45, %fd534;
	mov.b64 	{%r539, %r544}, %rd45;
	mov.b32 	%r545, 8;
	// begin inline asm
	shfl.sync.down.b32 %r538, %r539, %r545, %r556, %r557;
	// end inline asm
	// begin inline asm
	shfl.sync.down.b32 %r543, %r544, %r545, %r556, %r557;
	// end inline asm
	mov.b64 	%rd46, {%r538, %r543};
	mov.b64 	%fd535, %rd46;
	add.s32 	%r564, %r507, 8;
	setp.gt.s32 	%p418, %r564, %r556;
	add.f64 	%fd536, %fd534, %fd535;
	selp.f64 	%fd537, %fd534, %fd536, %p418;
	mov.b64 	%rd47, %fd537;
	mov.b64 	{%r549, %r554}, %rd47;
	mov.b32 	%r555, 16;
	// begin inline asm
	shfl.sync.down.b32 %r548, %r549, %r555, %r556, %r557;
	// end inline asm
	// begin inline asm
	shfl.sync.down.b32 %r553, %r554, %r555, %r556, %r557;
	// end inline asm
	mov.b64 	%rd48, {%r548, %r553};
	mov.b64 	%fd538, %rd48;
	add.s32 	%r565, %r507, 16;
	setp.gt.s32 	%p419, %r565, %r556;
	add.f64 	%fd539, %fd537, %fd538;
	selp.f64 	%fd704, %fd537, %fd539, %p419;
	setp.ne.s32 	%p420, %r507, 0;
	@%p420 bra 	$L__BB2_59;
	shr.u32 	%r566, %r1, 2;
	and.b32  	%r567, %r566, 248;
	mov.u32 	%r568, _ZZN3cub18CUB_300001_SM_10006detail6reduce28DeviceReduceSingleTileKernelINS2_10policy_hubIdjN4cuda3std3__44plusIdEEE10Policy1000EN6thrust24THRUST_300001_SM_1000_NS10device_ptrIdEEPdjS9_dd13power_functorEEvT0_T1_T2_T3_T4_T6_E12temp_storage;
	add.s32 	%r569, %r568, %r567;
	st.shared.f64 	[%r569+24], %fd704;
$L__BB2_59:
	bar.sync 	0;
	setp.ne.s32 	%p421, %r1, 0;
	@%p421 bra 	$L__BB2_266;
	setp.gt.s32 	%p422, %r56, 32;
	ld.shared.f64 	%fd540, [_ZZN3cub18CUB_300001_SM_10006detail6reduce28DeviceReduceSingleTileKernelINS2_10policy_hubIdjN4cuda3std3__44plusIdEEE10Policy1000EN6thrust24THRUST_300001_SM_1000_NS10device_ptrIdEEPdjS9_dd13power_functorEEvT0_T1_T2_T3_T4_T6_E12temp_storage+32];
	add.f64 	%fd541, %fd704, %fd540;
	selp.f64 	%fd542, %fd541, %fd704, %p422;
	setp.gt.s32 	%p423, %r56, 64;
	ld.shared.f64 	%fd543, [_ZZN3cub18CUB_300001_SM_10006detail6reduce28DeviceReduceSingleTileKernelINS2_10policy_hubIdjN4cuda3std3__44plusIdEEE10Policy1000EN6thrust24THRUST_300001_SM_1000_NS10device_ptrIdEEPdjS9_dd13power_functorEEvT0_T1_T2_T3_T4_T6_E12temp_storage+40];
	add.f64 	%fd544, %fd543, %fd542;
	selp.f64 	%fd545, %fd544, %fd542, %p423;
	setp.gt.s32 	%p424, %r56, 96;
	ld.shared.f64 	%fd546, [_ZZN3cub18CUB_300001_SM_10006detail6reduce28DeviceReduceSingleTileKernelINS2_10policy_hubIdjN4cuda3std3__44plusIdEEE10Policy1000EN6thrust24THRUST_300001_SM_1000_NS10device_ptrIdEEPdjS9_dd13power_functorEEvT0_T1_T2_T3_T4_T6_E12temp_storage+48];
	add.f64 	%fd547, %fd546, %fd545;
	selp.f64 	%fd548, %fd547, %fd545, %p424;
	setp.gt.s32 	%p425, %r56, 128;
	ld.shared.f64 	%fd549, [_ZZN3cub18CUB_300001_SM_10006detail6reduce28DeviceReduceSingleTileKernelINS2_10policy_hubIdjN4cuda3std3__44plusIdEEE10Policy1000EN6thrust24THRUST_300001_SM_1000_NS10device_ptrIdEEPdjS9_dd13power_functorEEvT0_T1_T2_T3_T4_T6_E12temp_storage+56];
	add.f64 	%fd550, %fd549, %fd548;
	selp.f64 	%fd551, %fd550, %fd548, %p425;
	setp.gt.s32 	%p426, %r56, 160;
	ld.shared.f64 	%fd552, [_ZZN3cub18CUB_300001_SM_10006detail6reduce28DeviceReduceSingleTileKernelINS2_10policy_hubIdjN4cuda3std3__44plusIdEEE10Policy1000EN6thrust24THRUST_300001_SM_1000_NS10device_ptrIdEEPdjS9_dd13power_functorEEvT0_T1_T2_T3_T4_T6_E12temp_storage+64];
	add.f64 	%fd553, %fd552, %fd551;
	selp.f64 	%fd554, %fd553, %fd551, %p426;
	setp.gt.s32 	%p427, %r56, 192;
	ld.shared.f64 	%fd555, [_ZZN3cub18CUB_300001_SM_10006detail6reduce28DeviceReduceSingleTileKernelINS2_10policy_hubIdjN4cuda3std3__44plusIdEEE10Policy1000EN6thrust24THRUST_300001_SM_1000_NS10device_ptrIdEEPdjS9_dd13power_functorEEvT0_T1_T2_T3_T4_T6_E12temp_storage+72];
	add.f64 	%fd556, %fd555, %fd554;
	selp.f64 	%fd557, %fd556, %fd554, %p427;
	setp.gt.s32 	%p428, %r56, 224;
	ld.shared.f64 	%fd558, [_ZZN3cub18CUB_300001_SM_10006detail6reduce28DeviceReduceSingleTileKernelINS2_10policy_hubIdjN4cuda3std3__44plusIdEEE10Policy1000EN6thrust24THRUST_300001_SM_1000_NS10device_ptrIdEEPdjS9_dd13power_functorEEvT0_T1_T2_T3_T4_T6_E12temp_storage+80];
	add.f64 	%fd559, %fd558, %fd557;
	selp.f64 	%fd560, %fd559, %fd557, %p428;
	setp.gt.s32 	%p429, %r56, 256;
	ld.shared.f64 	%fd561, [_ZZN3cub18CUB_300001_SM_10006detail6reduce28DeviceReduceSingleTileKernelINS2_10policy_hubIdjN4cuda3std3__44plusIdEEE10Policy1000EN6thrust24THRUST_300001_SM_1000_NS10device_ptrIdEEPdjS9_dd13power_functorEEvT0_T1_T2_T3_T4_T6_E12temp_storage+88];
	add.f64 	%fd562, %fd561, %fd560;
	selp.f64 	%fd563, %fd562, %fd560, %p429;
	setp.gt.s32 	%p430, %r56, 288;
	ld.shared.f64 	%fd564, [_ZZN3cub18CUB_300001_SM_10006detail6reduce28DeviceReduceSingleTileKernelINS2_10policy_hubIdjN4cuda3std3__44plusIdEEE10Policy1000EN6thrust24THRUST_300001_SM_1000_NS10device_ptrIdEEPdjS9_dd13power_functorEEvT0_T1_T2_T3_T4_T6_E12temp_storage+96];
	add.f64 	%fd565, %fd564, %fd563;
	selp.f64 	%fd566, %fd565, %fd563, %p430;
	setp.gt.s32 	%p431, %r56, 320;
	ld.shared.f64 	%fd567, [_ZZN3cub18CUB_300001_SM_10006detail6reduce28DeviceReduceSingleTileKernelINS2_10policy_hubIdjN4cuda3std3__44plusIdEEE10Policy1000EN6thrust24THRUST_300001_SM_1000_NS10device_ptrIdEEPdjS9_dd13power_functorEEvT0_T1_T2_T3_T4_T6_E12temp_storage+104];
	add.f64 	%fd568, %fd567, %fd566;
	selp.f64 	%fd569, %fd568, %fd566, %p431;
	setp.gt.s32 	%p432, %r56, 352;
	ld.shared.f64 	%fd570, [_ZZN3cub18CUB_300001_SM_10006detail6reduce28DeviceReduceSingleTileKernelINS2_10policy_hubIdjN4cuda3std3__44plusIdEEE10Policy1000EN6thrust24THRUST_300001_SM_1000_NS10device_ptrIdEEPdjS9_dd13power_functorEEvT0_T1_T2_T3_T4_T6_E12temp_storage+112];
	add.f64 	%fd571, %fd570, %fd569;
	selp.f64 	%fd572, %fd571, %fd569, %p432;
	setp.gt.s32 	%p433, %r56, 384;
	ld.shared.f64 	%fd573, [_ZZN3cub18CUB_300001_SM_10006detail6reduce28DeviceReduceSingleTileKernelINS2_10policy_hubIdjN4cuda3std3__44plusIdEEE10Policy1000EN6thrust24THRUST_300001_SM_1000_NS10device_ptrIdEEPdjS9_dd13power_functorEEvT0_T1_T2_T3_T4_T6_E12temp_storage+120];
	add.f64 	%fd574, %fd573, %fd572;
	selp.f64 	%fd575, %fd574, %fd572, %p433;
	setp.gt.s32 	%p434, %r56, 416;
	ld.shared.f64 	%fd576, [_ZZN3cub18CUB_300001_SM_10006detail6reduce28DeviceReduceSingleTileKernelINS2_10policy_hubIdjN4cuda3std3__44plusIdEEE10Policy1000EN6thrust24THRUST_300001_SM_1000_NS10device_ptrIdEEPdjS9_dd13power_functorEEvT0_T1_T2_T3_T4_T6_E12temp_storage+128];
	add.f64 	%fd577, %fd576, %fd575;
	selp.f64 	%fd578, %fd577, %fd575, %p434;
	setp.gt.s32 	%p435, %r56, 448;
	ld.shared.f64 	%fd579, [_ZZN3cub18CUB_300001_SM_10006detail6reduce28DeviceReduceSingleTileKernelINS2_10policy_hubIdjN4cuda3std3__44plusIdEEE10Policy1000EN6thrust24THRUST_300001_SM_1000_NS10device_ptrIdEEPdjS9_dd13power_functorEEvT0_T1_T2_T3_T4_T6_E12temp_storage+136];
	add.f64 	%fd580, %fd579, %fd578;
	selp.f64 	%fd581, %fd580, %fd578, %p435;
	setp.gt.s32 	%p436, %r56, 480;
	ld.shared.f64 	%fd582, [_ZZN3cub18CUB_300001_SM_10006detail6reduce28DeviceReduceSingleTileKernelINS2_10policy_hubIdjN4cuda3std3__44plusIdEEE10Policy1000EN6thrust24THRUST_300001_SM_1000_NS10device_ptrIdEEPdjS9_dd13power_functorEEvT0_T1_T2_T3_T4_T6_E12temp_storage+144];
	add.f64 	%fd583, %fd582, %fd581;
	selp.f64 	%fd584, %fd583, %fd581, %p436;
	setp.gt.s32 	%p437, %r56, 512;
	ld.shared.f64 	%fd585, [_ZZN3cub18CUB_300001_SM_10006detail6reduce28DeviceReduceSingleTileKernelINS2_10policy_hubIdjN4cuda3std3__44plusIdEEE10Policy1000EN6thrust24THRUST_300001_SM_1000_NS10device_ptrIdEEPdjS9_dd13power_functorEEvT0_T1_T2_T3_T4_T6_E12temp_storage+152];
	add.f64 	%fd586, %fd585, %fd584;
	selp.f64 	%fd587, %fd586, %fd584, %p437;
	setp.gt.s32 	%p438, %r56, 544;
	ld.shared.f64 	%fd588, [_ZZN3cub18CUB_300001_SM_10006detail6reduce28DeviceReduceSingleTileKernelINS2_10policy_hubIdjN4cuda3std3__44plusIdEEE10Policy1000EN6thrust24THRUST_300001_SM_1000_NS10device_ptrIdEEPdjS9_dd13power_functorEEvT0_T1_T2_T3_T4_T6_E12temp_storage+160];
	add.f64 	%fd589, %fd588, %fd587;
	selp.f64 	%fd590, %fd589, %fd587, %p438;
	setp.gt.s32 	%p439, %r56, 576;
	ld.shared.f64 	%fd591, [_ZZN3cub18CUB_300001_SM_10006detail6reduce28DeviceReduceSingleTileKernelINS2_10policy_hubIdjN4cuda3std3__44plusIdEEE10Policy1000EN6thrust24THRUST_300001_SM_1000_NS10device_ptrIdEEPdjS9_dd13power_functorEEvT0_T1_T2_T3_T4_T6_E12temp_storage+168];
	add.f64 	%fd592, %fd591, %fd590;
	selp.f64 	%fd593, %fd592, %fd590, %p439;
	setp.gt.s32 	%p440, %r56, 608;
	ld.shared.f64 	%fd594, [_ZZN3cub18CUB_300001_SM_10006detail6reduce28DeviceReduceSingleTileKernelINS2_10policy_hubIdjN4cuda3std3__44plusIdEEE10Policy1000EN6thrust24THRUST_300001_SM_1000_NS10device_ptrIdEEPdjS9_dd13power_functorEEvT0_T1_T2_T3_T4_T6_E12temp_storage+176];
	add.f64 	%fd595, %fd594, %fd593;
	selp.f64 	%fd704, %fd595, %fd593, %p440;
	bra.uni 	$L__BB2_266;
$L__BB2_61:
	mov.u32 	%r18, %tid.x;
	mul.f64 	%fd56, %fd247, 0d3FE0000000000000;
	{
	.reg .b32 %temp; 
	mov.b64 	{%temp, %r19}, %fd246;
	}
	shr.u32 	%r57, %r19, 20;
	and.b32  	%r58, %r57, 2047;
	add.s32 	%r59, %r58, -1012;
	mov.b64 	%rd13, %fd246;
	shl.b64 	%rd8, %rd13, %r59;
	setp.eq.s64 	%p9, %rd8, -9223372036854775808;
	cvt.rzi.f64.f64 	%fd57, %fd246;
	abs.f64 	%fd58, %fd246;
	setp.neu.f64 	%p33, %fd58, 0d3FE0000000000000;
	and.pred  	%p10, %p33, %p9;
	setp.lt.s32 	%p34, %r19, 0;
	selp.b32 	%r20, 0, 2146435072, %p34;
	and.b32  	%r21, %r19, 2147483647;
	or.b32  	%r22, %r20, -2147483648;
	mul.wide.u32 	%rd14, %r18, 8;
	add.s64 	%rd9, %rd2, %rd14;
	ld.global.f64 	%fd59, [%rd9];
	{
	.reg .b32 %temp; 
	mov.b64 	{%temp, %r23}, %fd59;
	}
	abs.f64 	%fd60, %fd59;
	setp.neu.f64 	%p35, %fd59, 0d0000000000000000;
	@%p35 bra 	$L__BB2_63;
	setp.lt.s32 	%p38, %r19, 0;
	selp.b32 	%r60, %r23, 0, %p10;
	or.b32  	%r61, %r60, 2146435072;
	selp.b32 	%r62, %r61, %r60, %p38;
	mov.b32 	%r63, 0;
	mov.b64 	%fd661, {%r63, %r62};
	mov.pred 	%p11, %p10;
	bra.uni 	$L__BB2_64;
$L__BB2_63:
	{ // callseq 0, 0
	.param .b64 param0;
	st.param.f64 	[param0], %fd60;
	.param .b64 param1;
	st.param.f64 	[param1], %fd246;
	.param .b64 retval0;
	call.uni (retval0), 
	__internal_accurate_pow, 
	(
	param0, 
	param1
	);
	ld.param.f64 	%fd248, [retval0];
	} // callseq 0
	setp.lt.s32 	%p36, %r23, 0;
	setp.neu.f64 	%p37, %fd246, %fd57;
	neg.f64 	%fd250, %fd248;
	selp.f64 	%fd251, %fd250, %fd248, %p9;
	selp.f64 	%fd252, %fd251, %fd248, %p36;
	selp.f64 	%fd253, 0dFFF8000000000000, %fd252, %p36;
	selp.f64 	%fd661, %fd253, %fd252, %p37;
	mov.pred 	%p11, %p9;
$L__BB2_64:
	add.f64 	%fd254, %fd246, %fd59;
	{
	.reg .b32 %temp; 
	mov.b64 	{%temp, %r64}, %fd254;
	}
	and.b32  	%r65, %r64, 2146435072;
	setp.ne.s32 	%p39, %r65, 2146435072;
	@%p39 bra 	$L__BB2_71;
	setp.num.f64 	%p40, %fd59, %fd246;
	@%p40 bra 	$L__BB2_67;
	add.rn.f64 	%fd661, %fd59, %fd246;
	bra.uni 	$L__BB2_71;
$L__BB2_67:
	setp.neu.f64 	%p41, %fd58, 0d7FF0000000000000;
	@%p41 bra 	$L__BB2_69;
	setp.lt.s32 	%p45, %r19, 0;
	setp.gt.f64 	%p46, %fd60, 0d3FF0000000000000;
	selp.b32 	%r71, 2146435072, 0, %p46;
	xor.b32  	%r72, %r71, 2146435072;
	selp.b32 	%r73, %r72, %r71, %p45;
	setp.eq.f64 	%p47, %fd59, 0dBFF0000000000000;
	selp.b32 	%r74, 1072693248, %r73, %p47;
	mov.b32 	%r75, 0;
	mov.b64 	%fd661, {%r75, %r74};
	bra.uni 	$L__BB2_71;
$L__BB2_69:
	setp.neu.f64 	%p42, %fd60, 0d7FF0000000000000;
	@%p42 bra 	$L__BB2_71;
	setp.lt.s32 	%p43, %r23, 0;
	setp.ne.s32 	%p44, %r21, 1071644672;
	selp.b32 	%r67, %r22, %r20, %p44;
	selp.b32 	%r68, %r67, %r20, %p11;
	selp.b32 	%r69, %r68, %r20, %p43;
	mov.b32 	%r70, 0;
	mov.b64 	%fd661, {%r70, %r69};
$L__BB2_71:
	ld.global.f64 	%fd68, [%rd9+5120];
	{
	.reg .b32 %temp; 
	mov.b64 	{%temp, %r24}, %fd68;
	}
	abs.f64 	%fd69, %fd68;
	setp.eq.f64 	%p48, %fd68, 0d0000000000000000;
	@%p48 bra 	$L__BB2_73;
	{ // callseq 1, 0
	.param .b64 param0;
	st.param.f64 	[param0], %fd69;
	.param .b64 param1;
	st.param.f64 	[param1], %fd246;
	.param .b64 retval0;
	call.uni (retval0), 
	__internal_accurate_pow, 
	(
	param0, 
	param1
	);
	ld.param.f64 	%fd255, [retval0];
	} // callseq 1
	setp.lt.s32 	%p49, %r24, 0;
	setp.neu.f64 	%p50, %fd246, %fd57;
	neg.f64 	%fd257, %fd255;
	setp.eq.s64 	%p51, %rd8, -9223372036854775808;
	selp.f64 	%fd258, %fd257, %fd255, %p51;
	selp.f64 	%fd259, %fd258, %fd255, %p49;
	selp.f64 	%fd260, 0dFFF8000000000000, %fd259, %p49;
	selp.f64 	%fd663, %fd260, %fd259, %p50;
	mov.pred 	%p455, %p9;
	bra.uni 	$L__BB2_74;
$L__BB2_73:
	setp.lt.s32 	%p52, %r19, 0;
	selp.b32 	%r76, %r24, 0, %p10;
	or.b32  	%r77, %r76, 2146435072;
	selp.b32 	%r78, %r77, %r76, %p52;
	mov.b32 	%r79, 0;
	mov.b64 	%fd663, {%r79, %r78};
	mov.pred 	%p455, %p10;
$L__BB2_74:
	add.f64 	%fd261, %fd246, %fd68;
	{
	.reg .b32 %temp; 
	mov.b64 	{%temp, %r80}, %fd261;
	}
	and.b32  	%r81, %r80, 2146435072;
	setp.ne.s32 	%p53, %r81, 2146435072;
	@%p53 bra 	$L__BB2_81;
	setp.nan.f64 	%p54, %fd68, %fd246;
	@%p54 bra 	$L__BB2_80;
	setp.eq.f64 	%p55, %fd58, 0d7FF0000000000000;
	@%p55 bra 	$L__BB2_79;
	setp.neu.f64 	%p56, %fd69, 0d7FF0000000000000;
	@%p56 bra 	$L__BB2_81;
	setp.lt.s32 	%p57, %r24, 0;
	setp.ne.s32 	%p58, %r21, 1071644672;
	selp.b32 	%r83, %r22, %r20, %p58;
	selp.b32 	%r84, %r83, %r20, %p455;
	selp.b32 	%r85, %r84, %r20, %p57;
	mov.b32 	%r86, 0;
	mov.b64 	%fd663, {%r86, %r85};
	bra.uni 	$L__BB2_81;
$L__BB2_79:
	setp.lt.s32 	%p59, %r19, 0;
	setp.gt.f64 	%p60, %fd69, 0d3FF0000000000000;
	selp.b32 	%r87, 2146435072, 0, %p60;
	xor.b32  	%r88, %r87, 2146435072;
	selp.b32 	%r89, %r88, %r87, %p59;
	setp.eq.f64 	%p61, %fd68, 0dBFF0000000000000;
	selp.b32 	%r90, 1072693248, %r89, %p61;
	mov.b32 	%r91, 0;
	mov.b64 	%fd663, {%r91, %r90};
	bra.uni 	$L__BB2_81;
$L__BB2_80:
	add.rn.f64 	%fd663, %fd68, %fd246;
$L__BB2_81:
	ld.global.f64 	%fd77, [%rd9+10240];
	{
	.reg .b32 %temp; 
	mov.b64 	{%temp, %r25}, %fd77;
	}
	abs.f64 	%fd78, %fd77;
	setp.eq.f64 	%p62, %fd77, 0d0000000000000000;
	@%p62 bra 	$L__BB2_83;
	{ // callseq 2, 0
	.param .b64 param0;
	st.param.f64 	[param0], %fd78;
	.param .b64 param1;
	st.param.f64 	[param1], %fd246;
	.param .b64 retval0;
	call.uni (retval0), 
	__internal_accurate_pow, 
	(
	param0, 
	param1
	);
	ld.param.f64 	%fd262, [retval0];
	} // callseq 2
	setp.lt.s32 	%p63, %r25, 0;
	setp.neu.f64 	%p64, %fd246, %fd57;
	neg.f64 	%fd264, %fd262;
	setp.eq.s64 	%p65, %rd8, -9223372036854775808;
	selp.f64 	%fd265, %fd264, %fd262, %p65;
	selp.f64 	%fd266, %fd265, %fd262, %p63;
	selp.f64 	%fd267, 0dFFF8000000000000, %fd266, %p63;
	selp.f64 	%fd665, %fd267, %fd266, %p64;
	mov.pred 	%p456, %p9;
	bra.uni 	$L__BB2_84;
$L__BB2_83:
	setp.lt.s32 	%p66, %r19, 0;
	selp.b32 	%r92, %r25, 0, %p10;
	or.b32  	%r93, %r92, 2146435072;
	selp.b32 	%r94, %r93, %r92, %p66;
	mov.b32 	%r95, 0;
	mov.b64 	%fd665, {%r95, %r94};
	mov.pred 	%p456, %p10;
$L__BB2_84:
	add.f64 	%fd268, %fd246, %fd77;
	{
	.reg .b32 %temp; 
	mov.b64 	{%temp, %r96}, %fd268;
	}
	and.b32  	%r97, %r96, 2146435072;
	setp.ne.s32 	%p67, %r97, 2146435072;
	@%p67 bra 	$L__BB2_91;
	setp.nan.f64 	%p68, %fd77, %fd246;
	@%p68 bra 	$L__BB2_90;
	setp.eq.f64 	%p69, %fd58, 0d7FF0000000000000;
	@%p69 bra 	$L__BB2_89;
	setp.neu.f64 	%p70, %fd78, 0d7FF0000000000000;
	@%p70 bra 	$L__BB2_91;
	setp.lt.s32 	%p71, %r25, 0;
	setp.ne.s32 	%p72, %r21, 1071644672;
	selp.b32 	%r99, %r22, %r20, %p72;
	selp.b32 	%r100, %r99, %r20, %p456;
	selp.b32 	%r101, %r100, %r20, %p71;
	mov.b32 	%r102, 0;
	mov.b64 	%fd665, {%r102, %r101};
	bra.uni 	$L__BB2_91;
$L__BB2_89:
	setp.lt.s32 	%p73, %r19, 0;
	setp.gt.f64 	%p74, %fd78, 0d3FF0000000000000;
	selp.b32 	%r103, 2146435072, 0, %p74;
	xor.b32  	%r104, %r103, 2146435072;
	selp.b32 	%r105, %r104, %r103, %p73;
	setp.eq.f64 	%p75, %fd77, 0dBFF0000000000000;
	selp.b32 	%r106, 1072693248, %r105, %p75;
	mov.b32 	%r107, 0;
	mov.b64 	%fd665, {%r107, %r106};
	bra.uni 	$L__BB2_91;
$L__BB2_90:
	add.rn.f64 	%fd665, %fd77, %fd246;
$L__BB2_91:
	ld.global.f64 	%fd86, [%rd9+15360];
	{
	.reg .b32 %temp; 
	mov.b64 	{%temp, %r26}, %fd86;
	}
	abs.f64 	%fd87, %fd86;
	setp.eq.f64 	%p76, %fd86, 0d0000000000000000;
	@%p76 bra 	$L__BB2_93;
	{ // callseq 3, 0
	.param .b64 param0;
	st.param.f64 	[param0], %fd87;
	.param .b64 param1;
	st.param.f64 	[param1], %fd246;
	.param .b64 retval0;
	call.uni (retval0), 
	__internal_accurate_pow, 
	(
	param0, 
	param1
	);
	ld.param.f64 	%fd269, [retval0];
	} // callseq 3
	setp.lt.s32 	%p77, %r26, 0;
	setp.neu.f64 	%p78, %fd246, %fd57;
	neg.f64 	%fd271, %fd269;
	setp.eq.s64 	%p79, %rd8, -9223372036854775808;
	selp.f64 	%fd272, %fd271, %fd269, %p79;
	selp.f64 	%fd273, %fd272, %fd269, %p77;
	selp.f64 	%fd274, 0dFFF8000000000000, %fd273, %p77;
	selp.f64 	%fd667, %fd274, %fd273, %p78;
	mov.pred 	%p457, %p9;
	bra.uni 	$L__BB2_94;
$L__BB2_93:
	setp.lt.s32 	%p80, %r19, 0;
	selp.b32 	%r108, %r26, 0, %p10;
	or.b32  	%r109, %r108, 2146435072;
	selp.b32 	%r110, %r109, %r108, %p80;
	mov.b32 	%r111, 0;
	mov.b64 	%fd667, {%r111, %r110};
	mov.pred 	%p457, %p10;
$L__BB2_94:
	add.f64 	%fd275, %fd246, %fd86;
	{
	.reg .b32 %temp; 
	mov.b64 	{%temp, %r112}, %fd275;
	}
	and.b32  	%r113, %r112, 2146435072;
	setp.ne.s32 	%p81, %r113, 2146435072;
	@%p81 bra 	$L__BB2_101;
	setp.nan.f64 	%p82, %fd86, %fd246;
	@%p82 bra 	$L__BB2_100;
	setp.eq.f64 	%p83, %fd58, 0d7FF0000000000000;
	@%p83 bra 	$L__BB2_99;
	setp.neu.f64 	%p84, %fd87, 0d7FF0000000000000;
	@%p84 bra 	$L__BB2_101;
	setp.lt.s32 	%p85, %r26, 0;
	setp.ne.s32 	%p86, %r21, 1071644672;
	selp.b32 	%r115, %r22, %r20, %p86;
	selp.b32 	%r116, %r115, %r20, %p457;
	selp.b32 	%r117, %r116, %r20, %p85;
	mov.b32 	%r118, 0;
	mov.b64 	%fd667, {%r118, %r117};
	bra.uni 	$L__BB2_101;
$L__BB2_99:
	setp.lt.s32 	%p87, %r19, 0;
	setp.gt.f64 	%p88, %fd87, 0d3FF0000000000000;
	selp.b32 	%r119, 2146435072, 0, %p88;
	xor.b32  	%r120, %r119, 2146435072;
	selp.b32 	%r121, %r120, %r119, %p87;
	setp.eq.f64 	%p89, %fd86, 0dBFF0000000000000;
	selp.b32 	%r122, 1072693248, %r121, %p89;
	mov.b32 	%r123, 0;
	mov.b64 	%fd667, {%r123, %r122};
	bra.uni 	$L__BB2_101;
$L__BB2_100:
	add.rn.f64 	%fd667, %fd86, %fd246;
$L__BB2_101:
	ld.global.f64 	%fd95, [%rd9+20480];
	{
	.reg .b32 %temp; 
	mov.b64 	{%temp, %r27}, %fd95;
	}
	abs.f64 	%fd96, %fd95;
	setp.eq.f64 	%p90, %fd95, 0d0000000000000000;
	@%p90 bra 	$L__BB2_103;
	{ // callseq 4, 0
	.param .b64 param0;
	st.param.f64 	[param0], %fd96;
	.param .b64 param1;
	st.param.f64 	[param1], %fd246;
	.param .b64 retval0;
	call.uni (retval0), 
	__internal_accurate_pow, 
	(
	param0, 
	param1
	);
	ld.param.f64 	%fd276, [retval0];
	} // callseq 4
	setp.lt.s32 	%p91, %r27, 0;
	setp.neu.f64 	%p92, %fd246, %fd57;
	neg.f64 	%fd278, %fd276;
	setp.eq.s64 	%p93, %rd8, -9223372036854775808;
	selp.f64 	%fd279, %fd278, %fd276, %p93;
	selp.f64 	%fd280, %fd279, %fd276, %p91;
	selp.f64 	%fd281, 0dFFF8000000000000, %fd280, %p91;
	selp.f64 	%fd669, %fd281, %fd280, %p92;
	mov.pred 	%p458, %p9;
	bra.uni 	$L__BB2_104;
$L__BB2_103:
	setp.lt.s32 	%p94, %r19, 0;
	selp.b32 	%r124, %r27, 0, %p10;
	or.b32  	%r125, %r124, 2146435072;
	selp.b32 	%r126, %r125, %r124, %p94;
	mov.b32 	%r127, 0;
	mov.b64 	%fd669, {%r127, %r126};
	mov.pred 	%p458, %p10;
$L__BB2_104:
	add.f64 	%fd282, %fd246, %fd95;
	{
	.reg .b32 %temp; 
	mov.b64 	{%temp, %r128}, %fd282;
	}
	and.b32  	%r129, %r128, 2146435072;
	setp.ne.s32 	%p95, %r129, 2146435072;
	@%p95 bra 	$L__BB2_111;
	setp.nan.f64 	%p96, %fd95, %fd246;
	@%p96 bra 	$L__BB2_110;
	setp.eq.f64 	%p97, %fd58, 0d7FF0000000000000;
	@%p97 bra 	$L__BB2_109;
	setp.neu.f64 	%p98, %fd96, 0d7FF0000000000000;
	@%p98 bra 	$L__BB2_111;
	setp.lt.s32 	%p99, %r27, 0;
	setp.ne.s32 	%p100, %r21, 1071644672;
	selp.b32 	%r131, %r22, %r20, %p100;
	selp.b32 	%r132, %r131, %r20, %p458;
	selp.b32 	%r133, %r132, %r20, %p99;
	mov.b32 	%r134, 0;
	mov.b64 	%fd669, {%r134, %r133};
	bra.uni 	$L__BB2_111;
$L__BB2_109:
	setp.lt.s32 	%p101, %r19, 0;
	setp.gt.f64 	%p102, %fd96, 0d3FF0000000000000;
	selp.b32 	%r135, 2146435072, 0, %p102;
	xor.b32  	%r136, %r135, 2146435072;
	selp.b32 	%r137, %r136, %r135, %p101;
	setp.eq.f64 	%p103, %fd95, 0dBFF0000000000000;
	selp.b32 	%r138, 1072693248, %r137, %p103;
	mov.b32 	%r139, 0;
	mov.b64 	%fd669, {%r139, %r138};
	bra.uni 	$L__BB2_111;
$L__BB2_110:
	add.rn.f64 	%fd669, %fd95, %fd246;
$L__BB2_111:
	ld.global.f64 	%fd104, [%rd9+25600];
	{
	.reg .b32 %temp; 
	mov.b64 	{%temp, %r28}, %fd104;
	}
	abs.f64 	%fd105, %fd104;
	setp.eq.f64 	%p104, %fd104, 0d0000000000000000;
	@%p104 bra 	$L__BB2_113;
	{ // callseq 5, 0
	.param .b64 param0;
	st.param.f64 	[param0], %fd105;
	.param .b64 param1;
	st.param.f64 	[param1], %fd246;
	.param .b64 retval0;
	call.uni (retval0), 
	__internal_accurate_pow, 
	(
	param0, 
	param1
	);
	ld.param.f64 	%fd283, [retval0];
	} // callseq 5
	setp.lt.s32 	%p105, %r28, 0;
	setp.neu.f64 	%p106, %fd246, %fd57;
	neg.f64 	%fd285, %fd283;
	setp.eq.s64 	%p107, %rd8, -9223372036854775808;
	selp.f64 	%fd286, %fd285, %fd283, %p107;
	selp.f64 	%fd287, %fd286, %fd283, %p105;
	selp.f64 	%fd288, 0dFFF8000000000000, %fd287, %p105;
	selp.f64 	%fd671, %fd288, %fd287, %p106;
	mov.pred 	%p459, %p9;
	bra.uni 	$L__BB2_114;
$L__BB2_113:
	setp.lt.s32 	%p108, %r19, 0;
	selp.b32 	%r140, %r28, 0, %p10;
	or.b32  	%r141, %r140, 2146435072;
	selp.b32 	%r142, %r141, %r140, %p108;
	mov.b32 	%r143, 0;
	mov.b64 	%fd671, {%r143, %r142};
	mov.pred 	%p459, %p10;
$L__BB2_114:
	add.f64 	%fd289, %fd246, %fd104;
	{
	.reg .b32 %temp; 
	mov.b64 	{%temp, %r144}, %fd289;
	}
	and.b32  	%r145, %r144, 2146435072;
	setp.ne.s32 	%p109, %r145, 2146435072;
	@%p109 bra 	$L__BB2_121;
	setp.nan.f64 	%p110, %fd104, %fd246;
	@%p110 bra 	$L__BB2_120;
	setp.eq.f64 	%p111, %fd58, 0d7FF0000000000000;
	@%p111 bra 	$L__BB2_119;
	setp.neu.f64 	%p112, %fd105, 0d7FF0000000000000;
	@%p112 bra 	$L__BB2_121;
	setp.lt.s32 	%p113, %r28, 0;
	setp.ne.s32 	%p114, %r21, 1071644672;
	selp.b32 	%r147, %r22, %r20, %p114;
	selp.b32 	%r148, %r147, %r20, %p459;
	selp.b32 	%r149, %r148, %r20, %p113;
	mov.b32 	%r150, 0;
	mov.b64 	%fd671, {%r150, %r149};
	bra.uni 	$L__BB2_121;
$L__BB2_119:
	setp.lt.s32 	%p115, %r19, 0;
	setp.gt.f64 	%p116, %fd105, 0d3FF0000000000000;
	selp.b32 	%r151, 2146435072, 0, %p116;
	xor.b32  	%r152, %r151, 2146435072;
	selp.b32 	%r153, %r152, %r151, %p115;
	setp.eq.f64 	%p117, %fd104, 0dBFF0000000000000;
	selp.b32 	%r154, 1072693248, %r153, %p117;
	mov.b32 	%r155, 0;
	mov.b64 	%fd671, {%r155, %r154};
	bra.uni 	$L__BB2_121;
$L__BB2_120:
	add.rn.f64 	%fd671, %fd104, %fd246;
$L__BB2_121:
	ld.global.f64 	%fd113, [%rd9+30720];
	{
	.reg .b32 %temp; 
	mov.b64 	{%temp, %r29}, %fd113;
	}
	abs.f64 	%fd114, %fd113;
	setp.eq.f64 	%p118, %fd113, 0d0000000000000000;
	@%p118 bra 	$L__BB2_123;
	{ // callseq 6, 0
	.param .b64 param0;
	st.param.f64 	[param0], %fd114;
	.param .b64 param1;
	st.param.f64 	[param1], %fd246;
	.param .b64 retval0;
	call.uni (retval0), 
	__internal_accurate_pow, 
	(
	param0, 
	param1
	);
	ld.param.f64 	%fd290, [retval0];
	} // callseq 6
	setp.lt.s32 	%p119, %r29, 0;
	setp.neu.f64 	%p120, %fd246, %fd57;
	neg.f64 	%fd292, %fd290;
	setp.eq.s64 	%p121, %rd8, -9223372036854775808;
	selp.f64 	%fd293, %fd292, %fd290, %p121;
	selp.f64 	%fd294, %fd293, %fd290, %p119;
	selp.f64 	%fd295, 0dFFF8000000000000, %fd294, %p119;
	selp.f64 	%fd673, %fd295, %fd294, %p120;
	mov.pred 	%p460, %p9;
	bra.uni 	$L__BB2_124;
$L__BB2_123:
	setp.lt.s32 	%p122, %r19, 0;
	selp.b32 	%r156, %r29, 0, %p10;
	or.b32  	%r157, %r156, 2146435072;
	selp.b32 	%r158, %r157, %r156, %p122;
	mov.b32 	%r159, 0;
	mov.b64 	%fd673, {%r159, %r158};
	mov.pred 	%p460, %p10;
$L__BB2_124:
	add.f64 	%fd296, %fd246, %fd113;
	{
	.reg .b32 %temp; 
	mov.b64 	{%temp, %r160}, %fd296;
	}
	and.b32  	%r161, %r160, 2146435072;
	setp.ne.s32 	%p123, %r161, 2146435072;
	@%p123 bra 	$L__BB2_131;
	setp.nan.f64 	%p124, %fd113, %fd246;
	@%p124 bra 	$L__BB2_130;
	setp.eq.f64 	%p125, %fd58, 0d7FF0000000000000;
	@%p125 bra 	$L__BB2_129;
	setp.neu.f64 	%p126, %fd114, 0d7FF0000000000000;
	@%p126 bra 	$L__BB2_131;
	setp.lt.s32 	%p127, %r29, 0;
	setp.ne.s32 	%p128, %r21, 1071644672;
	selp.b32 	%r163, %r22, %r20, %p128;
	selp.b32 	%r164, %r163, %r20, %p460;
	selp.b32 	%r165, %r164, %r20, %p127;
	mov.b32 	%r166, 0;
	mov.b64 	%fd673, {%r166, %r165};
	bra.uni 	$L__BB2_131;
$L__BB2_129:
	setp.lt.s32 	%p129, %r19, 0;
	setp.gt.f64 	%p130, %fd114, 0d3FF0000000000000;
	selp.b32 	%r167, 2146435072, 0, %p130;
	xor.b32  	%r168, %r167, 2146435072;
	selp.b32 	%r169, %r168, %r167, %p129;
	setp.eq.f64 	%p131, %fd113, 0dBFF0000000000000;
	selp.b32 	%r170, 1072693248, %r169, %p131;
	mov.b32 	%r171, 0;
	mov.b64 	%fd673, {%r171, %r170};
	bra.uni 	$L__BB2_131;
$L__BB2_130:
	add.rn.f64 	%fd673, %fd113, %fd246;
$L__BB2_131:
	ld.global.f64 	%fd122, [%rd9+35840];
	{
	.reg .b32 %temp; 
	mov.b64 	{%temp, %r30}, %fd122;
	}
	abs.f64 	%fd123, %fd122;
	setp.eq.f64 	%p132, %fd122, 0d0000000000000000;
	@%p132 bra 	$L__BB2_133;
	{ // callseq 7, 0
	.param .b64 param0;
	st.param.f64 	[param0], %fd123;
	.param .b64 param1;
	st.param.f64 	[param1], %fd246;
	.param .b64 retval0;
	call.uni (retval0), 
	__internal_accurate_pow, 
	(
	param0, 
	param1
	);
	ld.param.f64 	%fd297, [retval0];
	} // callseq 7
	setp.lt.s32 	%p133, %r30, 0;
	setp.neu.f64 	%p134, %fd246, %fd57;
	neg.f64 	%fd299, %fd297;
	setp.eq.s64 	%p135, %rd8, -9223372036854775808;
	selp.f64 	%fd300, %fd299, %fd297, %p135;
	selp.f64 	%fd301, %fd300, %fd297, %p133;
	selp.f64 	%fd302, 0dFFF8000000000000, %fd301, %p133;
	selp.f64 	%fd675, %fd302, %fd301, %p134;
	mov.pred 	%p461, %p9;
	bra.uni 	$L__BB2_134;
$L__BB2_133:
	setp.lt.s32 	%p136, %r19, 0;
	selp.b32 	%r172, %r30, 0, %p10;
	or.b32  	%r173, %r172, 2146435072;
	selp.b32 	%r174, %r173, %r172, %p136;
	mov.b32 	%r175, 0;
	mov.b64 	%fd675, {%r175, %r174};
	mov.pred 	%p461, %p10;
$L__BB2_134:
	add.f64 	%fd303, %fd246, %fd122;
	{
	.reg .b32 %temp; 
	mov.b64 	{%temp, %r176}, %fd303;
	}
	and.b32  	%r177, %r176, 2146435072;
	setp.ne.s32 	%p137, %r177, 2146435072;
	@%p137 bra 	$L__BB2_141;
	setp.nan.f64 	%p138, %fd122, %fd246;
	@%p138 bra 	$L__BB2_140;
	setp.eq.f64 	%p139, %fd58, 0d7FF0000000000000;
	@%p139 bra 	$L__BB2_139;
	setp.neu.f64 	%p140, %fd123, 0d7FF0000000000000;
	@%p140 bra 	$L__BB2_141;
	setp.lt.s32 	%p141, %r30, 0;
	setp.ne.s32 	%p142, %r21, 1071644672;
	selp.b32 	%r179, %r22, %r20, %p142;
	selp.b32 	%r180, %r179, %r20, %p461;
	selp.b32 	%r181, %r180, %r20, %p141;
	mov.b32 	%r182, 0;
	mov.b64 	%fd675, {%r182, %r181};
	bra.uni 	$L__BB2_141;
$L__BB2_139:
	setp.lt.s32 	%p143, %r19, 0;
	setp.gt.f64 	%p144, %fd123, 0d3FF0000000000000;
	selp.b32 	%r183, 2146435072, 0, %p144;
	xor.b32  	%r184, %r183, 2146435072;
	selp.b32 	%r185, %r184, %r183, %p143;
	setp.eq.f64 	%p145, %fd122, 0dBFF0000000000000;
	selp.b32 	%r186, 1072693248, %r185, %p145;
	mov.b32 	%r187, 0;
	mov.b64 	%fd675, {%r187, %r186};
	bra.uni 	$L__BB2_141;
$L__BB2_140:
	add.rn.f64 	%fd675, %fd122, %fd246;
$L__BB2_141:
	setp.eq.f64 	%p146, %fd246, 0d0000000000000000;
	setp.eq.f64 	%p147, %fd122, 0d3FF0000000000000;
	selp.f64 	%fd304, 0d3FF0000000000000, %fd675, %p147;
	selp.f64 	%fd305, 0d3FF0000000000000, %fd304, %p146;
	setp.eq.f64 	%p148, %fd59, 0d3FF0000000000000;
	selp.f64 	%fd306, 0d3FF0000000000000, %fd661, %p148;
	selp.f64 	%fd307, 0d3FF0000000000000, %fd306, %p146;
	setp.eq.f64 	%p149, %fd68, 0d3FF0000000000000;
	selp.f64 	%fd308, 0d3FF0000000000000, %fd663, %p149;
	selp.f64 	%fd309, 0d3FF0000000000000, %fd308, %p146;
	mul.f64 	%fd310, %fd56, %fd309;
	fma.rn.f64 	%fd311, %fd56, %fd307, %fd310;
	setp.eq.f64 	%p150, %fd77, 0d3FF0000000000000;
	selp.f64 	%fd312, 0d3FF0000000000000, %fd665, %p150;
	selp.f64 	%fd313, 0d3FF0000000000000, %fd312, %p146;
	fma.rn.f64 	%fd314, %fd56, %fd313, %fd311;
	setp.eq.f64 	%p151, %fd86, 0d3FF0000000000000;
	selp.f64 	%fd315, 0d3FF0000000000000, %fd667, %p151;
	selp.f64 	%fd316, 0d3FF0000000000000, %fd315, %p146;
	fma.rn.f64 	%fd317, %fd56, %fd316, %fd314;
	setp.eq.f64 	%p152, %fd95, 0d3FF0000000000000;
	selp.f64 	%fd318, 0d3FF0000000000000, %fd669, %p152;
	selp.f64 	%fd319, 0d3FF0000000000000, %fd318, %p146;
	fma.rn.f64 	%fd320, %fd56, %fd319, %fd317;
	setp.eq.f64 	%p153, %fd104, 0d3FF0000000000000;
	selp.f64 	%fd321, 0d3FF0000000000000, %fd671, %p153;
	selp.f64 	%fd322, 0d3FF0000000000000, %fd321, %p146;
	fma.rn.f64 	%fd323, %fd56, %fd322, %fd320;
	setp.eq.f64 	%p154, %fd113, 0d3FF0000000000000;
	selp.f64 	%fd324, 0d3FF0000000000000, %fd673, %p154;
	selp.f64 	%fd325, 0d3FF0000000000000, %fd324, %p146;
	fma.rn.f64 	%fd326, %fd56, %fd325, %fd323;
	fma.rn.f64 	%fd703, %fd56, %fd305, %fd326;
	add.s32 	%r31, %r56, -5120;
	setp.lt.u32 	%p155, %r31, 5120;
	mov.b32 	%r631, 5120;
	@%p155 bra 	$L__BB2_225;
	mov.b32 	%r631, 5120;
$L__BB2_143:
	add.s32 	%r190, %r18, %r631;
	mul.wide.u32 	%rd15, %r190, 8;
	add.s64 	%rd10, %rd2, %rd15;
	ld.global.f64 	%fd133, [%rd10];
	{
	.reg .b32 %temp; 
	mov.b64 	{%temp, %r33}, %fd133;
	}
	abs.f64 	%fd134, %fd133;
	setp.neu.f64 	%p156, %fd133, 0d0000000000000000;
	@%p156 bra 	$L__BB2_145;
	setp.lt.s32 	%p160, %r19, 0;
	selp.b32 	%r191, %r33, 0, %p10;
	or.b32  	%r192, %r191, 2146435072;
	selp.b32 	%r193, %r192, %r191, %p160;
	mov.b32 	%r194, 0;
	mov.b64 	%fd678, {%r194, %r193};
	mov.pred 	%p19, %p10;
	bra.uni 	$L__BB2_146;
$L__BB2_145:
	{ // callseq 8, 0
	.param .b64 param0;
	st.param.f64 	[param0], %fd134;
	.param .b64 param1;
	st.param.f64 	[param1], %fd246;
	.param .b64 retval0;
	call.uni (retval0), 
	__internal_accurate_pow, 
	(
	param0, 
	param1
	);
	ld.param.f64 	%fd327, [retval0];
	} // callseq 8
	setp.lt.s32 	%p157, %r33, 0;
	setp.neu.f64 	%p158, %fd246, %fd57;
	neg.f64 	%fd329, %fd327;
	setp.eq.s64 	%p159, %rd8, -9223372036854775808;
	selp.f64 	%fd330, %fd329, %fd327, %p159;
	selp.f64 	%fd331, %fd330, %fd327, %p157;
	selp.f64 	%fd332, 0dFFF8000000000000, %fd331, %p157;
	selp.f64 	%fd678, %fd332, %fd331, %p158;
	mov.pred 	%p19, %p9;
$L__BB2_146:
	add.f64 	%fd333, %fd246, %fd133;
	{
	.reg .b32 %temp; 
	mov.b64 	{%temp, %r195}, %fd333;
	}
	and.b32  	%r196, %r195, 2146435072;
	setp.ne.s32 	%p161, %r196, 2146435072;
	@%p161 bra 	$L__BB2_153;
	setp.num.f64 	%p162, %fd133, %fd246;
	@%p162 bra 	$L__BB2_149;
	add.rn.f64 	%fd678, %fd133, %fd246;
	bra.uni 	$L__BB2_153;
$L__BB2_149:
	setp.neu.f64 	%p163, %fd58, 0d7FF0000000000000;
	@%p163 bra 	$L__BB2_151;
	setp.lt.s32 	%p167, %r19, 0;
	setp.gt.f64 	%p168, %fd134, 0d3FF0000000000000;
	selp.b32 	%r202, 2146435072, 0, %p168;
	xor.b32  	%r203, %r202, 2146435072;
	selp.b32 	%r204, %r203, %r202, %p167;
	setp.eq.f64 	%p169, %fd133, 0dBFF0000000000000;
	selp.b32 	%r205, 1072693248, %r204, %p169;
	mov.b32 	%r206, 0;
	mov.b64 	%fd678, {%r206, %r205};
	bra.uni 	$L__BB2_153;
$L__BB2_151:
	setp.neu.f64 	%p164, %fd134, 0d7FF0000000000000;
	@%p164 bra 	$L__BB2_153;
	setp.lt.s32 	%p165, %r33, 0;
	setp.ne.s32 	%p166, %r21, 1071644672;
	selp.b32 	%r198, %r22, %r20, %p166;
	selp.b32 	%r199, %r198, %r20, %p19;
	selp.b32 	%r200, %r199, %r20, %p165;
	mov.b32 	%r201, 0;
	mov.b64 	%fd678, {%r201, %r200};
$L__BB2_153:
	ld.global.f64 	%fd142, [%rd10+5120];
	{
	.reg .b32 %temp; 
	mov.b64 	{%temp, %r34}, %fd142;
	}
	abs.f64 	%fd143, %fd142;
	setp.eq.f64 	%p170, %fd142, 0d0000000000000000;
	@%p170 bra 	$L__BB2_155;
	{ // callseq 9, 0
	.param .b64 param0;
	st.param.f64 	[param0], %fd143;
	.param .b64 param1;
	st.param.f64 	[param1], %fd246;
	.param .b64 retval0;
	call.uni (retval0), 
	__internal_accurate_pow, 
	(
	param0, 
	param1
	);
	ld.param.f64 	%fd334, [retval0];
	} // callseq 9
	setp.lt.s32 	%p171, %r34, 0;
	setp.neu.f64 	%p172, %fd246, %fd57;
	neg.f64 	%fd336, %fd334;
	setp.eq.s64 	%p173, %rd8, -9223372036854775808;
	selp.f64 	%fd337, %fd336, %fd334, %p173;
	selp.f64 	%fd338, %fd337, %fd334, %p171;
	selp.f64 	%fd339, 0dFFF8000000000000, %fd338, %p171;
	selp.f64 	%fd680, %fd339, %fd338, %p172;
	mov.pred 	%p463, %p9;
	bra.uni 	$L__BB2_156;
$L__BB2_155:
	setp.lt.s32 	%p174, %r19, 0;
	selp.b32 	%r207, %r34, 0, %p10;
	or.b32  	%r208, %r207, 2146435072;
	selp.b32 	%r209, %r208, %r207, %p174;
	mov.b32 	%r210, 0;
	mov.b64 	%fd680, {%r210, %r209};
	mov.pred 	%p463, %p10;
$L__BB2_156:
	add.f64 	%fd340, %fd246, %fd142;
	{
	.reg .b32 %temp; 
	mov.b64 	{%temp, %r211}, %fd340;
	}
	and.b32  	%r212, %r211, 2146435072;
	setp.ne.s32 	%p175, %r212, 2146435072;
	@%p175 bra 	$L__BB2_163;
	setp.nan.f64 	%p176, %fd142, %fd246;
	@%p176 bra 	$L__BB2_162;
	setp.eq.f64 	%p177, %fd58, 0d7FF0000000000000;
	@%p177 bra 	$L__BB2_161;
	setp.neu.f64 	%p178, %fd143, 0d7FF0000000000000;
	@%p178 bra 	$L__BB2_163;
	setp.lt.s32 	%p179, %r34, 0;
	setp.ne.s32 	%p180, %r21, 1071644672;
	selp.b32 	%r214, %r22, %r20, %p180;
	selp.b32 	%r215, %r214, %r20, %p463;
	selp.b32 	%r216, %r215, %r20, %p179;
	mov.b32 	%r217, 0;
	mov.b64 	%fd680, {%r217, %r216};
	bra.uni 	$L__BB2_163;
$L__BB2_161:
	setp.lt.s32 	%p181, %r19, 0;
	setp.gt.f64 	%p182, %fd143, 0d3FF0000000000000;
	selp.b32 	%r218, 2146435072, 0, %p182;
	xor.b32  	%r219, %r218, 2146435072;
	selp.b32 	%r220, %r219, %r218, %p181;
	setp.eq.f64 	%p183, %fd142, 0dBFF0000000000000;
	selp.b32 	%r221, 1072693248, %r220, %p183;
	mov.b32 	%r222, 0;
	mov.b64 	%fd680, {%r222, %r221};
	bra.uni 	$L__BB2_163;
$L__BB2_162:
	add.rn.f64 	%fd680, %fd142, %fd246;
$L__BB2_163:
	ld.global.f64 	%fd151, [%rd10+10240];
	{
	.reg .b32 %temp; 
	mov.b64 	{%temp, %r35}, %fd151;
	}
	abs.f64 	%fd152, %fd151;
	setp.eq.f64 	%p184, %fd151, 0d0000000000000000;
	@%p184 bra 	$L__BB2_165;
	{ // callseq 10, 0
	.param .b64 param0;
	st.param.f64 	[param0], %fd152;
	.param .b64 param1;
	st.param.f64 	[param1], %fd246;
	.param .b64 retval0;
	call.uni (retval0), 
	__internal_accurate_pow, 
	(
	param0, 
	param1
	);
	ld.param.f64 	%fd341, [retval0];
	} // callseq 10
	setp.lt.s32 	%p185, %r35, 0;
	setp.neu.f64 	%p186, %fd246, %fd57;
	neg.f64 	%fd343, %fd341;
	setp.eq.s64 	%p187, %rd8, -9223372036854775808;
	selp.f64 	%fd344, %fd343, %fd341, %p187;
	selp.f64 	%fd345, %fd344, %fd341, %p185;
	selp.f64 	%fd346, 0dFFF8000000000000, %fd345, %p185;
	selp.f64 	%fd682, %fd346, %fd345, %p186;
	mov.pred 	%p464, %p9;
	bra.uni 	$L__BB2_166;
$L__BB2_165:
	setp.lt.s32 	%p188, %r19, 0;
	selp.b32 	%r223, %r35, 0, %p10;
	or.b32  	%r224, %r223, 2146435072;
	selp.b32 	%r225, %r224, %r223, %p188;
	mov.b32 	%r226, 0;
	mov.b64 	%fd682, {%r226, %r225};
	mov.pred 	%p464, %p10;
$L__BB2_166:
	add.f64 	%fd347, %fd246, %fd151;
	{
	.reg .b32 %temp; 
	mov.b64 	{%temp, %r227}, %fd347;
	}
	and.b32  	%r228, %r227, 2146435072;
	setp.ne.s32 	%p189, %r228, 2146435072;
	@%p189 bra 	$L__BB2_173;
	setp.nan.f64 	%p190, %fd151, %fd246;
	@%p190 bra 	$L__BB2_172;
	setp.eq.f64 	%p191, %fd58, 0d7FF0000000000000;
	@%p191 bra 	$L__BB2_171;
	setp.neu.f64 	%p192, %fd152, 0d7FF0000000000000;
	@%p192 bra 	$L__BB2_173;
	setp.lt.s32 	%p193, %r35, 0;
	setp.ne.s32 	%p194, %r21, 1071644672;
	selp.b32 	%r230, %r22, %r20, %p194;
	selp.b32 	%r231, %r230, %r20, %p464;
	selp.b32 	%r232, %r231, %r20, %p193;
	mov.b32 	%r233, 0;
	mov.b64 	%fd682, {%r233, %r232};
	bra.uni 	$L__BB2_173;
$L__BB2_171:
	setp.lt.s32 	%p195, %r19, 0;
	setp.gt.f64 	%p196, %fd152, 0d3FF0000000000000;
	selp.b32 	%r234, 2146435072, 0, %p196;
	xor.b32  	%r235, %r234, 2146435072;
	selp.b32 	%r236, %r235, %r234, %p195;
	setp.eq.f64 	%p197, %fd151, 0dBFF0000000000000;
	selp.b32 	%r237, 1072693248, %r236, %p197;
	mov.b32 	%r238, 0;
	mov.b64 	%fd682, {%r238, %r237};
	bra.uni 	$L__BB2_173;
$L__BB2_172:
	add.rn.f64 	%fd682, %fd151, %fd246;
$L__BB2_173:
	ld.global.f64 	%fd160, [%rd10+15360];
	{
	.reg .b32 %temp; 
	mov.b64 	{%temp, %r36}, %fd160;
	}
	abs.f64 	%fd161, %fd160;
	setp.eq.f64 	%p198, %fd160, 0d0000000000000000;
	@%p198 bra 	$L__BB2_175;
	{ // callseq 11, 0
	.param .b64 param0;
	st.param.f64 	[param0], %fd161;
	.param .b64 param1;
	st.param.f64 	[param1], %fd246;
	.param .b64 retval0;
	call.uni (retval0), 
	__internal_accurate_pow, 
	(
	param0, 
	param1
	);
	ld.param.f64 	%fd348, [retval0];
	} // callseq 11
	setp.lt.s32 	%p199, %r36, 0;
	setp.neu.f64 	%p200, %fd246, %fd57;
	neg.f64 	%fd350, %fd348;
	setp.eq.s64 	%p201, %rd8, -9223372036854775808;
	selp.f64 	%fd351, %fd350, %fd348, %p201;
	selp.f64 	%fd352, %fd351, %fd348, %p199;
	selp.f64 	%fd353, 0dFFF8000000000000, %fd352, %p199;
	selp.f64 	%fd684, %fd353, %fd352, %p200;
	mov.pred 	%p465, %p9;
	bra.uni 	$L__BB2_176;
$L__BB2_175:
	setp.lt.s32 	%p202, %r19, 0;
	selp.b32 	%r239, %r36, 0, %p10;
	or.b32  	%r240, %r239, 2146435072;
	selp.b32 	%r241, %r240, %r239, %p202;
	mov.b32 	%r242, 0;
	mov.b64 	%fd684, {%r242, %r241};
	mov.pred 	%p465, %p10;
$L__BB2_176:
	add.f64 	%fd354, %fd246, %fd160;
	{
	.reg .b32 %temp; 
	mov.b64 	{%temp, %r243}, %fd354;
	}
	and.b32  	%r244, %r243, 2146435072;
	setp.ne.s32 	%p203, %r244, 2146435072;
	@%p203 bra 	$L__BB2_183;
	setp.nan.f64 	%p204, %fd160, %fd246;
	@%p204 bra 	$L__BB2_182;
	setp.eq.f64 	%p205, %fd58, 0d7FF0000000000000;
	@%p205 bra 	$L__BB2_181;
	setp.neu.f64 	%p206, %fd161, 0d7FF0000000000000;
	@%p206 bra 	$L__BB2_183;
	setp.lt.s32 	%p207, %r36, 0;
	setp.ne.s32 	%p208, %r21, 1071644672;
	selp.b32 	%r246, %r22, %r20, %p208;
	selp.b32 	%r247, %r246, %r20, %p465;
	selp.b32 	%r248, %r247, %r20, %p207;
	mov.b32 	%r249, 0;
	mov.b64 	%fd684, {%r249, %r248};
	bra.uni 	$L__BB2_183;
$L__BB2_181:
	setp.lt.s32 	%p209, %r19, 0;
	setp.gt.f64 	%p210, %fd161, 0d3FF0000000000000;
	selp.b32 	%r250, 2146435072, 0, %p210;
	xor.b32  	%r251, %r250, 2146435072;
	selp.b32 	%r252, %r251, %r250, %p209;
	setp.eq.f64 	%p211, %fd160, 0dBFF0000000000000;
	selp.b32 	%r253, 1072693248, %r252, %p211;
	mov.b32 	%r254, 0;
	mov.b64 	%fd684, {%r254, %r253};
	bra.uni 	$L__BB2_183;
$L__BB2_182:
	add.rn.f64 	%fd684, %fd160, %fd246;
$L__BB2_183:
	ld.global.f64 	%fd169, [%rd10+20480];
	{
	.reg .b32 %temp; 
	mov.b64 	{%temp, %r37}, %fd169;
	}
	abs.f64 	%fd170, %fd169;
	setp.eq.f64 	%p212, %fd169, 0d0000000000000000;
	@%p212 bra 	$L__BB2_185;
	{ // callseq 12, 0
	.param .b64 param0;
	st.param.f64 	[param0], %fd170;
	.param .b64 param1;
	st.param.f64 	[param1], %fd246;
	.param .b64 retval0;
	call.uni (retval0), 
	__internal_accurate_pow, 
	(
	param0, 
	param1
	);
	ld.param.f64 	%fd355, [retval0];
	} // callseq 12
	setp.lt.s32 	%p213, %r37, 0;
	setp.neu.f64 	%p214, %fd246, %fd57;
	neg.f64 	%fd357, %fd355;
	setp.eq.s64 	%p215, %rd8, -9223372036854775808;
	selp.f64 	%fd358, %fd357, %fd355, %p215;
	selp.f64 	%fd359, %fd358, %fd355, %p213;
	selp.f64 	%fd360, 0dFFF8000000000000, %fd359, %p213;
	selp.f64 	%fd686, %fd360, %fd359, %p214;
	mov.pred 	%p466, %p9;
	bra.uni 	$L__BB2_186;
$L__BB2_185:
	setp.lt.s32 	%p216, %r19, 0;
	selp.b32 	%r255, %r37, 0, %p10;
	or.b32  	%r256, %r255, 2146435072;
	selp.b32 	%r257, %r256, %r255, %p216;
	mov.b32 	%r258, 0;
	mov.b64 	%fd686, {%r258, %r257};
	mov.pred 	%p466, %p10;
$L__BB2_186:
	add.f64 	%fd361, %fd246, %fd169;
	{
	.reg .b32 %temp; 
	mov.b64 	{%temp, %r259}, %fd361;
	}
	and.b32  	%r260, %r259, 2146435072;
	setp.ne.s32 	%p217, %r260, 2146435072;
	@%p217 bra 	$L__BB2_193;
	setp.nan.f64 	%p218, %fd169, %fd246;
	@%p218 bra 	$L__BB2_192;
	setp.eq.f64 	%p219, %fd58, 0d7FF0000000000000;
	@%p219 bra 	$L__BB2_191;
	setp.neu.f64 	%p220, %fd170, 0d7FF0000000000000;
	@%p220 bra 	$L__BB2_193;
	setp.lt.s32 	%p221, %r37, 0;
	setp.ne.s32 	%p222, %r21, 1071644672;
	selp.b32 	%r262, %r22, %r20, %p222;
	selp.b32 	%r263, %r262, %r20, %p466;
	selp.b32 	%r264, %r263, %r20, %p221;
	mov.b32 	%r265, 0;
	mov.b64 	%fd686, {%r265, %r264};
	bra.uni 	$L__BB2_193;
$L__BB2_191:
	setp.lt.s32 	%p223, %r19, 0;
	setp.gt.f64 	%p224, %fd170, 0d3FF0000000000000;
	selp.b32 	%r266, 2146435072, 0, %p224;
	xor.b32  	%r267, %r266, 2146435072;
	selp.b32 	%r268, %r267, %r266, %p223;
	setp.eq.f64 	%p225, %fd169, 0dBFF0000000000000;
	selp.b32 	%r269, 1072693248, %r268, %p225;
	mov.b32 	%r270, 0;
	mov.b64 	%fd686, {%r270, %r269};
	bra.uni 	$L__BB2_193;
$L__BB2_192:
	add.rn.f64 	%fd686, %fd169, %fd246;
$L__BB2_193:
	ld.global.f64 	%fd178, [%rd10+25600];
	{
	.reg .b32 %temp; 
	mov.b64 	{%temp, %r38}, %fd178;
	}
	abs.f64 	%fd179, %fd178;
	setp.eq.f64 	%p226, %fd178, 0d0000000000000000;
	@%p226 bra 	$L__BB2_195;
	{ // callseq 13, 0
	.param .b64 param0;
	st.param.f64 	[param0], %fd179;
	.param .b64 param1;
	st.param.f64 	[param1], %fd246;
	.param .b64 retval0;
	call.uni (retval0), 
	__internal_accurate_pow, 
	(
	param0, 
	param1
	);
	ld.param.f64 	%fd362, [retval0];
	} // callseq 13
	setp.lt.s32 	%p227, %r38, 0;
	setp.neu.f64 	%p228, %fd246, %fd57;
	neg.f64 	%fd364, %fd362;
	setp.eq.s64 	%p229, %rd8, -9223372036854775808;
	selp.f64 	%fd365, %fd364, %fd362, %p229;
	selp.f64 	%fd366, %fd365, %fd362, %p227;
	selp.f64 	%fd367, 0dFFF8000000000000, %fd366, %p227;
	selp.f64 	%fd688, %fd367, %fd366, %p228;
	mov.pred 	%p467, %p9;
	bra.uni 	$L__BB2_196;
$L__BB2_195:
	setp.lt.s32 	%p230, %r19, 0;
	selp.b32 	%r271, %r38, 0, %p10;
	or.b32  	%r272, %r271, 2146435072;
	selp.b32 	%r273, %r272, %r271, %p230;
	mov.b32 	%r274, 0;
	mov.b64 	%fd688, {%r274, %r273};
	mov.pred 	%p467, %p10;
$L__BB2_196:
	add.f64 	%fd368, %fd246, %fd178;
	{
	.reg .b32 %temp; 
	mov.b64 	{%temp, %r275}, %fd368;
	}
	and.b32  	%r276, %r275, 2146435072;
	setp.ne.s32 	%p231, %r276, 2146435072;
	@%p231 bra 	$L__BB2_203;
	setp.nan.f64 	%p232, %fd178, %fd246;
	@%p232 bra 	$L__BB2_202;
	setp.eq.f64 	%p233, %fd58, 0d7FF0000000000000;
	@%p233 bra 	$L__BB2_201;
	setp.neu.f64 	%p234, %fd179, 0d7FF0000000000000;
	@%p234 bra 	$L__BB2_203;
	setp.lt.s32 	%p235, %r38, 0;
	setp.ne.s32 	%p236, %r21, 1071644672;
	selp.b32 	%r278, %r22, %r20, %p236;
	selp.b32 	%r279, %r278, %r20, %p467;
	selp.b32 	%r280, %r279, %r20, %p235;
	mov.b32 	%r281, 0;
	mov.b64 	%fd688, {%r281, %r280};
	bra.uni 	$L__BB2_203;
$L__BB2_201:
	setp.lt.s32 	%p237, %r19, 0;
	setp.gt.f64 	%p238, %fd179, 0d3FF0000000000000;
	selp.b32 	%r282, 2146435072, 0, %p238;
	xor.b32  	%r283, %r282, 2146435072;
	selp.b32 	%r284, %r283, %r282, %p237;
	setp.eq.f64 	%p239, %fd178, 0dBFF0000000000000;
	selp.b32 	%r285, 1072693248, %r284, %p239;
	mov.b32 	%r286, 0;
	mov.b64 	%fd688, {%r286, %r285};
	bra.uni 	$L__BB2_203;
$L__BB2_202:
	add.rn.f64 	%fd688, %fd178, %fd246;
$L__BB2_203:
	ld.global.f64 	%fd187, [%rd10+30720];
	{
	.reg .b32 %temp; 
	mov.b64 	{%temp, %r39}, %fd187;
	}
	abs.f64 	%fd188, %fd187;
	setp.eq.f64 	%p240, %fd187, 0d0000000000000000;
	@%p240 bra 	$L__BB2_205;
	{ // callseq 14, 0
	.param .b64 param0;
	st.param.f64 	[param0], %fd188;
	.param .b64 param1;
	st.param.f64 	[param1], %fd246;
	.param .b64 retval0;
	call.uni (retval0), 
	__internal_accurate_pow, 
	(
	param0, 
	param1
	);
	ld.param.f64 	%fd369, [retval0];
	} // callseq 14
	setp.lt.s32 	%p241, %r39, 0;
	setp.neu.f64 	%p242, %fd246, %fd57;
	neg.f64 	%fd371, %fd369;
	setp.eq.s64 	%p243, %rd8, -9223372036854775808;
	selp.f64 	%fd372, %fd371, %fd369, %p243;
	selp.f64 	%fd373, %fd372, %fd369, %p241;
	selp.f64 	%fd374, 0dFFF8000000000000, %fd373, %p241;
	selp.f64 	%fd690, %fd374, %fd373, %p242;
	mov.pred 	%p468, %p9;
	bra.uni 	$L__BB2_206;
$L__BB2_205:
	setp.lt.s32 	%p244, %r19, 0;
	selp.b32 	%r287, %r39, 0, %p10;
	or.b32  	%r288, %r287, 2146435072;
	selp.b32 	%r289, %r288, %r287, %p244;
	mov.b32 	%r290, 0;
	mov.b64 	%fd690, {%r290, %r289};
	mov.pred 	%p468, %p10;
$L__BB2_206:
	add.f64 	%fd375, %fd246, %fd187;
	{
	.reg .b32 %temp; 
	mov.b64 	{%temp, %r291}, %fd375;
	}
	and.b32  	%r292, %r291, 2146435072;
	setp.ne.s32 	%p245, %r292, 2146435072;
	@%p245 bra 	$L__BB2_213;
	setp.nan.f64 	%p246, %fd187, %fd246;
	@%p246 bra 	$L__BB2_212;
	setp.eq.f64 	%p247, %fd58, 0d7FF0000000000000;
	@%p247 bra 	$L__BB2_211;
	setp.neu.f64 	%p248, %fd188, 0d7FF0000000000000;
	@%p248 bra 	$L__BB2_213;
	setp.lt.s32 	%p249, %r39, 0;
	setp.ne.s32 	%p250, %r21, 1071644672;
	selp.b32 	%r294, %r22, %r20, %p250;
	selp.b32 	%r295, %r294, %r20, %p468;
	selp.b32 	%r296, %r295, %r20, %p249;
	mov.b32 	%r297, 0;
	mov.b64 	%fd690, {%r297, %r296};
	bra.uni 	$L__BB2_213;
$L__BB2_211:
	setp.lt.s32 	%p251, %r19, 0;
	setp.gt.f64 	%p252, %fd188, 0d3FF0000000000000;
	selp.b32 	%r298, 2146435072, 0, %p252;
	xor.b32  	%r299, %r298, 2146435072;
	selp.b32 	%r300, %r299, %r298, %p251;
	setp.eq.f64 	%p253, %fd187, 0dBFF0000000000000;
	selp.b32 	%r301, 1072693248, %r300, %p253;
	mov.b32 	%r302, 0;
	mov.b64 	%fd690, {%r302, %r301};
	bra.uni 	$L__BB2_213;
$L__BB2_212:
	add.rn.f64 	%fd690, %fd187, %fd246;
$L__BB2_213:
	ld.global.f64 	%fd196, [%rd10+35840];
	{
	.reg .b32 %temp; 
	mov.b64 	{%temp, %r40}, %fd196;
	}
	abs.f64 	%fd197, %fd196;
	setp.eq.f64 	%p254, %fd196, 0d0000000000000000;
	@%p254 bra 	$L__BB2_215;
	{ // callseq 15, 0
	.param .b64 param0;
	st.param.f64 	[param0], %fd197;
	.param .b64 param1;
	st.param.f64 	[param1], %fd246;
	.param .b64 retval0;
	call.uni (retval0), 
	__internal_accurate_pow, 
	(
	param0, 
	param1
	);
	ld.param.f64 	%fd376, [retval0];
	} // callseq 15
	setp.lt.s32 	%p255, %r40, 0;
	setp.neu.f64 	%p256, %fd246, %fd57;
	neg.f64 	%fd378, %fd376;
	setp.eq.s64 	%p257, %rd8, -9223372036854775808;
	selp.f64 	%fd379, %fd378, %fd376, %p257;
	selp.f64 	%fd380, %fd379, %fd376, %p255;
	selp.f64 	%fd381, 0dFFF8000000000000, %fd380, %p255;
	selp.f64 	%fd692, %fd381, %fd380, %p256;
	mov.pred 	%p469, %p9;
	bra.uni 	$L__BB2_216;
$L__BB2_215:
	setp.lt.s32 	%p258, %r19, 0;
	selp.b32 	%r303, %r40, 0, %p10;
	or.b32  	%r304, %r303, 2146435072;
	selp.b32 	%r305, %r304, %r303, %p258;
	mov.b32 	%r306, 0;
	mov.b64 	%fd692, {%r306, %r305};
	mov.pred 	%p469, %p10;
$L__BB2_216:
	add.f64 	%fd382, %fd246, %fd196;
	{
	.reg .b32 %temp; 
	mov.b64 	{%temp, %r307}, %fd382;
	}
	and.b32  	%r308, %r307, 2146435072;
	setp.ne.s32 	%p259, %r308, 2146435072;
	@%p259 bra 	$L__BB2_223;
	setp.nan.f64 	%p260, %fd196, %fd246;
	@%p260 bra 	$L__BB2_222;
	setp.eq.f64 	%p261, %fd58, 0d7FF0000000000000;
	@%p261 bra 	$L__BB2_221;
	setp.neu.f64 	%p262, %fd197, 0d7FF0000000000000;
	@%p262 bra 	$L__BB2_223;
	setp.lt.s32 	%p263, %r40, 0;
	setp.ne.s32 	%p264, %r21, 1071644672;
	selp.b32 	%r310, %r22, %r20, %p264;
	selp.b32 	%r311, %r310, %r20, %p469;
	selp.b32 	%r312, %r311, %r20, %p263;
	mov.b32 	%r313, 0;
	mov.b64 	%fd692, {%r313, %r312};
	bra.uni 	$L__BB2_223;
$L__BB2_221:
	setp.lt.s32 	%p265, %r19, 0;
	setp.gt.f64 	%p266, %fd197, 0d3FF0000000000000;
	selp.b32 	%r314, 2146435072, 0, %p266;
	xor.b32  	%r315, %r314, 2146435072;
	selp.b32 	%r316, %r315, %r314, %p265;
	setp.eq.f64 	%p267, %fd196, 0dBFF0000000000000;
	selp.b32 	%r317, 1072693248, %r316, %p267;
	mov.b32 	%r318, 0;
	mov.b64 	%fd692, {%r318, %r317};
	bra.uni 	$L__BB2_223;
$L__BB2_222:
	add.rn.f64 	%fd692, %fd196, %fd246;
$L__BB2_223:
	setp.eq.f64 	%p268, %fd246, 0d0000000000000000;
	setp.eq.f64 	%p269, %fd196, 0d3FF0000000000000;
	selp.f64 	%fd383, 0d3FF0000000000000, %fd692, %p269;
	selp.f64 	%fd384, 0d3FF0000000000000, %fd383, %p268;
	setp.eq.f64 	%p270, %fd133, 0d3FF0000000000000;
	selp.f64 	%fd385, 0d3FF0000000000000, %fd678, %p270;
	selp.f64 	%fd386, 0d3FF0000000000000, %fd385, %p268;
	fma.rn.f64 	%fd387, %fd56, %fd386, %fd703;
	setp.eq.f64 	%p271, %fd142, 0d3FF0000000000000;
	selp.f64 	%fd388, 0d3FF0000000000000, %fd680, %p271;
	selp.f64 	%fd389, 0d3FF0000000000000, %fd388, %p268;
	fma.rn.f64 	%fd390, %fd56, %fd389, %fd387;
	setp.eq.f64 	%p272, %fd151, 0d3FF0000000000000;
	selp.f64 	%fd391, 0d3FF0000000000000, %fd682, %p272;
	selp.f64 	%fd392, 0d3FF0000000000000, %fd391, %p268;
	fma.rn.f64 	%fd393, %fd56, %fd392, %fd390;
	setp.eq.f64 	%p273, %fd160, 0d3FF0000000000000;
	selp.f64 	%fd394, 0d3FF0000000000000, %fd684, %p273;
	selp.f64 	%fd395, 0d3FF0000000000000, %fd394, %p268;
	fma.rn.f64 	%fd396, %fd56, %fd395, %fd393;
	setp.eq.f64 	%p274, %fd169, 0d3FF0000000000000;
	selp.f64 	%fd397, 0d3FF0000000000000, %fd686, %p274;
	selp.f64 	%fd398, 0d3FF0000000000000, %fd397, %p268;
	fma.rn.f64 	%fd399, %fd56, %fd398, %fd396;
	setp.eq.f64 	%p275, %fd178, 0d3FF0000000000000;
	selp.f64 	%fd400, 0d3FF0000000000000, %fd688, %p275;
	selp.f64 	%fd401, 0d3FF0000000000000, %fd400, %p268;
	fma.rn.f64 	%fd402, %fd56, %fd401, %fd399;
	setp.eq.f64 	%p276, %fd187, 0d3FF0000000000000;
	selp.f64 	%fd403, 0d3FF0000000000000, %fd690, %p276;
	selp.f64 	%fd404, 0d3FF0000000000000, %fd403, %p268;
	fma.rn.f64 	%fd405, %fd56, %fd404, %fd402;
	fma.rn.f64 	%fd703, %fd56, %fd384, %fd405;
	sub.s32 	%r319, %r56, %r631;
	setp.lt.u32 	%p277, %r319, 5120;
	@%p277 bra 	$L__BB2_262;
	add.s32 	%r631, %r631, 5120;
	setp.le.u32 	%p278, %r631, %r31;
	@%p278 bra 	$L__BB2_143;
$L__BB2_225:
	setp.le.u32 	%p279, %r56, %r631;
	@%p279 bra 	$L__BB2_262;
	sub.s32 	%r43, %r56, %r631;
	setp.ge.s32 	%p280, %r18, %r43;
	@%p280 bra 	$L__BB2_262;
	not.b32 	%r320, %r18;
	add.s32 	%r321, %r56, %r320;
	sub.s32 	%r44, %r321, %r631;
	mul.hi.u32 	%r322, %r44, -858993459;
	shr.u32 	%r323, %r322, 9;
	and.b32  	%r324, %r323, 1;
	setp.eq.b32 	%p281, %r324, 1;
	mov.u32 	%r632, %r18;
	@%p281 bra 	$L__BB2_239;
	add.s32 	%r325, %r18, %r631;
	mul.wide.u32 	%rd16, %r325, 8;
	add.s64 	%rd17, %rd2, %rd16;
	ld.global.f64 	%fd207, [%rd17];
	{
	.reg .b32 %temp; 
	mov.b64 	{%temp, %r45}, %fd207;
	}
	abs.f64 	%fd208, %fd207;
	setp.eq.f64 	%p282, %fd207, 0d0000000000000000;
	@%p282 bra 	$L__BB2_230;
	{ // callseq 16, 0
	.param .b64 param0;
	st.param.f64 	[param0], %fd208;
	.param .b64 param1;
	st.param.f64 	[param1], %fd246;
	.param .b64 retval0;
	call.uni (retval0), 
	__internal_accurate_pow, 
	(
	param0, 
	param1
	);
	ld.param.f64 	%fd407, [retval0];
	} // callseq 16
	setp.lt.s32 	%p283, %r45, 0;
	setp.neu.f64 	%p284, %fd246, %fd57;
	neg.f64 	%fd409, %fd407;
	setp.eq.s64 	%p285, %rd8, -9223372036854775808;
	selp.f64 	%fd410, %fd409, %fd407, %p285;
	selp.f64 	%fd411, %fd410, %fd407, %p283;
	selp.f64 	%fd412, 0dFFF8000000000000, %fd411, %p283;
	selp.f64 	%fd695, %fd412, %fd411, %p284;
	mov.pred 	%p470, %p9;
	bra.uni 	$L__BB2_231;
$L__BB2_230:
	setp.lt.s32 	%p286, %r19, 0;
	selp.b32 	%r326, %r45, 0, %p10;
	or.b32  	%r327, %r326, 2146435072;
	selp.b32 	%r328, %r327, %r326, %p286;
	mov.b32 	%r329, 0;
	mov.b64 	%fd695, {%r329, %r328};
	mov.pred 	%p470, %p10;
$L__BB2_231:
	add.f64 	%fd413, %fd246, %fd207;
	{
	.reg .b32 %temp; 
	mov.b64 	{%temp, %r330}, %fd413;
	}
	and.b32  	%r331, %r330, 2146435072;
	setp.ne.s32 	%p287, %r331, 2146435072;
	@%p287 bra 	$L__BB2_238;
	setp.nan.f64 	%p288, %fd207, %fd246;
	@%p288 bra 	$L__BB2_237;
	setp.eq.f64 	%p289, %fd58, 0d7FF0000000000000;
	@%p289 bra 	$L__BB2_236;
	setp.neu.f64 	%p290, %fd208, 0d7FF0000000000000;
	@%p290 bra 	$L__BB2_238;
	setp.lt.s32 	%p291, %r45, 0;
	setp.ne.s32 	%p292, %r21, 1071644672;
	selp.b32 	%r333, %r22, %r20, %p292;
	selp.b32 	%r334, %r333, %r20, %p470;
	selp.b32 	%r335, %r334, %r20, %p291;
	mov.b32 	%r336, 0;
	mov.b64 	%fd695, {%r336, %r335};
	bra.uni 	$L__BB2_238;
$L__BB2_236:
	setp.lt.s32 	%p293, %r19, 0;
	setp.gt.f64 	%p294, %fd208, 0d3FF0000000000000;
	selp.b32 	%r337, 2146435072, 0, %p294;
	xor.b32  	%r338, %r337, 2146435072;
	selp.b32 	%r339, %r338, %r337, %p293;
	setp.eq.f64 	%p295, %fd207, 0dBFF0000000000000;
	selp.b32 	%r340, 1072693248, %r339, %p295;
	mov.b32 	%r341, 0;
	mov.b64 	%fd695, {%r341, %r340};
	bra.uni 	$L__BB2_238;
$L__BB2_237:
	add.rn.f64 	%fd695, %fd207, %fd246;
$L__BB2_238:
	setp.eq.f64 	%p296, %fd246, 0d0000000000000000;
	setp.eq.f64 	%p297, %fd207, 0d3FF0000000000000;
	selp.f64 	%fd414, 0d3FF0000000000000, %fd695, %p297;
	selp.f64 	%fd415, 0d3FF0000000000000, %fd414, %p296;
	fma.rn.f64 	%fd703, %fd56, %fd415, %fd703;
	add.s32 	%r632, %r18, 640;
$L__BB2_239:
	setp.lt.u32 	%p298, %r44, 640;
	@%p298 bra 	$L__BB2_262;
	add.s32 	%r634, %r632, 640;
	add.s32 	%r633, %r632, %r631;
$L__BB2_241:
	mov.u32 	%r51, %r634;
	mul.wide.u32 	%rd18, %r633, 8;
	add.s64 	%rd19, %rd2, %rd18;
	ld.global.f64 	%fd220, [%rd19];
	{
	.reg .b32 %temp; 
	mov.b64 	{%temp, %r52}, %fd220;
	}
	abs.f64 	%fd221, %fd220;
	setp.neu.f64 	%p299, %fd220, 0d0000000000000000;
	@%p299 bra 	$L__BB2_243;
	setp.lt.s32 	%p303, %r19, 0;
	selp.b32 	%r342, %r52, 0, %p10;
	or.b32  	%r343, %r342, 2146435072;
	selp.b32 	%r344, %r343, %r342, %p303;
	mov.b32 	%r345, 0;
	mov.b64 	%fd700, {%r345, %r344};
	mov.pred 	%p28, %p10;
	bra.uni 	$L__BB2_244;
$L__BB2_243:
	{ // callseq 17, 0
	.param .b64 param0;
	st.param.f64 	[param0], %fd221;
	.param .b64 param1;
	st.param.f64 	[param1], %fd246;
	.param .b64 retval0;
	call.uni (retval0), 
	__internal_accurate_pow, 
	(
	param0, 
	param1
	);
	ld.param.f64 	%fd416, [retval0];
	} // callseq 17
	setp.lt.s32 	%p300, %r52, 0;
	setp.neu.f64 	%p301, %fd246, %fd57;
	neg.f64 	%fd418, %fd416;
	setp.eq.s64 	%p302, %rd8, -9223372036854775808;
	selp.f64 	%fd419, %fd418, %fd416, %p302;
	selp.f64 	%fd420, %fd419, %fd416, %p300;
	selp.f64 	%fd421, 0dFFF8000000000000, %fd420, %p300;
	selp.f64 	%fd700, %fd421, %fd420, %p301;
	mov.pred 	%p28, %p9;
$L__BB2_244:
	add.f64 	%fd422, %fd246, %fd220;
	{
	.reg .b32 %temp; 
	mov.b64 	{%temp, %r346}, %fd422;
	}
	and.b32  	%r347, %r346, 2146435072;
	setp.ne.s32 	%p304, %r347, 2146435072;
	@%p304 bra 	$L__BB2_251;
	setp.num.f64 	%p305, %fd220, %fd246;
	@%p305 bra 	$L__BB2_247;
	add.rn.f64 	%fd700, %fd220, %fd246;
	bra.uni 	$L__BB2_251;
$L__BB2_247:
	setp.neu.f64 	%p306, %fd58, 0d7FF0000000000000;
	@%p306 bra 	$L__BB2_249;
	setp.lt.s32 	%p310, %r19, 0;
	setp.gt.f64 	%p311, %fd221, 0d3FF0000000000000;
	selp.b32 	%r353, 2146435072, 0, %p311;
	xor.b32  	%r354, %r353, 2146435072;
	selp.b32 	%r355, %r354, %r353, %p310;
	setp.eq.f64 	%p312, %fd220, 0dBFF0000000000000;
	selp.b32 	%r356, 1072693248, %r355, %p312;
	mov.b32 	%r357, 0;
	mov.b64 	%fd700, {%r357, %r356};
	bra.uni 	$L__BB2_251;
$L__BB2_249:
	setp.neu.f64 	%p307, %fd221, 0d7FF0000000000000;
	@%p307 bra 	$L__BB2_251;
	setp.lt.s32 	%p308, %r52, 0;
	setp.ne.s32 	%p309, %r21, 1071644672;
	selp.b32 	%r349, %r22, %r20, %p309;
	selp.b32 	%r350, %r349, %r20, %p28;
	selp.b32 	%r351, %r350, %r20, %p308;
	mov.b32 	%r352, 0;
	mov.b64 	%fd700, {%r352, %r351};
$L__BB2_251:
	setp.eq.f64 	%p313, %fd246, 0d0000000000000000;
	setp.eq.f64 	%p314, %fd220, 0d3FF0000000000000;
	selp.f64 	%fd423, 0d3FF0000000000000, %fd700, %p314;
	selp.f64 	%fd424, 0d3FF0000000000000, %fd423, %p313;
	fma.rn.f64 	%fd229, %fd56, %fd424, %fd703;
	add.s32 	%r358, %r633, 640;
	mul.wide.u32 	%rd20, %r358, 8;
	add.s64 	%rd21, %rd2, %rd20;
	ld.global.f64 	%fd230, [%rd21];
	{
	.reg .b32 %temp; 
	mov.b64 	{%temp, %r53}, %fd230;
	}
	abs.f64 	%fd231, %fd230;
	setp.eq.f64 	%p315, %fd230, 0d0000000000000000;
	@%p315 bra 	$L__BB2_253;
	{ // callseq 18, 0
	.param .b64 param0;
	st.param.f64 	[param0], %fd231;
	.param .b64 param1;
	st.param.f64 	[param1], %fd246;
	.param .b64 retval0;
	call.uni (retval0), 
	__internal_accurate_pow, 
	(
	param0, 
	param1
	);
	ld.param.f64 	%fd425, [retval0];
	} // callseq 18
	setp.lt.s32 	%p316, %r53, 0;
	setp.neu.f64 	%p317, %fd246, %fd57;
	neg.f64 	%fd427, %fd425;
	setp.eq.s64 	%p318, %rd8, -9223372036854775808;
	selp.f64 	%fd428, %fd427, %fd425, %p318;
	selp.f64 	%fd429, %fd428, %fd425, %p316;
	selp.f64 	%fd430, 0dFFF8000000000000, %fd429, %p316;
	selp.f64 	%fd702, %fd430, %fd429, %p317;
	mov.pred 	%p472, %p9;
	bra.uni 	$L__BB2_254;
$L__BB2_253:
	setp.lt.s32 	%p319, %r19, 0;
	selp.b32 	%r359, %r53, 0, %p10;
	or.b32  	%r360, %r359, 2146435072;
	selp.b32 	%r361, %r360, %r359, %p319;
	mov.b32 	%r362, 0;
	mov.b64 	%fd702, {%r362, %r361};
	mov.pred 	%p472, %p10;
$L__BB2_254:
	add.f64 	%fd431, %fd246, %fd230;
	{
	.reg .b32 %temp; 
	mov.b64 	{%temp, %r363}, %fd431;
	}
	and.b32  	%r364, %r363, 2146435072;
	setp.ne.s32 	%p320, %r364, 2146435072;
	@%p320 bra 	$L__BB2_261;
	setp.nan.f64 	%p321, %fd230, %fd246;
	@%p321 bra 	$L__BB2_260;
	setp.eq.f64 	%p322, %fd58, 0d7FF0000000000000;
	@%p322 bra 	$L__BB2_259;
	setp.neu.f64 	%p323, %fd231, 0d7FF0000000000000;
	@%p323 bra 	$L__BB2_261;
	setp.lt.s32 	%p324, %r53, 0;
	setp.ne.s32 	%p325, %r21, 1071644672;
	selp.b32 	%r366, %r22, %r20, %p325;
	selp.b32 	%r367, %r366, %r20, %p472;
	selp.b32 	%r368, %r367, %r20, %p324;
	mov.b32 	%r369, 0;
	mov.b64 	%fd702, {%r369, %r368};
	bra.uni 	$L__BB2_261;
$L__BB2_259:
	setp.lt.s32 	%p326, %r19, 0;
	setp.gt.f64 	%p327, %fd231, 0d3FF0000000000000;
	selp.b32 	%r370, 2146435072, 0, %p327;
	xor.b32  	%r371, %r370, 2146435072;
	selp.b32 	%r372, %r371, %r370, %p326;
	setp.eq.f64 	%p328, %fd230, 0dBFF0000000000000;
	selp.b32 	%r373, 1072693248, %r372, %p328;
	mov.b32 	%r374, 0;
	mov.b64 	%fd702, {%r374, %r373};
	bra.uni 	$L__BB2_261;
$L__BB2_260:
	add.rn.f64 	%fd702, %fd230, %fd246;
$L__BB2_261:
	setp.eq.f64 	%p329, %fd246, 0d0000000000000000;
	setp.eq.f64 	%p330, %fd230, 0d3FF0000000000000;
	selp.f64 	%fd432, 0d3FF0000000000000, %fd702, %p330;
	selp.f64 	%fd433, 0d3FF0000000000000, %fd432, %p329;
	fma.rn.f64 	%fd703, %fd56, %fd433, %fd229;
	add.s32 	%r634, %r51, 1280;
	add.s32 	%r375, %r51, 640;
	add.s32 	%r633, %r633, 1280;
	setp.lt.s32 	%p331, %r375, %r43;
	@%p331 bra 	$L__BB2_241;
$L__BB2_262:
	// begin inline asm
	mov.u32 %r376, %laneid;
	// end inline asm
	mov.b64 	%rd22, %fd703;
	mov.b64 	{%r378, %r383}, %rd22;
	mov.b32 	%r384, 1;
	mov.b32 	%r425, 31;
	mov.b32 	%r426, -1;
	// begin inline asm
	shfl.sync.down.b32 %r377, %r378, %r384, %r425, %r426;
	// end inline asm
	// begin inline asm
	shfl.sync.down.b32 %r382, %r383, %r384, %r425, %r426;
	// end inline asm
	mov.b64 	%rd23, {%r377, %r382};
	mov.b64 	%fd434, %rd23;
	setp.gt.s32 	%p332, %r376, 30;
	add.f64 	%fd435, %fd703, %fd434;
	selp.f64 	%fd436, %fd703, %fd435, %p332;
	mov.b64 	%rd24, %fd436;
	mov.b64 	{%r388, %r393}, %rd24;
	mov.b32 	%r394, 2;
	// begin inline asm
	shfl.sync.down.b32 %r387, %r388, %r394, %r425, %r426;
	// end inline asm
	// begin inline asm
	shfl.sync.down.b32 %r392, %r393, %r394, %r425, %r426;
	// end inline asm
	mov.b64 	%rd25, {%r387, %r392};
	mov.b64 	%fd437, %rd25;
	setp.gt.s32 	%p333, %r376, 29;
	add.f64 	%fd438, %fd436, %fd437;
	selp.f64 	%fd439, %fd436, %fd438, %p333;
	mov.b64 	%rd26, %fd439;
	mov.b64 	{%r398, %r403}, %rd26;
	mov.b32 	%r404, 4;
	// begin inline asm
	shfl.sync.down.b32 %r397, %r398, %r404, %r425, %r426;
	// end inline asm
	// begin inline asm
	shfl.sync.down.b32 %r402, %r403, %r404, %r425, %r426;
	// end inline asm
	mov.b64 	%rd27, {%r397, %r402};
	mov.b64 	%fd440, %rd27;
	setp.gt.s32 	%p334, %r376, 27;
	add.f64 	%fd441, %fd439, %fd440;
	selp.f64 	%fd442, %fd439, %fd441, %p334;
	mov.b64 	%rd28, %fd442;
	mov.b64 	{%r408, %r413}, %rd28;
	mov.b32 	%r414, 8;
	// begin inline asm
	shfl.sync.down.b32 %r407, %r408, %r414, %r425, %r426;
	// end inline asm
	// begin inline asm
	shfl.sync.down.b32 %r412, %r413, %r414, %r425, %r426;
	// end inline asm
	mov.b64 	%rd29, {%r407, %r412};
	mov.b64 	%fd443, %rd29;
	setp.gt.s32 	%p335, %r376, 23;
	add.f64 	%fd444, %fd442, %fd443;
	selp.f64 	%fd445, %fd442, %fd444, %p335;
	mov.b64 	%rd30, %fd445;
	mov.b64 	{%r418, %r423}, %rd30;
	mov.b32 	%r424, 16;
	// begin inline asm
	shfl.sync.down.b32 %r417, %r418, %r424, %r425, %r426;
	// end inline asm
	// begin inline asm
	shfl.sync.down.b32 %r422, %r423, %r424, %r425, %r426;
	// end inline asm
	mov.b64 	%rd31, {%r417, %r422};
	mov.b64 	%fd446, %rd31;
	setp.gt.s32 	%p336, %r376, 15;
	add.f64 	%fd241, %fd445, %fd446;
	selp.f64 	%fd704, %fd445, %fd241, %p336;
	setp.ne.s32 	%p337, %r376, 0;
	@%p337 bra 	$L__BB2_264;
	shr.u32 	%r427, %r18, 2;
	and.b32  	%r428, %r427, 248;
	mov.u32 	%r429, _ZZN3cub18CUB_300001_SM_10006detail6reduce28DeviceReduceSingleTileKernelINS2_10policy_hubIdjN4cuda3std3__44plusIdEEE10Policy1000EN6thrust24THRUST_300001_SM_1000_NS10device_ptrIdEEPdjS9_dd13power_functorEEvT0_T1_T2_T3_T4_T6_E12temp_storage;
	add.s32 	%r430, %r429, %r428;
	st.shared.f64 	[%r430+24], %fd241;
$L__BB2_264:
	bar.sync 	0;
	setp.ne.s32 	%p338, %r18, 0;
	@%p338 bra 	$L__BB2_266;
	ld.shared.f64 	%fd447, [_ZZN3cub18CUB_300001_SM_10006detail6reduce28DeviceReduceSingleTileKernelINS2_10policy_hubIdjN4cuda3std3__44plusIdEEE10Policy1000EN6thrust24THRUST_300001_SM_1000_NS10device_ptrIdEEPdjS9_dd13power_functorEEvT0_T1_T2_T3_T4_T6_E12temp_storage+32];
	add.f64 	%fd448, %fd704, %fd447;
	ld.shared.f64 	%fd449, [_ZZN3cub18CUB_300001_SM_10006detail6reduce28DeviceReduceSingleTileKernelINS2_10policy_hubIdjN4cuda3std3__44plusIdEEE10Policy1000EN6thrust24THRUST_300001_SM_1000_NS10device_ptrIdEEPdjS9_dd13power_functorEEvT0_T1_T2_T3_T4_T6_E12temp_storage+40];
	add.f64 	%fd450, %fd448, %fd449;
	ld.shared.f64 	%fd451, [_ZZN3cub18CUB_300001_SM_10006detail6reduce28DeviceReduceSingleTileKernelINS2_10policy_hubIdjN4cuda3std3__44plusIdEEE10Policy1000EN6thrust24THRUST_300001_SM_1000_NS10device_ptrIdEEPdjS9_dd13power_functorEEvT0_T1_T2_T3_T4_T6_E12temp_storage+48];
	add.f64 	%fd452, %fd450, %fd451;
	ld.shared.f64 	%fd453, [_ZZN3cub18CUB_300001_SM_10006detail6reduce28DeviceReduceSingleTileKernelINS2_10policy_hubIdjN4cuda3std3__44plusIdEEE10Policy1000EN6thrust24THRUST_300001_SM_1000_NS10device_ptrIdEEPdjS9_dd13power_functorEEvT0_T1_T2_T3_T4_T6_E12temp_storage+56];
	add.f64 	%fd454, %fd452, %fd453;
	ld.shared.f64 	%fd455, [_ZZN3cub18CUB_300001_SM_10006detail6reduce28DeviceReduceSingleTileKernelINS2_10policy_hubIdjN4cuda3std3__44plusIdEEE10Policy1000EN6thrust24THRUST_300001_SM_1000_NS10device_ptrIdEEPdjS9_dd13power_functorEEvT0_T1_T2_T3_T4_T6_E12temp_storage+64];
	add.f64 	%fd456, %fd454, %fd455;
	ld.shared.f64 	%fd457, [_ZZN3cub18CUB_300001_SM_10006detail6reduce28DeviceReduceSingleTileKernelINS2_10policy_hubIdjN4cuda3std3__44plusIdEEE10Policy1000EN6thrust24THRUST_300001_SM_1000_NS10device_ptrIdEEPdjS9_dd13power_functorEEvT0_T1_T2_T3_T4_T6_E12temp_storage+72];
	add.f64 	%fd458, %fd456, %fd457;
	ld.shared.f64 	%fd459, [_ZZN3cub18CUB_300001_SM_10006detail6reduce28DeviceReduceSingleTileKernelINS2_10policy_hubIdjN4cuda3std3__44plusIdEEE10Policy1000EN6thrust24THRUST_300001_SM_1000_NS10device_ptrIdEEPdjS9_dd13power_functorEEvT0_T1_T2_T3_T4_T6_E12temp_storage+80];
	add.f64 	%fd460, %fd458, %fd459;
	ld.shared.f64 	%fd461, [_ZZN3cub18CUB_300001_SM_10006detail6reduce28DeviceReduceSingleTileKernelINS2_10policy_hubIdjN4cuda3std3__44plusIdEEE10Policy1000EN6thrust24THRUST_300001_SM_1000_NS10device_ptrIdEEPdjS9_dd13power_functorEEvT0_T1_T2_T3_T4_T6_E12temp_storage+88];
	add.f64 	%fd462, %fd460, %fd461;
	ld.shared.f64 	%fd463, [_ZZN3cub18CUB_300001_SM_10006detail6reduce28DeviceReduceSingleTileKernelINS2_10policy_hubIdjN4cuda3std3__44plusIdEEE10Policy1000EN6thrust24THRUST_300001_SM_1000_NS10device_ptrIdEEPdjS9_dd13power_functorEEvT0_T1_T2_T3_T4_T6_E12temp_storage+96];
	add.f64 	%fd464, %fd462, %fd463;
	ld.shared.f64 	%fd465, [_ZZN3cub18CUB_300001_SM_10006detail6reduce28DeviceReduceSingleTileKernelINS2_10policy_hubIdjN4cuda3std3__44plusIdEEE10Policy1000EN6thrust24THRUST_300001_SM_1000_NS10device_ptrIdEEPdjS9_dd13power_functorEEvT0_T1_T2_T3_T4_T6_E12temp_storage+104];
	add.f64 	%fd466, %fd464, %fd465;
	ld.shared.f64 	%fd467, [_ZZN3cub18CUB_300001_SM_10006detail6reduce28DeviceReduceSingleTileKernelINS2_10policy_hubIdjN4cuda3std3__44plusIdEEE10Policy1000EN6thrust24THRUST_300001_SM_1000_NS10device_ptrIdEEPdjS9_dd13power_functorEEvT0_T1_T2_T3_T4_T6_E12temp_storage+112];
	add.f64 	%fd468, %fd466, %fd467;
	ld.shared.f64 	%fd469, [_ZZN3cub18CUB_300001_SM_10006detail6reduce28DeviceReduceSingleTileKernelINS2_10policy_hubIdjN4cuda3std3__44plusIdEEE10Policy1000EN6thrust24THRUST_300001_SM_1000_NS10device_ptrIdEEPdjS9_dd13power_functorEEvT0_T1_T2_T3_T4_T6_E12temp_storage+120];
	add.f64 	%fd470, %fd468, %fd469;
	ld.shared.f64 	%fd471, [_ZZN3cub18CUB_300001_SM_10006detail6reduce28DeviceReduceSingleTileKernelINS2_10policy_hubIdjN4cuda3std3__44plusIdEEE10Policy1000EN6thrust24THRUST_300001_SM_1000_NS10device_ptrIdEEPdjS9_dd13power_functorEEvT0_T1_T2_T3_T4_T6_E12temp_storage+128];
	add.f64 	%fd472, %fd470, %fd471;
	ld.shared.f64 	%fd473, [_ZZN3cub18CUB_300001_SM_10006detail6reduce28DeviceReduceSingleTileKernelINS2_10policy_hubIdjN4cuda3std3__44plusIdEEE10Policy1000EN6thrust24THRUST_300001_SM_1000_NS10device_ptrIdEEPdjS9_dd13power_functorEEvT0_T1_T2_T3_T4_T6_E12temp_storage+136];
	add.f64 	%fd474, %fd472, %fd473;
	ld.shared.f64 	%fd475, [_ZZN3cub18CUB_300001_SM_10006detail6reduce28DeviceReduceSingleTileKernelINS2_10policy_hubIdjN4cuda3std3__44plusIdEEE10Policy1000EN6thrust24THRUST_300001_SM_1000_NS10device_ptrIdEEPdjS9_dd13power_functorEEvT0_T1_T2_T3_T4_T6_E12temp_storage+144];
	add.f64 	%fd476, %fd474, %fd475;
	ld.shared.f64 	%fd477, [_ZZN3cub18CUB_300001_SM_10006detail6reduce28DeviceReduceSingleTileKernelINS2_10policy_hubIdjN4cuda3std3__44plusIdEEE10Policy1000EN6thrust24THRUST_300001_SM_1000_NS10device_ptrIdEEPdjS9_dd13power_functorEEvT0_T1_T2_T3_T4_T6_E12temp_storage+152];
	add.f64 	%fd478, %fd476, %fd477;
	ld.shared.f64 	%fd479, [_ZZN3cub18CUB_300001_SM_10006detail6reduce28DeviceReduceSingleTileKernelINS2_10policy_hubIdjN4cuda3std3__44plusIdEEE10Policy1000EN6thrust24THRUST_300001_SM_1000_NS10device_ptrIdEEPdjS9_dd13power_functorEEvT0_T1_T2_T3_T4_T6_E12temp_storage+160];
	add.f64 	%fd480, %fd478, %fd479;
	ld.shared.f64 	%fd481, [_ZZN3cub18CUB_300001_SM_10006detail6reduce28DeviceReduceSingleTileKernelINS2_10policy_hubIdjN4cuda3std3__44plusIdEEE10Policy1000EN6thrust24THRUST_300001_SM_1000_NS10device_ptrIdEEPdjS9_dd13power_functorEEvT0_T1_T2_T3_T4_T6_E12temp_storage+168];
	add.f64 	%fd482, %fd480, %fd481;
	ld.shared.f64 	%fd483, [_ZZN3cub18CUB_300001_SM_10006detail6reduce28DeviceReduceSingleTileKernelINS2_10policy_hubIdjN4cuda3std3__44plusIdEEE10Policy1000EN6thrust24THRUST_300001_SM_1000_NS10device_ptrIdEEPdjS9_dd13power_functorEEvT0_T1_T2_T3_T4_T6_E12temp_storage+176];
	add.f64 	%fd704, %fd482, %fd483;
$L__BB2_266:
	mov.u32 	%r625, %tid.x;
	setp.ne.s32 	%p448, %r625, 0;
	@%p448 bra 	$L__BB2_268;
	add.f64 	%fd646, %fd245, %fd704;
	st.global.f64 	[%rd1], %fd646;
$L__BB2_268:
	ret;

}
	// .globl	_ZN3cub18CUB_300001_SM_10006detail6reduce18DeviceReduceKernelINS2_10policy_hubIdjN4cuda3std3__44plusIdEEE10Policy1000EN6thrust24THRUST_300001_SM_1000_NS10device_ptrIdEEjS9_d13power_functorEEvT0_PT3_T1_NS0_13GridEvenShareISK_EET2_T4_
.visible .entry _ZN3cub18CUB_300001_SM_10006detail6reduce18DeviceReduceKernelINS2_10policy_hubIdjN4cuda3std3__44plusIdEEE10Policy1000EN6thrust24THRUST_300001_SM_1000_NS10device_ptrIdEEjS9_d13power_functorEEvT0_PT3_T1_NS0_13GridEvenShareISK_EET2_T4_(
	.param .align 8 .b8 _ZN3cub18CUB_300001_SM_10006detail6reduce18DeviceReduceKernelINS2_10policy_hubIdjN4cuda3std3__44plusIdEEE10Policy1000EN6thrust24THRUST_300001_SM_1000_NS10device_ptrIdEEjS9_d13power_functorEEvT0_PT3_T1_NS0_13GridEvenShareISK_EET2_T4__param_0[8],
	.param .u64 .ptr .align 1 _ZN3cub18CUB_300001_SM_10006detail6reduce18DeviceReduceKernelINS2_10policy_hubIdjN4cuda3std3__44plusIdEEE10Policy1000EN6thrust24THRUST_300001_SM_1000_NS10device_ptrIdEEjS9_d13power_functorEEvT0_PT3_T1_NS0_13GridEvenShareISK_EET2_T4__param_1,
	.param .u32 _ZN3cub18CUB_300001_SM_10006detail6reduce18DeviceReduceKernelINS2_10policy_hubIdjN4cuda3std3__44plusIdEEE10Policy1000EN6thrust24THRUST_300001_SM_1000_NS10device_ptrIdEEjS9_d13power_functorEEvT0_PT3_T1_NS0_13GridEvenShareISK_EET2_T4__param_2,
	.param .align 4 .b8 _ZN3cub18CUB_300001_SM_10006detail6reduce18DeviceReduceKernelINS2_10policy_hubIdjN4cuda3std3__44plusIdEEE10Policy1000EN6thrust24THRUST_300001_SM_1000_NS10device_ptrIdEEjS9_d13power_functorEEvT0_PT3_T1_NS0_13GridEvenShareISK_EET2_T4__param_3[40],
	.param .align 1 .b8 _ZN3cub18CUB_300001_SM_10006detail6reduce18DeviceReduceKernelINS2_10policy_hubIdjN4cuda3std3__44plusIdEEE10Policy1000EN6thrust24THRUST_300001_SM_1000_NS10device_ptrIdEEjS9_d13power_functorEEvT0_PT3_T1_NS0_13GridEvenShareISK_EET2_T4__param_4[1],
	.param .align 8 .b8 _ZN3cub18CUB_300001_SM_10006detail6reduce18DeviceReduceKernelINS2_10policy_hubIdjN4cuda3std3__44plusIdEEE10Policy1000EN6thrust24THRUST_300001_SM_1000_NS10device_ptrIdEEjS9_d13power_functorEEvT0_PT3_T1_NS0_13GridEvenShareISK_EET2_T4__param_5[16]
)
.maxntid 640
{
	.reg .pred 	%p<479>;
	.reg .b32 	%r<730>;
	.reg .b64 	%rd<89>;
	.reg .b64 	%fd<707>;
	// demoted variable
	.shared .align 8 .b8 _ZZN3cub18CUB_300001_SM_10006detail6reduce18DeviceReduceKernelINS2_10policy_hubIdjN4cuda3std3__44plusIdEEE10Policy1000EN6thrust24THRUST_300001_SM_1000_NS10device_ptrIdEEjS9_d13power_functorEEvT0_PT3_T1_NS0_13GridEvenShareISK_EET2_T4_E12temp_storage[192];
	ld.param.f64 	%fd249, [_ZN3cub18CUB_300001_SM_10006detail6reduce18DeviceReduceKernelINS2_10policy_hubIdjN4cuda3std3__44plusIdEEE10Policy1000EN6thrust24THRUST_300001_SM_1000_NS10device_ptrIdEEjS9_d13power_functorEEvT0_PT3_T1_NS0_13GridEvenShareISK_EET2_T4__param_5+8];
	ld.param.f64 	%fd248, [_ZN3cub18CUB_300001_SM_10006detail6reduce18DeviceReduceKernelINS2_10policy_hubIdjN4cuda3std3__44plusIdEEE10Policy1000EN6thrust24THRUST_300001_SM_1000_NS10device_ptrIdEEjS9_d13power_functorEEvT0_PT3_T1_NS0_13GridEvenShareISK_EET2_T4__param_5];
	ld.param.u32 	%r79, [_ZN3cub18CUB_300001_SM_10006detail6reduce18DeviceReduceKernelINS2_10policy_hubIdjN4cuda3std3__44plusIdEEE10Policy1000EN6thrust24THRUST_300001_SM_1000_NS10device_ptrIdEEjS9_d13power_functorEEvT0_PT3_T1_NS0_13GridEvenShareISK_EET2_T4__param_3+24];
	ld.param.u32 	%r78, [_ZN3cub18CUB_300001_SM_10006detail6reduce18DeviceReduceKernelINS2_10policy_hubIdjN4cuda3std3__44plusIdEEE10Policy1000EN6thrust24THRUST_300001_SM_1000_NS10device_ptrIdEEjS9_d13power_functorEEvT0_PT3_T1_NS0_13GridEvenShareISK_EET2_T4__param_3+20];
	ld.param.u64 	%rd9, [_ZN3cub18CUB_300001_SM_10006detail6reduce18DeviceReduceKernelINS2_10policy_hubIdjN4cuda3std3__44plusIdEEE10Policy1000EN6thrust24THRUST_300001_SM_1000_NS10device_ptrIdEEjS9_d13power_functorEEvT0_PT3_T1_NS0_13GridEvenShareISK_EET2_T4__param_0];
	cvta.to.global.u64 	%rd1, %rd9;
	mov.u32 	%r83, %ctaid.x;
	mul.lo.s32 	%r2, %r83, 5120;
	sub.s32 	%r3, %r78, %r2;
	setp.gt.u32 	%p30, %r3, 5119;
	@%p30 bra 	$L__BB3_58;
	mov.u32 	%r4, %tid.x;
	setp.ge.u32 	%p346, %r4, %r3;
	mov.f64 	%fd662, 0d0000000000000000;
	mov.u32 	%r721, %r4;
	@%p346 bra 	$L__BB3_13;
	add.s32 	%r519, %r2, %r4;
	mul.wide.u32 	%rd55, %r519, 8;
	add.s64 	%rd56, %rd1, %rd55;
	ld.global.f64 	%fd3, [%rd56];
	{
	.reg .b32 %temp; 
	mov.b64 	{%temp, %r5}, %fd3;
	}
	{
	.reg .b32 %temp; 
	mov.b64 	{%temp, %r6}, %fd248;
	}
	shr.u32 	%r520, %r6, 20;
	and.b32  	%r521, %r520, 2047;
	add.s32 	%r522, %r521, -1012;
	mov.b64 	%rd57, %fd248;
	shl.b64 	%rd2, %rd57, %r522;
	setp.eq.s64 	%p3, %rd2, -9223372036854775808;
	abs.f64 	%fd4, %fd3;
	setp.neu.f64 	%p347, %fd3, 0d0000000000000000;
	@%p347 bra 	$L__BB3_4;
	setp.eq.s64 	%p350, %rd2, -9223372036854775808;
	abs.f64 	%fd496, %fd248;
	setp.neu.f64 	%p351, %fd496, 0d3FE0000000000000;
	and.pred  	%p3, %p351, %p350;
	selp.b32 	%r523, %r5, 0, %p3;
	setp.lt.s32 	%p352, %r6, 0;
	or.b32  	%r524, %r523, 2146435072;
	selp.b32 	%r525, %r524, %r523, %p352;
	mov.b32 	%r526, 0;
	mov.b64 	%fd651, {%r526, %r525};
	bra.uni 	$L__BB3_5;
$L__BB3_4:
	{ // callseq 42, 0
	.param .b64 param0;
	st.param.f64 	[param0], %fd4;
	.param .b64 param1;
	st.param.f64 	[param1], %fd248;
	.param .b64 retval0;
	call.uni (retval0), 
	__internal_accurate_pow, 
	(
	param0, 
	param1
	);
	ld.param.f64 	%fd489, [retval0];
	} // callseq 42
	setp.lt.s32 	%p348, %r5, 0;
	cvt.rzi.f64.f64 	%fd491, %fd248;
	setp.neu.f64 	%p349, %fd248, %fd491;
	neg.f64 	%fd492, %fd489;
	selp.f64 	%fd493, %fd492, %fd489, %p3;
	selp.f64 	%fd494, %fd493, %fd489, %p348;
	selp.f64 	%fd495, 0dFFF8000000000000, %fd494, %p348;
	selp.f64 	%fd651, %fd495, %fd494, %p349;
$L__BB3_5:
	add.f64 	%fd497, %fd248, %fd3;
	{
	.reg .b32 %temp; 
	mov.b64 	{%temp, %r527}, %fd497;
	}
	and.b32  	%r528, %r527, 2146435072;
	setp.ne.s32 	%p353, %r528, 2146435072;
	@%p353 bra 	$L__BB3_12;
	setp.num.f64 	%p354, %fd3, %fd248;
	@%p354 bra 	$L__BB3_8;
	add.rn.f64 	%fd651, %fd3, %fd248;
	bra.uni 	$L__BB3_12;
$L__BB3_8:
	abs.f64 	%fd498, %fd248;
	setp.neu.f64 	%p355, %fd498, 0d7FF0000000000000;
	@%p355 bra 	$L__BB3_10;
	setp.gt.f64 	%p360, %fd4, 0d3FF0000000000000;
	selp.b32 	%r536, 2146435072, 0, %p360;
	setp.lt.s32 	%p361, %r6, 0;
	xor.b32  	%r537, %r536, 2146435072;
	selp.b32 	%r538, %r537, %r536, %p361;
	setp.eq.f64 	%p362, %fd3, 0dBFF0000000000000;
	selp.b32 	%r539, 1072693248, %r538, %p362;
	mov.b32 	%r540, 0;
	mov.b64 	%fd651, {%r540, %r539};
	bra.uni 	$L__BB3_12;
$L__BB3_10:
	setp.neu.f64 	%p356, %fd4, 0d7FF0000000000000;
	@%p356 bra 	$L__BB3_12;
	setp.lt.s32 	%p357, %r5, 0;
	setp.lt.s32 	%p358, %r6, 0;
	selp.b32 	%r529, 0, 2146435072, %p358;
	and.b32  	%r530, %r6, 2147483647;
	setp.ne.s32 	%p359, %r530, 1071644672;
	or.b32  	%r531, %r529, -2147483648;
	selp.b32 	%r532, %r531, %r529, %p359;
	selp.b32 	%r533, %r532, %r529, %p3;
	selp.b32 	%r534, %r533, %r529, %p357;
	mov.b32 	%r535, 0;
	mov.b64 	%fd651, {%r535, %r534};
$L__BB3_12:
	setp.eq.f64 	%p363, %fd3, 0d3FF0000000000000;
	setp.eq.f64 	%p364, %fd248, 0d0000000000000000;
	selp.f64 	%fd499, 0d3FF0000000000000, %fd651, %p363;
	selp.f64 	%fd500, 0d3FF0000000000000, %fd499, %p364;
	mul.f64 	%fd501, %fd249, 0d3FE0000000000000;
	mul.f64 	%fd662, %fd501, %fd500;
	add.s32 	%r721, %r4, 640;
$L__BB3_13:
	setp.ge.u32 	%p365, %r721, %r3;
	@%p365 bra 	$L__BB3_49;
	mul.f64 	%fd14, %fd249, 0d3FE0000000000000;
	{
	.reg .b32 %temp; 
	mov.b64 	{%temp, %r9}, %fd248;
	}
	shr.u32 	%r541, %r9, 20;
	and.b32  	%r542, %r541, 2047;
	add.s32 	%r543, %r542, -1012;
	mov.b64 	%rd58, %fd248;
	shl.b64 	%rd3, %rd58, %r543;
	setp.eq.s64 	%p4, %rd3, -9223372036854775808;
	cvt.rzi.f64.f64 	%fd15, %fd248;
	abs.f64 	%fd16, %fd248;
	setp.neu.f64 	%p367, %fd16, 0d3FE0000000000000;
	and.pred  	%p5, %p367, %p4;
	setp.lt.s32 	%p368, %r9, 0;
	selp.b32 	%r10, 0, 2146435072, %p368;
	and.b32  	%r11, %r9, 2147483647;
	or.b32  	%r12, %r10, -2147483648;
	not.b32 	%r544, %r721;
	add.s32 	%r545, %r78, %r544;
	sub.s32 	%r13, %r545, %r2;
	mul.hi.u32 	%r546, %r13, -858993459;
	shr.u32 	%r547, %r546, 9;
	and.b32  	%r548, %r547, 1;
	setp.eq.b32 	%p369, %r548, 1;
	@%p369 bra 	$L__BB3_26;
	add.s32 	%r549, %r721, %r2;
	mul.wide.u32 	%rd59, %r549, 8;
	add.s64 	%rd60, %rd1, %rd59;
	ld.global.f64 	%fd17, [%rd60];
	{
	.reg .b32 %temp; 
	mov.b64 	{%temp, %r14}, %fd17;
	}
	abs.f64 	%fd18, %fd17;
	setp.eq.f64 	%p370, %fd17, 0d0000000000000000;
	@%p370 bra 	$L__BB3_17;
	{ // callseq 43, 0
	.param .b64 param0;
	st.param.f64 	[param0], %fd18;
	.param .b64 param1;
	st.param.f64 	[param1], %fd248;
	.param .b64 retval0;
	call.uni (retval0), 
	__internal_accurate_pow, 
	(
	param0, 
	param1
	);
	ld.param.f64 	%fd503, [retval0];
	} // callseq 43
	setp.lt.s32 	%p371, %r14, 0;
	setp.neu.f64 	%p372, %fd248, %fd15;
	neg.f64 	%fd505, %fd503;
	setp.eq.s64 	%p373, %rd3, -9223372036854775808;
	selp.f64 	%fd506, %fd505, %fd503, %p373;
	selp.f64 	%fd507, %fd506, %fd503, %p371;
	selp.f64 	%fd508, 0dFFF8000000000000, %fd507, %p371;
	selp.f64 	%fd654, %fd508, %fd507, %p372;
	mov.pred 	%p457, %p4;
	bra.uni 	$L__BB3_18;
$L__BB3_17:
	setp.lt.s32 	%p374, %r9, 0;
	selp.b32 	%r550, %r14, 0, %p5;
	or.b32  	%r551, %r550, 2146435072;
	selp.b32 	%r552, %r551, %r550, %p374;
	mov.b32 	%r553, 0;
	mov.b64 	%fd654, {%r553, %r552};
	mov.pred 	%p457, %p5;
$L__BB3_18:
	add.f64 	%fd509, %fd248, %fd17;
	{
	.reg .b32 %temp; 
	mov.b64 	{%temp, %r554}, %fd509;
	}
	and.b32  	%r555, %r554, 2146435072;
	setp.ne.s32 	%p375, %r555, 2146435072;
	@%p375 bra 	$L__BB3_25;
	setp.nan.f64 	%p376, %fd17, %fd248;
	@%p376 bra 	$L__BB3_24;
	setp.eq.f64 	%p377, %fd16, 0d7FF0000000000000;
	@%p377 bra 	$L__BB3_23;
	setp.neu.f64 	%p378, %fd18, 0d7FF0000000000000;
	@%p378 bra 	$L__BB3_25;
	setp.lt.s32 	%p379, %r14, 0;
	setp.ne.s32 	%p380, %r11, 1071644672;
	selp.b32 	%r557, %r12, %r10, %p380;
	selp.b32 	%r558, %r557, %r10, %p457;
	selp.b32 	%r559, %r558, %r10, %p379;
	mov.b32 	%r560, 0;
	mov.b64 	%fd654, {%r560, %r559};
	bra.uni 	$L__BB3_25;
$L__BB3_23:
	setp.lt.s32 	%p381, %r9, 0;
	setp.gt.f64 	%p382, %fd18, 0d3FF0000000000000;
	selp.b32 	%r561, 2146435072, 0, %p382;
	xor.b32  	%r562, %r561, 2146435072;
	selp.b32 	%r563, %r562, %r561, %p381;
	setp.eq.f64 	%p383, %fd17, 0dBFF0000000000000;
	selp.b32 	%r564, 1072693248, %r563, %p383;
	mov.b32 	%r565, 0;
	mov.b64 	%fd654, {%r565, %r564};
	bra.uni 	$L__BB3_25;
$L__BB3_24:
	add.rn.f64 	%fd654, %fd17, %fd248;
$L__BB3_25:
	setp.eq.f64 	%p384, %fd248, 0d0000000000000000;
	setp.eq.f64 	%p385, %fd17, 0d3FF0000000000000;
	selp.f64 	%fd510, 0d3FF0000000000000, %fd654, %p385;
	selp.f64 	%fd511, 0d3FF0000000000000, %fd510, %p384;
	fma.rn.f64 	%fd662, %fd14, %fd511, %fd662;
	add.s32 	%r721, %r721, 640;
$L__BB3_26:
	setp.lt.u32 	%p386, %r13, 640;
	@%p386 bra 	$L__BB3_49;
	add.s32 	%r723, %r721, 640;
	add.s32 	%r722, %r721, %r2;
$L__BB3_28:
	mov.u32 	%r20, %r723;
	mul.wide.u32 	%rd61, %r722, 8;
	add.s64 	%rd62, %rd1, %rd61;
	ld.global.f64 	%fd30, [%rd62];
	{
	.reg .b32 %temp; 
	mov.b64 	{%temp, %r21}, %fd30;
	}
	abs.f64 	%fd31, %fd30;
	setp.neu.f64 	%p387, %fd30, 0d0000000000000000;
	@%p387 bra 	$L__BB3_30;
	setp.lt.s32 	%p391, %r9, 0;
	selp.b32 	%r566, %r21, 0, %p5;
	or.b32  	%r567, %r566, 2146435072;
	selp.b32 	%r568, %r567, %r566, %p391;
	mov.b32 	%r569, 0;
	mov.b64 	%fd659, {%r569, %r568};
	mov.pred 	%p7, %p5;
	bra.uni 	$L__BB3_31;
$L__BB3_30:
	{ // callseq 44, 0
	.param .b64 param0;
	st.param.f64 	[param0], %fd31;
	.param .b64 param1;
	st.param.f64 	[param1], %fd248;
	.param .b64 retval0;
	call.uni (retval0), 
	__internal_accurate_pow, 
	(
	param0, 
	param1
	);
	ld.param.f64 	%fd512, [retval0];
	} // callseq 44
	setp.lt.s32 	%p388, %r21, 0;
	setp.neu.f64 	%p389, %fd248, %fd15;
	neg.f64 	%fd514, %fd512;
	setp.eq.s64 	%p390, %rd3, -9223372036854775808;
	selp.f64 	%fd515, %fd514, %fd512, %p390;
	selp.f64 	%fd516, %fd515, %fd512, %p388;
	selp.f64 	%fd517, 0dFFF8000000000000, %fd516, %p388;
	selp.f64 	%fd659, %fd517, %fd516, %p389;
	mov.pred 	%p7, %p4;
$L__BB3_31:
	add.f64 	%fd518, %fd248, %fd30;
	{
	.reg .b32 %temp; 
	mov.b64 	{%temp, %r570}, %fd518;
	}
	and.b32  	%r571, %r570, 2146435072;
	setp.ne.s32 	%p392, %r571, 2146435072;
	@%p392 bra 	$L__BB3_38;
	setp.num.f64 	%p393, %fd30, %fd248;
	@%p393 bra 	$L__BB3_34;
	add.rn.f64 	%fd659, %fd30, %fd248;
	bra.uni 	$L__BB3_38;
$L__BB3_34:
	setp.neu.f64 	%p394, %fd16, 0d7FF0000000000000;
	@%p394 bra 	$L__BB3_36;
	setp.lt.s32 	%p398, %r9, 0;
	setp.gt.f64 	%p399, %fd31, 0d3FF0000000000000;
	selp.b32 	%r577, 2146435072, 0, %p399;
	xor.b32  	%r578, %r577, 2146435072;
	selp.b32 	%r579, %r578, %r577, %p398;
	setp.eq.f64 	%p400, %fd30, 0dBFF0000000000000;
	selp.b32 	%r580, 1072693248, %r579, %p400;
	mov.b32 	%r581, 0;
	mov.b64 	%fd659, {%r581, %r580};
	bra.uni 	$L__BB3_38;
$L__BB3_36:
	setp.neu.f64 	%p395, %fd31, 0d7FF0000000000000;
	@%p395 bra 	$L__BB3_38;
	setp.lt.s32 	%p396, %r21, 0;
	setp.ne.s32 	%p397, %r11, 1071644672;
	selp.b32 	%r573, %r12, %r10, %p397;
	selp.b32 	%r574, %r573, %r10, %p7;
	selp.b32 	%r575, %r574, %r10, %p396;
	mov.b32 	%r576, 0;
	mov.b64 	%fd659, {%r576, %r575};
$L__BB3_38:
	setp.eq.f64 	%p401, %fd248, 0d0000000000000000;
	setp.eq.f64 	%p402, %fd30, 0d3FF0000000000000;
	selp.f64 	%fd519, 0d3FF0000000000000, %fd659, %p402;
	selp.f64 	%fd520, 0d3FF0000000000000, %fd519, %p401;
	fma.rn.f64 	%fd39, %fd14, %fd520, %fd662;
	add.s32 	%r582, %r722, 640;
	mul.wide.u32 	%rd63, %r582, 8;
	add.s64 	%rd64, %rd1, %rd63;
	ld.global.f64 	%fd40, [%rd64];
	{
	.reg .b32 %temp; 
	mov.b64 	{%temp, %r22}, %fd40;
	}
	abs.f64 	%fd41, %fd40;
	setp.eq.f64 	%p403, %fd40, 0d0000000000000000;
	@%p403 bra 	$L__BB3_40;
	{ // callseq 45, 0
	.param .b64 param0;
	st.param.f64 	[param0], %fd41;
	.param .b64 param1;
	st.param.f64 	[param1], %fd248;
	.param .b64 retval0;
	call.uni (retval0), 
	__internal_accurate_pow, 
	(
	param0, 
	param1
	);
	ld.param.f64 	%fd521, [retval0];
	} // callseq 45
	setp.lt.s32 	%p404, %r22, 0;
	setp.neu.f64 	%p405, %fd248, %fd15;
	neg.f64 	%fd523, %fd521;
	setp.eq.s64 	%p406, %rd3, -9223372036854775808;
	selp.f64 	%fd524, %fd523, %fd521, %p406;
	selp.f64 	%fd525, %fd524, %fd521, %p404;
	selp.f64 	%fd526, 0dFFF8000000000000, %fd525, %p404;
	selp.f64 	%fd661, %fd526, %fd525, %p405;
	mov.pred 	%p459, %p4;
	bra.uni 	$L__BB3_41;
$L__BB3_40:
	setp.lt.s32 	%p407, %r9, 0;
	selp.b32 	%r583, %r22, 0, %p5;
	or.b32  	%r584, %r583, 2146435072;
	selp.b32 	%r585, %r584, %r583, %p407;
	mov.b32 	%r586, 0;
	mov.b64 	%fd661, {%r586, %r585};
	mov.pred 	%p459, %p5;
$L__BB3_41:
	add.f64 	%fd527, %fd248, %fd40;
	{
	.reg .b32 %temp; 
	mov.b64 	{%temp, %r587}, %fd527;
	}
	and.b32  	%r588, %r587, 2146435072;
	setp.ne.s32 	%p408, %r588, 2146435072;
	@%p408 bra 	$L__BB3_48;
	setp.nan.f64 	%p409, %fd40, %fd248;
	@%p409 bra 	$L__BB3_47;
	setp.eq.f64 	%p410, %fd16, 0d7FF0000000000000;
	@%p410 bra 	$L__BB3_46;
	setp.neu.f64 	%p411, %fd41, 0d7FF0000000000000;
	@%p411 bra 	$L__BB3_48;
	setp.lt.s32 	%p412, %r22, 0;
	setp.ne.s32 	%p413, %r11, 1071644672;
	selp.b32 	%r590, %r12, %r10, %p413;
	selp.b32 	%r591, %r590, %r10, %p459;
	selp.b32 	%r592, %r591, %r10, %p412;
	mov.b32 	%r593, 0;
	mov.b64 	%fd661, {%r593, %r592};
	bra.uni 	$L__BB3_48;
$L__BB3_46:
	setp.lt.s32 	%p414, %r9, 0;
	setp.gt.f64 	%p415, %fd41, 0d3FF0000000000000;
	selp.b32 	%r594, 2146435072, 0, %p415;
	xor.b32  	%r595, %r594, 2146435072;
	selp.b32 	%r596, %r595, %r594, %p414;
	setp.eq.f64 	%p416, %fd40, 0dBFF0000000000000;
	selp.b32 	%r597, 1072693248, %r596, %p416;
	mov.b32 	%r598, 0;
	mov.b64 	%fd661, {%r598, %r597};
	bra.uni 	$L__BB3_48;
$L__BB3_47:
	add.rn.f64 	%fd661, %fd40, %fd248;
$L__BB3_48:
	setp.eq.f64 	%p417, %fd248, 0d0000000000000000;
	setp.eq.f64 	%p418, %fd40, 0d3FF0000000000000;
	selp.f64 	%fd528, 0d3FF0000000000000, %fd661, %p418;
	selp.f64 	%fd529, 0d3FF0000000000000, %fd528, %p417;
	fma.rn.f64 	%fd662, %fd14, %fd529, %fd39;
	add.s32 	%r723, %r20, 1280;
	add.s32 	%r599, %r20, 640;
	add.s32 	%r722, %r722, 1280;
	setp.lt.s32 	%p419, %r599, %r3;
	@%p419 bra 	$L__BB3_28;
$L__BB3_49:
	setp.lt.s32 	%p420, %r3, 640;
	@%p420 bra 	$L__BB3_54;
	// begin inline asm
	mov.u32 %r663, %laneid;
	// end inline asm
	mov.b64 	%rd75, %fd662;
	mov.b64 	{%r665, %r670}, %rd75;
	mov.b32 	%r671, 1;
	mov.b32 	%r712, 31;
	mov.b32 	%r713, -1;
	// begin inline asm
	shfl.sync.down.b32 %r664, %r665, %r671, %r712, %r713;
	// end inline asm
	// begin inline asm
	shfl.sync.down.b32 %r669, %r670, %r671, %r712, %r713;
	// end inline asm
	mov.b64 	%rd76, {%r664, %r669};
	mov.b64 	%fd600, %rd76;
	setp.gt.s32 	%p448, %r663, 30;
	add.f64 	%fd601, %fd662, %fd600;
	selp.f64 	%fd602, %fd662, %fd601, %p448;
	mov.b64 	%rd77, %fd602;
	mov.b64 	{%r675, %r680}, %rd77;
	mov.b32 	%r681, 2;
	// begin inline asm
	shfl.sync.down.b32 %r674, %r675, %r681, %r712, %r713;
	// end inline asm
	// begin inline asm
	shfl.sync.down.b32 %r679, %r680, %r681, %r712, %r713;
	// end inline asm
	mov.b64 	%rd78, {%r674, %r679};
	mov.b64 	%fd603, %rd78;
	setp.gt.s32 	%p449, %r663, 29;
	add.f64 	%fd604, %fd602, %fd603;
	selp.f64 	%fd605, %fd602, %fd604, %p449;
	mov.b64 	%rd79, %fd605;
	mov.b64 	{%r685, %r690}, %rd79;
	mov.b32 	%r691, 4;
	// begin inline asm
	shfl.sync.down.b32 %r684, %r685, %r691, %r712, %r713;
	// end inline asm
	// begin inline asm
	shfl.sync.down.b32 %r689, %r690, %r691, %r712, %r713;
	// end inline asm
	mov.b64 	%rd80, {%r684, %r689};
	mov.b64 	%fd606, %rd80;
	setp.gt.s32 	%p450, %r663, 27;
	add.f64 	%fd607, %fd605, %fd606;
	selp.f64 	%fd608, %fd605, %fd607, %p450;
	mov.b64 	%rd81, %fd608;
	mov.b64 	{%r695, %r700}, %rd81;
	mov.b32 	%r701, 8;
	// begin inline asm
	shfl.sync.down.b32 %r694, %r695, %r701, %r712, %r713;
	// end inline asm
	// begin inline asm
	shfl.sync.down.b32 %r699, %r700, %r701, %r712, %r713;
	// end inline asm
	mov.b64 	%rd82, {%r694, %r699};
	mov.b64 	%fd609, %rd82;
	setp.gt.s32 	%p451, %r663, 23;
	add.f64 	%fd610, %fd608, %fd609;
	selp.f64 	%fd611, %fd608, %fd610, %p451;
	mov.b64 	%rd83, %fd611;
	mov.b64 	{%r705, %r710}, %rd83;
	mov.b32 	%r711, 16;
	// begin inline asm
	shfl.sync.down.b32 %r704, %r705, %r711, %r712, %r713;
	// end inline asm
	// begin inline asm
	shfl.sync.down.b32 %r709, %r710, %r711, %r712, %r713;
	// end inline asm
	mov.b64 	%rd84, {%r704, %r709};
	mov.b64 	%fd612, %rd84;
	setp.gt.s32 	%p452, %r663, 15;
	add.f64 	%fd51, %fd611, %fd612;
	selp.f64 	%fd706, %fd611, %fd51, %p452;
	setp.ne.s32 	%p453, %r663, 0;
	@%p453 bra 	$L__BB3_52;
	shr.u32 	%r714, %r4, 2;
	and.b32  	%r715, %r714, 248;
	mov.u32 	%r716, _ZZN3cub18CUB_300001_SM_10006detail6reduce18DeviceReduceKernelINS2_10policy_hubIdjN4cuda3std3__44plusIdEEE10Policy1000EN6thrust24THRUST_300001_SM_1000_NS10device_ptrIdEEjS9_d13power_functorEEvT0_PT3_T1_NS0_13GridEvenShareISK_EET2_T4_E12temp_storage;
	add.s32 	%r717, %r716, %r715;
	st.shared.f64 	[%r717+24], %fd51;
$L__BB3_52:
	bar.sync 	0;
	setp.ne.s32 	%p454, %r4, 0;
	@%p454 bra 	$L__BB3_263;
	ld.shared.f64 	%fd613, [_ZZN3cub18CUB_300001_SM_10006detail6reduce18DeviceReduceKernelINS2_10policy_hubIdjN4cuda3std3__44plusIdEEE10Policy1000EN6thrust24THRUST_300001_SM_1000_NS10device_ptrIdEEjS9_d13power_functorEEvT0_PT3_T1_NS0_13GridEvenShareISK_EET2_T4_E12temp_storage+32];
	add.f64 	%fd614, %fd706, %fd613;
	ld.shared.f64 	%fd615, [_ZZN3cub18CUB_300001_SM_10006detail6reduce18DeviceReduceKernelINS2_10policy_hubIdjN4cuda3std3__44plusIdEEE10Policy1000EN6thrust24THRUST_300001_SM_1000_NS10device_ptrIdEEjS9_d13power_functorEEvT0_PT3_T1_NS0_13GridEvenShareISK_EET2_T4_E12temp_storage+40];
	add.f64 	%fd616, %fd614, %fd615;
	ld.shared.f64 	%fd617, [_ZZN3cub18CUB_300001_SM_10006detail6reduce18DeviceReduceKernelINS2_10policy_hubIdjN4cuda3std3__44plusIdEEE10Policy1000EN6thrust24THRUST_300001_SM_1000_NS10device_ptrIdEEjS9_d13power_functorEEvT0_PT3_T1_NS0_13GridEvenShareISK_EET2_T4_E12temp_storage+48];
	add.f64 	%fd618, %fd616, %fd617;
	ld.shared.f64 	%fd619, [_ZZN3cub18CUB_300001_SM_10006detail6reduce18DeviceReduceKernelINS2_10policy_hubIdjN4cuda3std3__44plusIdEEE10Policy1000EN6thrust24THRUST_300001_SM_1000_NS10device_ptrIdEEjS9_d13power_functorEEvT0_PT3_T1_NS0_13GridEvenShareISK_EET2_T4_E12temp_storage+56];
	add.f64 	%fd620, %fd618, %fd619;
	ld.shared.f64 	%fd621, [_ZZN3cub18CUB_300001_SM_10006detail6reduce18DeviceReduceKernelINS2_10policy_hubIdjN4cuda3std3__44plusIdEEE10Policy1000EN6thrust24THRUST_300001_SM_1000_NS10device_ptrIdEEjS9_d13power_functorEEvT0_PT3_T1_NS0_13GridEvenShareISK_EET2_T4_E12temp_storage+64];
	add.f64 	%fd622, %fd620, %fd621;
	ld.shared.f64 	%fd623, [_ZZN3cub18CUB_300001_SM_10006detail6reduce18DeviceReduceKernelINS2_10policy_hubIdjN4cuda3std3__44plusIdEEE10Policy1000EN6thrust24THRUST_300001_SM_1000_NS10device_ptrIdEEjS9_d13power_functorEEvT0_PT3_T1_NS0_13GridEvenShareISK_EET2_T4_E12temp_storage+72];
	add.f64 	%fd624, %fd622, %fd623;
	ld.shared.f64 	%fd625, [_ZZN3cub18CUB_300001_SM_10006detail6reduce18DeviceReduceKernelINS2_10policy_hubIdjN4cuda3std3__44plusIdEEE10Policy1000EN6thrust24THRUST_300001_SM_1000_NS10device_ptrIdEEjS9_d13power_functorEEvT0_PT3_T1_NS0_13GridEvenShareISK_EET2_T4_E12temp_storage+80];
	add.f64 	%fd626, %fd624, %fd625;
	ld.shared.f64 	%fd627, [_ZZN3cub18CUB_300001_SM_10006detail6reduce18DeviceReduceKernelINS2_10policy_hubIdjN4cuda3std3__44plusIdEEE10Policy1000EN6thrust24THRUST_300001_SM_1000_NS10device_ptrIdEEjS9_d13power_functorEEvT0_PT3_T1_NS0_13GridEvenShareISK_EET2_T4_E12temp_storage+88];
	add.f64 	%fd628, %fd626, %fd627;
	ld.shared.f64 	%fd629, [_ZZN3cub18CUB_300001_SM_10006detail6reduce18DeviceReduceKernelINS2_10policy_hubIdjN4cuda3std3__44plusIdEEE10Policy1000EN6thrust24THRUST_300001_SM_1000_NS10device_ptrIdEEjS9_d13power_functorEEvT0_PT3_T1_NS0_13GridEvenShareISK_EET2_T4_E12temp_storage+96];
	add.f64 	%fd630, %fd628, %fd629;
	ld.shared.f64 	%fd631, [_ZZN3cub18CUB_300001_SM_10006detail6reduce18DeviceReduceKernelINS2_10policy_hubIdjN4cuda3std3__44plusIdEEE10Policy1000EN6thrust24THRUST_300001_SM_1000_NS10device_ptrIdEEjS9_d13power_functorEEvT0_PT3_T1_NS0_13GridEvenShareISK_EET2_T4_E12temp_storage+104];
	add.f64 	%fd632, %fd630, %fd631;
	ld.shared.f64 	%fd633, [_ZZN3cub18CUB_300001_SM_10006detail6reduce18DeviceReduceKernelINS2_10policy_hubIdjN4cuda3std3__44plusIdEEE10Policy1000EN6thrust24THRUST_300001_SM_1000_NS10device_ptrIdEEjS9_d13power_functorEEvT0_PT3_T1_NS0_13GridEvenShareISK_EET2_T4_E12temp_storage+112];
	add.f64 	%fd634, %fd632, %fd633;
	ld.shared.f64 	%fd635, [_ZZN3cub18CUB_300001_SM_10006detail6reduce18DeviceReduceKernelINS2_10policy_hubIdjN4cuda3std3__44plusIdEEE10Policy1000EN6thrust24THRUST_300001_SM_1000_NS10device_ptrIdEEjS9_d13power_functorEEvT0_PT3_T1_NS0_13GridEvenShareISK_EET2_T4_E12temp_storage+120];
	add.f64 	%fd636, %fd634, %fd635;
	ld.shared.f64 	%fd637, [_ZZN3cub18CUB_300001_SM_10006detail6reduce18DeviceReduceKernelINS2_10policy_hubIdjN4cuda3std3__44plusIdEEE10Policy1000EN6thrust24THRUST_300001_SM_1000_NS10device_ptrIdEEjS9_d13power_functorEEvT0_PT3_T1_NS0_13GridEvenShareISK_EET2_T4_E12temp_storage+128];
	add.f64 	%fd638, %fd636, %fd637;
	ld.shared.f64 	%fd639, [_ZZN3cub18CUB_300001_SM_10006detail6reduce18DeviceReduceKernelINS2_10policy_hubIdjN4cuda3std3__44plusIdEEE10Policy1000EN6thrust24THRUST_300001_SM_1000_NS10device_ptrIdEEjS9_d13power_functorEEvT0_PT3_T1_NS0_13GridEvenShareISK_EET2_T4_E12temp_storage+136];
	add.f64 	%fd640, %fd638, %fd639;
	ld.shared.f64 	%fd641, [_ZZN3cub18CUB_300001_SM_10006detail6reduce18DeviceReduceKernelINS2_10policy_hubIdjN4cuda3std3__44plusIdEEE10Policy1000EN6thrust24THRUST_300001_SM_1000_NS10device_ptrIdEEjS9_d13power_functorEEvT0_PT3_T1_NS0_13GridEvenShareISK_EET2_T4_E12temp_storage+144];
	add.f64 	%fd642, %fd640, %fd641;
	ld.shared.f64 	%fd643, [_ZZN3cub18CUB_300001_SM_10006detail6reduce18DeviceReduceKernelINS2_10policy_hubIdjN4cuda3std3__44plusIdEEE10Policy1000EN6thrust24THRUST_300001_SM_1000_NS10device_ptrIdEEjS9_d13power_functorEEvT0_PT3_T1_NS0_13GridEvenShareISK_EET2_T4_E12temp_storage+152];
	add.f64 	%fd644, %fd642, %fd643;
	ld.shared.f64 	%fd645, [_ZZN3cub18CUB_300001_SM_10006detail6reduce18DeviceReduceKernelINS2_10policy_hubIdjN4cuda3std3__44plusIdEEE10Policy1000EN6thrust24THRUST_300001_SM_1000_NS10device_ptrIdEEjS9_d13power_functorEEvT0_PT3_T1_NS0_13GridEvenShareISK_EET2_T4_E12temp_storage+160];
	add.f64 	%fd646, %fd644, %fd645;
	ld.shared.f64 	%fd647, [_ZZN3cub18CUB_300001_SM_10006detail6reduce18DeviceReduceKernelINS2_10policy_hubIdjN4cuda3std3__44plusIdEEE10Policy1000EN6thrust24THRUST_300001_SM_1000_NS10device_ptrIdEEjS9_d13power_functorEEvT0_PT3_T1_NS0_13GridEvenShareISK_EET2_T4_E12temp_storage+168];
	add.f64 	%fd648, %fd646, %fd647;
	ld.shared.f64 	%fd649, [_ZZN3cub18CUB_300001_SM_10006detail6reduce18DeviceReduceKernelINS2_10policy_hubIdjN4cuda3std3__44plusIdEEE10Policy1000EN6thrust24THRUST_300001_SM_1000_NS10device_ptrIdEEjS9_d13power_functorEEvT0_PT3_T1_NS0_13GridEvenShareISK_EET2_T4_E12temp_storage+176];
	add.f64 	%fd706, %fd648, %fd649;
	bra.uni 	$L__BB3_263;
$L__BB3_54:
	// begin inline asm
	mov.u32 %r600, %laneid;
	// end inline asm
	and.b32  	%r651, %r4, 992;
	add.s32 	%r652, %r651, 32;
	setp.gt.s32 	%p421, %r652, %r3;
	not.b32 	%r653, %r651;
	add.s32 	%r654, %r3, %r653;
	selp.b32 	%r649, %r654, 31, %p421;
	mov.b64 	%rd65, %fd662;
	mov.b64 	{%r602, %r607}, %rd65;
	mov.b32 	%r608, 1;
	mov.b32 	%r650, -1;
	// begin inline asm
	shfl.sync.down.b32 %r601, %r602, %r608, %r649, %r650;
	// end inline asm
	// begin inline asm
	shfl.sync.down.b32 %r606, %r607, %r608, %r649, %r650;
	// end inline asm
	mov.b64 	%rd66, {%r601, %r606};
	mov.b64 	%fd530, %rd66;
	setp.lt.s32 	%p422, %r600, %r649;
	add.f64 	%fd531, %fd662, %fd530;
	selp.f64 	%fd532, %fd531, %fd662, %p422;
	mov.b64 	%rd67, %fd532;
	mov.b64 	{%r612, %r617}, %rd67;
	mov.b32 	%r618, 2;
	// begin inline asm
	shfl.sync.down.b32 %r611, %r612, %r618, %r649, %r650;
	// end inline asm
	// begin inline asm
	shfl.sync.down.b32 %r616, %r617, %r618, %r649, %r650;
	// end inline asm
	mov.b64 	%rd68, {%r611, %r616};
	mov.b64 	%fd533, %rd68;
	add.s32 	%r655, %r600, 2;
	setp.gt.s32 	%p423, %r655, %r649;
	add.f64 	%fd534, %fd532, %fd533;
	selp.f64 	%fd535, %fd532, %fd534, %p423;
	mov.b64 	%rd69, %fd535;
	mov.b64 	{%r622, %r627}, %rd69;
	mov.b32 	%r628, 4;
	// begin inline asm
	shfl.sync.down.b32 %r621, %r622, %r628, %r649, %r650;
	// end inline asm
	// begin inline asm
	shfl.sync.down.b32 %r626, %r627, %r628, %r649, %r650;
	// end inline asm
	mov.b64 	%rd70, {%r621, %r626};
	mov.b64 	%fd536, %rd70;
	add.s32 	%r656, %r600, 4;
	setp.gt.s32 	%p424, %r656, %r649;
	add.f64 	%fd537, %fd535, %fd536;
	selp.f64 	%fd538, %fd535, %fd537, %p424;
	mov.b64 	%rd71, %fd538;
	mov.b64 	{%r632, %r637}, %rd71;
	mov.b32 	%r638, 8;
	// begin inline asm
	shfl.sync.down.b32 %r631, %r632, %r638, %r649, %r650;
	// end inline asm
	// begin inline asm
	shfl.sync.down.b32 %r636, %r637, %r638, %r649, %r650;
	// end inline asm
	mov.b64 	%rd72, {%r631, %r636};
	mov.b64 	%fd539, %rd72;
	add.s32 	%r657, %r600, 8;
	setp.gt.s32 	%p425, %r657, %r649;
	add.f64 	%fd540, %fd538, %fd539;
	selp.f64 	%fd541, %fd538, %fd540, %p425;
	mov.b64 	%rd73, %fd541;
	mov.b64 	{%r642, %r647}, %rd73;
	mov.b32 	%r648, 16;
	// begin inline asm
	shfl.sync.down.b32 %r641, %r642, %r648, %r649, %r650;
	// end inline asm
	// begin inline asm
	shfl.sync.down.b32 %r646, %r647, %r648, %r649, %r650;
	// end inline asm
	mov.b64 	%rd74, {%r641, %r646};
	mov.b64 	%fd542, %rd74;
	add.s32 	%r658, %r600, 16;
	setp.gt.s32 	%p426, %r658, %r649;
	add.f64 	%fd543, %fd541, %fd542;
	selp.f64 	%fd706, %fd541, %fd543, %p426;
	setp.ne.s32 	%p427, %r600, 0;
	@%p427 bra 	$L__BB3_56;
	shr.u32 	%r659, %r4, 2;
	and.b32  	%r660, %r659, 248;
	mov.u32 	%r661, _ZZN3cub18CUB_300001_SM_10006detail6reduce18DeviceReduceKernelINS2_10policy_hubIdjN4cuda3std3__44plusIdEEE10Policy1000EN6thrust24THRUST_300001_SM_1000_NS10device_ptrIdEEjS9_d13power_functorEEvT0_PT3_T1_NS0_13GridEvenShareISK_EET2_T4_E12temp_storage;
	add.s32 	%r662, %r661, %r660;
	st.shared.f64 	[%r662+24], %fd706;
$L__BB3_56:
	bar.sync 	0;
	setp.ne.s32 	%p428, %r4, 0;
	@%p428 bra 	$L__BB3_263;
	setp.gt.s32 	%p429, %r3, 32;
	ld.shared.f64 	%fd544, [_ZZN3cub18CUB_300001_SM_10006detail6reduce18DeviceReduceKernelINS2_10policy_hubIdjN4cuda3std3__44plusIdEEE10Policy1000EN6thrust24THRUST_300001_SM_1000_NS10device_ptrIdEEjS9_d13power_functorEEvT0_PT3_T1_NS0_13GridEvenShareISK_EET2_T4_E12temp_storage+32];
	add.f64 	%fd545, %fd706, %fd544;
	selp.f64 	%fd546, %fd545, %fd706, %p429;
	setp.gt.s32 	%p430, %r3, 64;
	ld.shared.f64 	%fd547, [_ZZN3cub18CUB_300001_SM_10006detail6reduce18DeviceReduceKernelINS2_10policy_hubIdjN4cuda3std3__44plusIdEEE10Policy1000EN6thrust24THRUST_300001_SM_1000_NS10device_ptrIdEEjS9_d13power_functorEEvT0_PT3_T1_NS0_13GridEvenShareISK_EET2_T4_E12temp_storage+40];
	add.f64 	%fd548, %fd547, %fd546;
	selp.f64 	%fd549, %fd548, %fd546, %p430;
	setp.gt.s32 	%p431, %r3, 96;
	ld.shared.f64 	%fd550, [_ZZN3cub18CUB_300001_SM_10006detail6reduce18DeviceReduceKernelINS2_10policy_hubIdjN4cuda3std3__44plusIdEEE10Policy1000EN6thrust24THRUST_300001_SM_1000_NS10device_ptrIdEEjS9_d13power_functorEEvT0_PT3_T1_NS0_13GridEvenShareISK_EET2_T4_E12temp_storage+48];
	add.f64 	%fd551, %fd550, %fd549;
	selp.f64 	%fd552, %fd551, %fd549, %p431;
	setp.gt.s32 	%p432, %r3, 128;
	ld.shared.f64 	%fd553, [_ZZN3cub18CUB_300001_SM_10006detail6reduce18DeviceReduceKernelINS2_10policy_hubIdjN4cuda3std3__44plusIdEEE10Policy1000EN6thrust24THRUST_300001_SM_1000_NS10device_ptrIdEEjS9_d13power_functorEEvT0_PT3_T1_NS0_13GridEvenShareISK_EET2_T4_E12temp_storage+56];
	add.f64 	%fd554, %fd553, %fd552;
	selp.f64 	%fd555, %fd554, %fd552, %p432;
	setp.gt.s32 	%p433, %r3, 160;
	ld.shared.f64 	%fd556, [_ZZN3cub18CUB_300001_SM_10006detail6reduce18DeviceReduceKernelINS2_10policy_hubIdjN4cuda3std3__44plusIdEEE10Policy1000EN6thrust24THRUST_300001_SM_1000_NS10device_ptrIdEEjS9_d13power_functorEEvT0_PT3_T1_NS0_13GridEvenShareISK_EET2_T4_E12temp_storage+64];
	add.f64 	%fd557, %fd556, %fd555;
	selp.f64 	%fd558, %fd557, %fd555, %p433;
	setp.gt.s32 	%p434, %r3, 192;
	ld.shared.f64 	%fd559, [_ZZN3cub18CUB_300001_SM_10006detail6reduce18DeviceReduceKernelINS2_10policy_hubIdjN4cuda3std3__44plusIdEEE10Policy1000EN6thrust24THRUST_300001_SM_1000_NS10device_ptrIdEEjS9_d13power_functorEEvT0_PT3_T1_NS0_13GridEvenShareISK_EET2_T4_E12temp_storage+72];
	add.f64 	%fd560, %fd559, %fd558;
	selp.f64 	%fd561, %fd560, %fd558, %p434;
	setp.gt.s32 	%p435, %r3, 224;
	ld.shared.f64 	%fd562, [_ZZN3cub18CUB_300001_SM_10006detail6reduce18DeviceReduceKernelINS2_10policy_hubIdjN4cuda3std3__44plusIdEEE10Policy1000EN6thrust24THRUST_300001_SM_1000_NS10device_ptrIdEEjS9_d13power_functorEEvT0_PT3_T1_NS0_13GridEvenShareISK_EET2_T4_E12temp_storage+80];
	add.f64 	%fd563, %fd562, %fd561;
	selp.f64 	%fd564, %fd563, %fd561, %p435;
	setp.gt.s32 	%p436, %r3, 256;
	ld.shared.f64 	%fd565, [_ZZN3cub18CUB_300001_SM_10006detail6reduce18DeviceReduceKernelINS2_10policy_hubIdjN4cuda3std3__44plusIdEEE10Policy1000EN6thrust24THRUST_300001_SM_1000_NS10device_ptrIdEEjS9_d13power_functorEEvT0_PT3_T1_NS0_13GridEvenShareISK_EET2_T4_E12temp_storage+88];
	add.f64 	%fd566, %fd565, %fd564;
	selp.f64 	%fd567, %fd566, %fd564, %p436;
	setp.gt.s32 	%p437, %r3, 288;
	ld.shared.f64 	%fd568, [_ZZN3cub18CUB_300001_SM_10006detail6reduce18DeviceReduceKernelINS2_10policy_hubIdjN4cuda3std3__44plusIdEEE10Policy1000EN6thrust24THRUST_300001_SM_1000_NS10device_ptrIdEEjS9_d13power_functorEEvT0_PT3_T1_NS0_13GridEvenShareISK_EET2_T4_E12temp_storage+96];
	add.f64 	%fd569, %fd568, %fd567;
	selp.f64 	%fd570, %fd569, %fd567, %p437;
	setp.gt.s32 	%p438, %r3, 320;
	ld.shared.f64 	%fd571, [_ZZN3cub18CUB_300001_SM_10006detail6reduce18DeviceReduceKernelINS2_10policy_hubIdjN4cuda3std3__44plusIdEEE10Policy1000EN6thrust24THRUST_300001_SM_1000_NS10device_ptrIdEEjS9_d13power_functorEEvT0_PT3_T1_NS0_13GridEvenShareISK_EET2_T4_E12temp_storage+104];
	add.f64 	%fd572, %fd571, %fd570;
	selp.f64 	%fd573, %fd572, %fd570, %p438;
	setp.gt.s32 	%p439, %r3, 352;
	ld.shared.f64 	%fd574, [_ZZN3cub18CUB_300001_SM_10006detail6reduce18DeviceReduceKernelINS2_10policy_hubIdjN4cuda3std3__44plusIdEEE10Policy1000EN6thrust24THRUST_300001_SM_1000_NS10device_ptrIdEEjS9_d13power_functorEEvT0_PT3_T1_NS0_13GridEvenShareISK_EET2_T4_E12temp_storage+112];
	add.f64 	%fd575, %fd574, %fd573;
	selp.f64 	%fd576, %fd575, %fd573, %p439;
	setp.gt.s32 	%p440, %r3, 384;
	ld.shared.f64 	%fd577, [_ZZN3cub18CUB_300001_SM_10006detail6reduce18DeviceReduceKernelINS2_10policy_hubIdjN4cuda3std3__44plusIdEEE10Policy1000EN6thrust24THRUST_300001_SM_1000_NS10device_ptrIdEEjS9_d13power_functorEEvT0_PT3_T1_NS0_13GridEvenShareISK_EET2_T4_E12temp_storage+120];
	add.f64 	%fd578, %fd577, %fd576;
	selp.f64 	%fd579, %fd578, %fd576, %p440;
	setp.gt.s32 	%p441, %r3, 416;
	ld.shared.f64 	%fd580, [_ZZN3cub18CUB_300001_SM_10006detail6reduce18DeviceReduceKernelINS2_10policy_hubIdjN4cuda3std3__44plusIdEEE10Policy1000EN6thrust24THRUST_300001_SM_1000_NS10device_ptrIdEEjS9_d13power_functorEEvT0_PT3_T1_NS0_13GridEvenShareISK_EET2_T4_E12temp_storage+128];
	add.f64 	%fd581, %fd580, %fd579;
	selp.f64 	%fd582, %fd581, %fd579, %p441;
	setp.gt.s32 	%p442, %r3, 448;
	ld.shared.f64 	%fd583, [_ZZN3cub18CUB_300001_SM_10006detail6reduce18DeviceReduceKernelINS2_10policy_hubIdjN4cuda3std3__44plusIdEEE10Policy1000EN6thrust24THRUST_300001_SM_1000_NS10device_ptrIdEEjS9_d13power_functorEEvT0_PT3_T1_NS0_13GridEvenShareISK_EET2_T4_E12temp_storage+136];
	add.f64 	%fd584, %fd583, %fd582;
	selp.f64 	%fd585, %fd584, %fd582, %p442;
	setp.gt.s32 	%p443, %r3, 480;
	ld.shared.f64 	%fd586, [_ZZN3cub18CUB_300001_SM_10006detail6reduce18DeviceReduceKernelINS2_10policy_hubIdjN4cuda3std3__44plusIdEEE10Policy1000EN6thrust24THRUST_300001_SM_1000_NS10device_ptrIdEEjS9_d13power_functorEEvT0_PT3_T1_NS0_13GridEvenShareISK_EET2_T4_E12temp_storage+144];
	add.f64 	%fd587, %fd586, %fd585;
	selp.f64 	%fd588, %fd587, %fd585, %p443;
	setp.gt.s32 	%p444, %r3, 512;
	ld.shared.f64 	%fd589, [_ZZN3cub18CUB_300001_SM_10006detail6reduce18DeviceReduceKernelINS2_10policy_hubIdjN4cuda3std3__44plusIdEEE10Policy1000EN6thrust24THRUST_300001_SM_1000_NS10device_ptrIdEEjS9_d13power_functorEEvT0_PT3_T1_NS0_13GridEvenShareISK_EET2_T4_E12temp_storage+152];
	add.f64 	%fd590, %fd589, %fd588;
	selp.f64 	%fd591, %fd590, %fd588, %p444;
	setp.gt.s32 	%p445, %r3, 544;
	ld.shared.f64 	%fd592, [_ZZN3cub18CUB_300001_SM_10006detail6reduce18DeviceReduceKernelINS2_10policy_hubIdjN4cuda3std3__44plusIdEEE10Policy1000EN6thrust24THRUST_300001_SM_1000_NS10device_ptrIdEEjS9_d13power_functorEEvT0_PT3_T1_NS0_13GridEvenShareISK_EET2_T4_E12temp_storage+160];
	add.f64 	%fd593, %fd592, %fd591;
	selp.f64 	%fd594, %fd593, %fd591, %p445;
	setp.gt.s32 	%p446, %r3, 576;
	ld.shared.f64 	%fd595, [_ZZN3cub18CUB_300001_SM_10006detail6reduce18DeviceReduceKernelINS2_10policy_hubIdjN4cuda3std3__44plusIdEEE10Policy1000EN6thrust24THRUST_300001_SM_1000_NS10device_ptrIdEEjS9_d13power_functorEEvT0_PT3_T1_NS0_13GridEvenShareISK_EET2_T4_E12temp_storage+168];
	add.f64 	%fd596, %fd595, %fd594;
	selp.f64 	%fd597, %fd596, %fd594, %p446;
	setp.gt.s32 	%p447, %r3, 608;
	ld.shared.f64 	%fd598, [_ZZN3cub18CUB_300001_SM_10006detail6reduce18DeviceReduceKernelINS2_10policy_hubIdjN4cuda3std3__44plusIdEEE10Policy1000EN6thrust24THRUST_300001_SM_1000_NS10device_ptrIdEEjS9_d13power_functorEEvT0_PT3_T1_NS0_13GridEvenShareISK_EET2_T4_E12temp_storage+176];
	add.f64 	%fd599, %fd598, %fd597;
	selp.f64 	%fd706, %fd599, %fd597, %p447;
	bra.uni 	$L__BB3_263;
$L__BB3_58:
	mov.u32 	%r84, %tid.x;
	add.s32 	%r85, %r2, %r84;
	{
	.reg .b32 %temp; 
	mov.b64 	{%temp, %r25}, %fd248;
	}
	shr.u32 	%r86, %r25, 20;
	and.b32  	%r87, %r86, 2047;
	add.s32 	%r88, %r87, -1012;
	mov.b64 	%rd10, %fd248;
	shl.b64 	%rd4, %rd10, %r88;
	setp.eq.s64 	%p9, %rd4, -9223372036854775808;
	cvt.rzi.f64.f64 	%fd56, %fd248;
	abs.f64 	%fd57, %fd248;
	setp.neu.f64 	%p32, %fd57, 0d3FE0000000000000;
	and.pred  	%p10, %p32, %p9;
	setp.lt.s32 	%p33, %r25, 0;
	selp.b32 	%r26, 0, 2146435072, %p33;
	and.b32  	%r27, %r25, 2147483647;
	or.b32  	%r28, %r26, -2147483648;
	mul.wide.u32 	%rd11, %r85, 8;
	add.s64 	%rd5, %rd1, %rd11;
	ld.global.f64 	%fd58, [%rd5];
	{
	.reg .b32 %temp; 
	mov.b64 	{%temp, %r29}, %fd58;
	}
	abs.f64 	%fd59, %fd58;
	setp.neu.f64 	%p34, %fd58, 0d0000000000000000;
	@%p34 bra 	$L__BB3_60;
	setp.lt.s32 	%p37, %r25, 0;
	selp.b32 	%r89, %r29, 0, %p10;
	or.b32  	%r90, %r89, 2146435072;
	selp.b32 	%r91, %r90, %r89, %p37;
	mov.b32 	%r92, 0;
	mov.b64 	%fd664, {%r92, %r91};
	mov.pred 	%p11, %p10;
	bra.uni 	$L__BB3_61;
$L__BB3_60:
	{ // callseq 23, 0
	.param .b64 param0;
	st.param.f64 	[param0], %fd59;
	.param .b64 param1;
	st.param.f64 	[param1], %fd248;
	.param .b64 retval0;
	call.uni (retval0), 
	__internal_accurate_pow, 
	(
	param0, 
	param1
	);
	ld.param.f64 	%fd250, [retval0];
	} // callseq 23
	setp.lt.s32 	%p35, %r29, 0;
	setp.neu.f64 	%p36, %fd248, %fd56;
	neg.f64 	%fd252, %fd250;
	selp.f64 	%fd253, %fd252, %fd250, %p9;
	selp.f64 	%fd254, %fd253, %fd250, %p35;
	selp.f64 	%fd255, 0dFFF8000000000000, %fd254, %p35;
	selp.f64 	%fd664, %fd255, %fd254, %p36;
	mov.pred 	%p11, %p9;
$L__BB3_61:
	add.f64 	%fd256, %fd248, %fd58;
	{
	.reg .b32 %temp; 
	mov.b64 	{%temp, %r93}, %fd256;
	}
	and.b32  	%r94, %r93, 2146435072;
	setp.ne.s32 	%p38, %r94, 2146435072;
	@%p38 bra 	$L__BB3_68;
	setp.num.f64 	%p39, %fd58, %fd248;
	@%p39 bra 	$L__BB3_64;
	add.rn.f64 	%fd664, %fd58, %fd248;
	bra.uni 	$L__BB3_68;
$L__BB3_64:
	setp.neu.f64 	%p40, %fd57, 0d7FF0000000000000;
	@%p40 bra 	$L__BB3_66;
	setp.lt.s32 	%p44, %r25, 0;
	setp.gt.f64 	%p45, %fd59, 0d3FF0000000000000;
	selp.b32 	%r100, 2146435072, 0, %p45;
	xor.b32  	%r101, %r100, 2146435072;
	selp.b32 	%r102, %r101, %r100, %p44;
	setp.eq.f64 	%p46, %fd58, 0dBFF0000000000000;
	selp.b32 	%r103, 1072693248, %r102, %p46;
	mov.b32 	%r104, 0;
	mov.b64 	%fd664, {%r104, %r103};
	bra.uni 	$L__BB3_68;
$L__BB3_66:
	setp.neu.f64 	%p41, %fd59, 0d7FF0000000000000;
	@%p41 bra 	$L__BB3_68;
	setp.lt.s32 	%p42, %r29, 0;
	setp.ne.s32 	%p43, %r27, 1071644672;
	selp.b32 	%r96, %r28, %r26, %p43;
	selp.b32 	%r97, %r96, %r26, %p11;
	selp.b32 	%r98, %r97, %r26, %p42;
	mov.b32 	%r99, 0;
	mov.b64 	%fd664, {%r99, %r98};
$L__BB3_68:
	ld.global.f64 	%fd67, [%rd5+5120];
	{
	.reg .b32 %temp; 
	mov.b64 	{%temp, %r30}, %fd67;
	}
	abs.f64 	%fd68, %fd67;
	setp.eq.f64 	%p47, %fd67, 0d0000000000000000;
	@%p47 bra 	$L__BB3_70;
	{ // callseq 24, 0
	.param .b64 param0;
	st.param.f64 	[param0], %fd68;
	.param .b64 param1;
	st.param.f64 	[param1], %fd248;
	.param .b64 retval0;
	call.uni (retval0), 
	__internal_accurate_pow, 
	(
	param0, 
	param1
	);
	ld.param.f64 	%fd257, [retval0];
	} // callseq 24
	setp.lt.s32 	%p48, %r30, 0;
	setp.neu.f64 	%p49, %fd248, %fd56;
	neg.f64 	%fd259, %fd257;
	setp.eq.s64 	%p50, %rd4, -9223372036854775808;
	selp.f64 	%fd260, %fd259, %fd257, %p50;
	selp.f64 	%fd261, %fd260, %fd257, %p48;
	selp.f64 	%fd262, 0dFFF8000000000000, %fd261, %p48;
	selp.f64 	%fd666, %fd262, %fd261, %p49;
	mov.pred 	%p461, %p9;
	bra.uni 	$L__BB3_71;
$L__BB3_70:
	setp.lt.s32 	%p51, %r25, 0;
	selp.b32 	%r105, %r30, 0, %p10;
	or.b32  	%r106, %r105, 2146435072;
	selp.b32 	%r107, %r106, %r105, %p51;
	mov.b32 	%r108, 0;
	mov.b64 	%fd666, {%r108, %r107};
	mov.pred 	%p461, %p10;
$L__BB3_71:
	add.f64 	%fd263, %fd248, %fd67;
	{
	.reg .b32 %temp; 
	mov.b64 	{%temp, %r109}, %fd263;
	}
	and.b32  	%r110, %r109, 2146435072;
	setp.ne.s32 	%p52, %r110, 2146435072;
	@%p52 bra 	$L__BB3_78;
	setp.nan.f64 	%p53, %fd67, %fd248;
	@%p53 bra 	$L__BB3_77;
	setp.eq.f64 	%p54, %fd57, 0d7FF0000000000000;
	@%p54 bra 	$L__BB3_76;
	setp.neu.f64 	%p55, %fd68, 0d7FF0000000000000;
	@%p55 bra 	$L__BB3_78;
	setp.lt.s32 	%p56, %r30, 0;
	setp.ne.s32 	%p57, %r27, 1071644672;
	selp.b32 	%r112, %r28, %r26, %p57;
	selp.b32 	%r113, %r112, %r26, %p461;
	selp.b32 	%r114, %r113, %r26, %p56;
	mov.b32 	%r115, 0;
	mov.b64 	%fd666, {%r115, %r114};
	bra.uni 	$L__BB3_78;
$L__BB3_76:
	setp.lt.s32 	%p58, %r25, 0;
	setp.gt.f64 	%p59, %fd68, 0d3FF0000000000000;
	selp.b32 	%r116, 2146435072, 0, %p59;
	xor.b32  	%r117, %r116, 2146435072;
	selp.b32 	%r118, %r117, %r116, %p58;
	setp.eq.f64 	%p60, %fd67, 0dBFF0000000000000;
	selp.b32 	%r119, 1072693248, %r118, %p60;
	mov.b32 	%r120, 0;
	mov.b64 	%fd666, {%r120, %r119};
	bra.uni 	$L__BB3_78;
$L__BB3_77:
	add.rn.f64 	%fd666, %fd67, %fd248;
$L__BB3_78:
	ld.global.f64 	%fd76, [%rd5+10240];
	{
	.reg .b32 %temp; 
	mov.b64 	{%temp, %r31}, %fd76;
	}
	abs.f64 	%fd77, %fd76;
	setp.eq.f64 	%p61, %fd76, 0d0000000000000000;
	@%p61 bra 	$L__BB3_80;
	{ // callseq 25, 0
	.param .b64 param0;
	st.param.f64 	[param0], %fd77;
	.param .b64 param1;
	st.param.f64 	[param1], %fd248;
	.param .b64 retval0;
	call.uni (retval0), 
	__internal_accurate_pow, 
	(
	param0, 
	param1
	);
	ld.param.f64 	%fd264, [retval0];
	} // callseq 25
	setp.lt.s32 	%p62, %r31, 0;
	setp.neu.f64 	%p63, %fd248, %fd56;
	neg.f64 	%fd266, %fd264;
	setp.eq.s64 	%p64, %rd4, -9223372036854775808;
	selp.f64 	%fd267, %fd266, %fd264, %p64;
	selp.f64 	%fd268, %fd267, %fd264, %p62;
	selp.f64 	%fd269, 0dFFF8000000000000, %fd268, %p62;
	selp.f64 	%fd668, %fd269, %fd268, %p63;
	mov.pred 	%p462, %p9;
	bra.uni 	$L__BB3_81;
$L__BB3_80:
	setp.lt.s32 	%p65, %r25, 0;
	selp.b32 	%r121, %r31, 0, %p10;
	or.b32  	%r122, %r121, 2146435072;
	selp.b32 	%r123, %r122, %r121, %p65;
	mov.b32 	%r124, 0;
	mov.b64 	%fd668, {%r124, %r123};
	mov.pred 	%p462, %p10;
$L__BB3_81:
	add.f64 	%fd270, %fd248, %fd76;
	{
	.reg .b32 %temp; 
	mov.b64 	{%temp, %r125}, %fd270;
	}
	and.b32  	%r126, %r125, 2146435072;
	setp.ne.s32 	%p66, %r126, 2146435072;
	@%p66 bra 	$L__BB3_88;
	setp.nan.f64 	%p67, %fd76, %fd248;
	@%p67 bra 	$L__BB3_87;
	setp.eq.f64 	%p68, %fd57, 0d7FF0000000000000;
	@%p68 bra 	$L__BB3_86;
	setp.neu.f64 	%p69, %fd77, 0d7FF0000000000000;
	@%p69 bra 	$L__BB3_88;
	setp.lt.s32 	%p70, %r31, 0;
	setp.ne.s32 	%p71, %r27, 1071644672;
	selp.b32 	%r128, %r28, %r26, %p71;
	selp.b32 	%r129, %r128, %r26, %p462;
	selp.b32 	%r130, %r129, %r26, %p70;
	mov.b32 	%r131, 0;
	mov.b64 	%fd668, {%r131, %r130};
	bra.uni 	$L__BB3_88;
$L__BB3_86:
	setp.lt.s32 	%p72, %r25, 0;
	setp.gt.f64 	%p73, %fd77, 0d3FF0000000000000;
	selp.b32 	%r132, 2146435072, 0, %p73;
	xor.b32  	%r133, %r132, 2146435072;
	selp.b32 	%r134, %r133, %r132, %p72;
	setp.eq.f64 	%p74, %fd76, 0dBFF0000000000000;
	selp.b32 	%r135, 1072693248, %r134, %p74;
	mov.b32 	%r136, 0;
	mov.b64 	%fd668, {%r136, %r135};
	bra.uni 	$L__BB3_88;
$L__BB3_87:
	add.rn.f64 	%fd668, %fd76, %fd248;
$L__BB3_88:
	ld.global.f64 	%fd85, [%rd5+15360];
	{
	.reg .b32 %temp; 
	mov.b64 	{%temp, %r32}, %fd85;
	}
	abs.f64 	%fd86, %fd85;
	setp.eq.f64 	%p75, %fd85, 0d0000000000000000;
	@%p75 bra 	$L__BB3_90;
	{ // callseq 26, 0
	.param .b64 param0;
	st.param.f64 	[param0], %fd86;
	.param .b64 param1;
	st.param.f64 	[param1], %fd248;
	.param .b64 retval0;
	call.uni (retval0), 
	__internal_accurate_pow, 
	(
	param0, 
	param1
	);
	ld.param.f64 	%fd271, [retval0];
	} // callseq 26
	setp.lt.s32 	%p76, %r32, 0;
	setp.neu.f64 	%p77, %fd248, %fd56;
	neg.f64 	%fd273, %fd271;
	setp.eq.s64 	%p78, %rd4, -9223372036854775808;
	selp.f64 	%fd274, %fd273, %fd271, %p78;
	selp.f64 	%fd275, %fd274, %fd271, %p76;
	selp.f64 	%fd276, 0dFFF8000000000000, %fd275, %p76;
	selp.f64 	%fd670, %fd276, %fd275, %p77;
	mov.pred 	%p463, %p9;
	bra.uni 	$L__BB3_91;
$L__BB3_90:
	setp.lt.s32 	%p79, %r25, 0;
	selp.b32 	%r137, %r32, 0, %p10;
	or.b32  	%r138, %r137, 2146435072;
	selp.b32 	%r139, %r138, %r137, %p79;
	mov.b32 	%r140, 0;
	mov.b64 	%fd670, {%r140, %r139};
	mov.pred 	%p463, %p10;
$L__BB3_91:
	add.f64 	%fd277, %fd248, %fd85;
	{
	.reg .b32 %temp; 
	mov.b64 	{%temp, %r141}, %fd277;
	}
	and.b32  	%r142, %r141, 2146435072;
	setp.ne.s32 	%p80, %r142, 2146435072;
	@%p80 bra 	$L__BB3_98;
	setp.nan.f64 	%p81, %fd85, %fd248;
	@%p81 bra 	$L__BB3_97;
	setp.eq.f64 	%p82, %fd57, 0d7FF0000000000000;
	@%p82 bra 	$L__BB3_96;
	setp.neu.f64 	%p83, %fd86, 0d7FF0000000000000;
	@%p83 bra 	$L__BB3_98;
	setp.lt.s32 	%p84, %r32, 0;
	setp.ne.s32 	%p85, %r27, 1071644672;
	selp.b32 	%r144, %r28, %r26, %p85;
	selp.b32 	%r145, %r144, %r26, %p463;
	selp.b32 	%r146, %r145, %r26, %p84;
	mov.b32 	%r147, 0;
	mov.b64 	%fd670, {%r147, %r146};
	bra.uni 	$L__BB3_98;
$L__BB3_96:
	setp.lt.s32 	%p86, %r25, 0;
	setp.gt.f64 	%p87, %fd86, 0d3FF0000000000000;
	selp.b32 	%r148, 2146435072, 0, %p87;
	xor.b32  	%r149, %r148, 2146435072;
	selp.b32 	%r150, %r149, %r148, %p86;
	setp.eq.f64 	%p88, %fd85, 0dBFF0000000000000;
	selp.b32 	%r151, 1072693248, %r150, %p88;
	mov.b32 	%r152, 0;
	mov.b64 	%fd670, {%r152, %r151};
	bra.uni 	$L__BB3_98;
$L__BB3_97:
	add.rn.f64 	%fd670, %fd85, %fd248;
$L__BB3_98:
	ld.global.f64 	%fd94, [%rd5+20480];
	{
	.reg .b32 %temp; 
	mov.b64 	{%temp, %r33}, %fd94;
	}
	abs.f64 	%fd95, %fd94;
	setp.eq.f64 	%p89, %fd94, 0d0000000000000000;
	@%p89 bra 	$L__BB3_100;
	{ // callseq 27, 0
	.param .b64 param0;
	st.param.f64 	[param0], %fd95;
	.param .b64 param1;
	st.param.f64 	[param1], %fd248;
	.param .b64 retval0;
	call.uni (retval0), 
	__internal_accurate_pow, 
	(
	param0, 
	param1
	);
	ld.param.f64 	%fd278, [retval0];
	} // callseq 27
	setp.lt.s32 	%p90, %r33, 0;
	setp.neu.f64 	%p91, %fd248, %fd56;
	neg.f64 	%fd280, %fd278;
	setp.eq.s64 	%p92, %rd4, -9223372036854775808;
	selp.f64 	%fd281, %fd280, %fd278, %p92;
	selp.f64 	%fd282, %fd281, %fd278, %p90;
	selp.f64 	%fd283, 0dFFF8000000000000, %fd282, %p90;
	selp.f64 	%fd672, %fd283, %fd282, %p91;
	mov.pred 	%p464, %p9;
	bra.uni 	$L__BB3_101;
$L__BB3_100:
	setp.lt.s32 	%p93, %r25, 0;
	selp.b32 	%r153, %r33, 0, %p10;
	or.b32  	%r154, %r153, 2146435072;
	selp.b32 	%r155, %r154, %r153, %p93;
	mov.b32 	%r156, 0;
	mov.b64 	%fd672, {%r156, %r155};
	mov.pred 	%p464, %p10;
$L__BB3_101:
	add.f64 	%fd284, %fd248, %fd94;
	{
	.reg .b32 %temp; 
	mov.b64 	{%temp, %r157}, %fd284;
	}
	and.b32  	%r158, %r157, 2146435072;
	setp.ne.s32 	%p94, %r158, 2146435072;
	@%p94 bra 	$L__BB3_108;
	setp.nan.f64 	%p95, %fd94, %fd248;
	@%p95 bra 	$L__BB3_107;
	setp.eq.f64 	%p96, %fd57, 0d7FF0000000000000;
	@%p96 bra 	$L__BB3_106;
	setp.neu.f64 	%p97, %fd95, 0d7FF0000000000000;
	@%p97 bra 	$L__BB3_108;
	setp.lt.s32 	%p98, %r33, 0;
	setp.ne.s32 	%p99, %r27, 1071644672;
	or.b32  	%r160, %r26, -2147483648;
	selp.b32 	%r161, %r160, %r26, %p99;
	selp.b32 	%r162, %r161, %r26, %p464;
	selp.b32 	%r163, %r162, %r26, %p98;
	mov.b32 	%r164, 0;
	mov.b64 	%fd672, {%r164, %r163};
	bra.uni 	$L__BB3_108;
$L__BB3_106:
	setp.lt.s32 	%p100, %r25, 0;
	setp.gt.f64 	%p101, %fd95, 0d3FF0000000000000;
	selp.b32 	%r165, 2146435072, 0, %p101;
	xor.b32  	%r166, %r165, 2146435072;
	selp.b32 	%r167, %r166, %r165, %p100;
	setp.eq.f64 	%p102, %fd94, 0dBFF0000000000000;
	selp.b32 	%r168, 1072693248, %r167, %p102;
	mov.b32 	%r169, 0;
	mov.b64 	%fd672, {%r169, %r168};
	bra.uni 	$L__BB3_108;
$L__BB3_107:
	add.rn.f64 	%fd672, %fd94, %fd248;
$L__BB3_108:
	ld.global.f64 	%fd103, [%rd5+25600];
	{
	.reg .b32 %temp; 
	mov.b64 	{%temp, %r34}, %fd103;
	}
	abs.f64 	%fd104, %fd103;
	setp.eq.f64 	%p103, %fd103, 0d0000000000000000;
	@%p103 bra 	$L__BB3_110;
	{ // callseq 28, 0
	.param .b64 param0;
	st.param.f64 	[param0], %fd104;
	.param .b64 param1;
	st.param.f64 	[param1], %fd248;
	.param .b64 retval0;
	call.uni (retval0), 
	__internal_accurate_pow, 
	(
	param0, 
	param1
	);
	ld.param.f64 	%fd285, [retval0];
	} // callseq 28
	setp.lt.s32 	%p104, %r34, 0;
	setp.neu.f64 	%p105, %fd248, %fd56;
	neg.f64 	%fd287, %fd285;
	setp.eq.s64 	%p106, %rd4, -9223372036854775808;
	selp.f64 	%fd288, %fd287, %fd285, %p106;
	selp.f64 	%fd289, %fd288, %fd285, %p104;
	selp.f64 	%fd290, 0dFFF8000000000000, %fd289, %p104;
	selp.f64 	%fd674, %fd290, %fd289, %p105;
	mov.pred 	%p465, %p9;
	bra.uni 	$L__BB3_111;
$L__BB3_110:
	setp.lt.s32 	%p107, %r25, 0;
	selp.b32 	%r170, %r34, 0, %p10;
	or.b32  	%r171, %r170, 2146435072;
	selp.b32 	%r172, %r171, %r170, %p107;
	mov.b32 	%r173, 0;
	mov.b64 	%fd674, {%r173, %r172};
	mov.pred 	%p465, %p10;
$L__BB3_111:
	add.f64 	%fd291, %fd248, %fd103;
	{
	.reg .b32 %temp; 
	mov.b64 	{%temp, %r174}, %fd291;
	}
	and.b32  	%r175, %r174, 2146435072;
	setp.ne.s32 	%p108, %r175, 2146435072;
	@%p108 bra 	$L__BB3_118;
	setp.nan.f64 	%p109, %fd103, %fd248;
	@%p109 bra 	$L__BB3_117;
	setp.eq.f64 	%p110, %fd57, 0d7FF0000000000000;
	@%p110 bra 	$L__BB3_116;
	setp.neu.f64 	%p111, %fd104, 0d7FF0000000000000;
	@%p111 bra 	$L__BB3_118;
	setp.lt.s32 	%p112, %r34, 0;
	setp.ne.s32 	%p113, %r27, 1071644672;
	setp.lt.s32 	%p114, %r25, 0;
	selp.b32 	%r177, 0, 2146435072, %p114;
	or.b32  	%r178, %r177, -2147483648;
	selp.b32 	%r179, %r178, %r177, %p113;
	selp.b32 	%r180, %r179, %r177, %p465;
	selp.b32 	%r181, %r180, %r177, %p112;
	mov.b32 	%r182, 0;
	mov.b64 	%fd674, {%r182, %r181};
	bra.uni 	$L__BB3_118;
$L__BB3_116:
	setp.lt.s32 	%p115, %r25, 0;
	setp.gt.f64 	%p116, %fd104, 0d3FF0000000000000;
	selp.b32 	%r183, 2146435072, 0, %p116;
	xor.b32  	%r184, %r183, 2146435072;
	selp.b32 	%r185, %r184, %r183, %p115;
	setp.eq.f64 	%p117, %fd103, 0dBFF0000000000000;
	selp.b32 	%r186, 1072693248, %r185, %p117;
	mov.b32 	%r187, 0;
	mov.b64 	%fd674, {%r187, %r186};
	bra.uni 	$L__BB3_118;
$L__BB3_117:
	add.rn.f64 	%fd674, %fd103, %fd248;
$L__BB3_118:
	or.b32  	%r191, %r2, %r84;
	mul.wide.u32 	%rd12, %r191, 8;
	add.s64 	%rd13, %rd1, %rd12;
	ld.global.f64 	%fd112, [%rd13+30720];
	{
	.reg .b32 %temp; 
	mov.b64 	{%temp, %r35}, %fd112;
	}
	abs.f64 	%fd113, %fd112;
	setp.eq.f64 	%p118, %fd112, 0d0000000000000000;
	@%p118 bra 	$L__BB3_120;
	{ // callseq 29, 0
	.param .b64 param0;
	st.param.f64 	[param0], %fd113;
	.param .b64 param1;
	st.param.f64 	[param1], %fd248;
	.param .b64 retval0;
	call.uni (retval0), 
	__internal_accurate_pow, 
	(
	param0, 
	param1
	);
	ld.param.f64 	%fd292, [retval0];
	} // callseq 29
	setp.lt.s32 	%p119, %r35, 0;
	setp.neu.f64 	%p120, %fd248, %fd56;
	neg.f64 	%fd294, %fd292;
	mov.b64 	%rd14, %fd248;
	shr.u32 	%r192, %r25, 20;
	and.b32  	%r193, %r192, 2047;
	add.s32 	%r194, %r193, -1012;
	shl.b64 	%rd15, %rd14, %r194;
	setp.eq.s64 	%p121, %rd15, -9223372036854775808;
	selp.f64 	%fd295, %fd294, %fd292, %p121;
	selp.f64 	%fd296, %fd295, %fd292, %p119;
	selp.f64 	%fd297, 0dFFF8000000000000, %fd296, %p119;
	selp.f64 	%fd676, %fd297, %fd296, %p120;
	mov.pred 	%p466, %p9;
	bra.uni 	$L__BB3_121;
$L__BB3_120:
	setp.lt.s32 	%p122, %r25, 0;
	selp.b32 	%r195, %r35, 0, %p10;
	or.b32  	%r196, %r195, 2146435072;
	selp.b32 	%r197, %r196, %r195, %p122;
	mov.b32 	%r198, 0;
	mov.b64 	%fd676, {%r198, %r197};
	mov.pred 	%p466, %p10;
$L__BB3_121:
	add.f64 	%fd298, %fd248, %fd112;
	{
	.reg .b32 %temp; 
	mov.b64 	{%temp, %r199}, %fd298;
	}
	and.b32  	%r200, %r199, 2146435072;
	setp.ne.s32 	%p123, %r200, 2146435072;
	@%p123 bra 	$L__BB3_128;
	setp.nan.f64 	%p124, %fd112, %fd248;
	@%p124 bra 	$L__BB3_127;
	setp.eq.f64 	%p125, %fd57, 0d7FF0000000000000;
	@%p125 bra 	$L__BB3_126;
	setp.neu.f64 	%p126, %fd113, 0d7FF0000000000000;
	@%p126 bra 	$L__BB3_128;
	setp.lt.s32 	%p127, %r35, 0;
	and.b32  	%r201, %r25, 2147483647;
	setp.ne.s32 	%p128, %r201, 1071644672;
	setp.lt.s32 	%p129, %r25, 0;
	selp.b32 	%r202, 0, 2146435072, %p129;
	or.b32  	%r203, %r202, -2147483648;
	selp.b32 	%r204, %r203, %r202, %p128;
	selp.b32 	%r205, %r204, %r202, %p466;
	selp.b32 	%r206, %r205, %r202, %p127;
	mov.b32 	%r207, 0;
	mov.b64 	%fd676, {%r207, %r206};
	bra.uni 	$L__BB3_128;
$L__BB3_126:
	setp.lt.s32 	%p130, %r25, 0;
	setp.gt.f64 	%p131, %fd113, 0d3FF0000000000000;
	selp.b32 	%r208, 2146435072, 0, %p131;
	xor.b32  	%r209, %r208, 2146435072;
	selp.b32 	%r210, %r209, %r208, %p130;
	setp.eq.f64 	%p132, %fd112, 0dBFF0000000000000;
	selp.b32 	%r211, 1072693248, %r210, %p132;
	mov.b32 	%r212, 0;
	mov.b64 	%fd676, {%r212, %r211};
	bra.uni 	$L__BB3_128;
$L__BB3_127:
	add.rn.f64 	%fd676, %fd112, %fd248;
$L__BB3_128:
	mov.u32 	%r213, %ctaid.x;
	mul.lo.s32 	%r214, %r213, 5120;
	mov.u32 	%r215, %tid.x;
	or.b32  	%r216, %r214, %r215;
	mul.wide.u32 	%rd17, %r216, 8;
	add.s64 	%rd18, %rd1, %rd17;
	ld.global.f64 	%fd122, [%rd18+35840];
	{
	.reg .b32 %temp; 
	mov.b64 	{%temp, %r36}, %fd122;
	}
	abs.f64 	%fd123, %fd122;
	setp.eq.f64 	%p133, %fd122, 0d0000000000000000;
	@%p133 bra 	$L__BB3_130;
	{ // callseq 30, 0
	.param .b64 param0;
	st.param.f64 	[param0], %fd123;
	.param .b64 param1;
	st.param.f64 	[param1], %fd248;
	.param .b64 retval0;
	call.uni (retval0), 
	__internal_accurate_pow, 
	(
	param0, 
	param1
	);
	ld.param.f64 	%fd299, [retval0];
	} // callseq 30
	setp.lt.s32 	%p134, %r36, 0;
	setp.neu.f64 	%p135, %fd248, %fd56;
	neg.f64 	%fd301, %fd299;
	mov.b64 	%rd19, %fd248;
	shr.u32 	%r217, %r25, 20;
	and.b32  	%r218, %r217, 2047;
	add.s32 	%r219, %r218, -1012;
	shl.b64 	%rd20, %rd19, %r219;
	setp.eq.s64 	%p136, %rd20, -9223372036854775808;
	selp.f64 	%fd302, %fd301, %fd299, %p136;
	selp.f64 	%fd303, %fd302, %fd299, %p134;
	selp.f64 	%fd304, 0dFFF8000000000000, %fd303, %p134;
	selp.f64 	%fd678, %fd304, %fd303, %p135;
	mov.pred 	%p467, %p9;
	bra.uni 	$L__BB3_131;
$L__BB3_130:
	setp.lt.s32 	%p137, %r25, 0;
	selp.b32 	%r220, %r36, 0, %p10;
	or.b32  	%r221, %r220, 2146435072;
	selp.b32 	%r222, %r221, %r220, %p137;
	mov.b32 	%r223, 0;
	mov.b64 	%fd678, {%r223, %r222};
	mov.pred 	%p467, %p10;
$L__BB3_131:
	add.f64 	%fd305, %fd248, %fd122;
	{
	.reg .b32 %temp; 
	mov.b64 	{%temp, %r224}, %fd305;
	}
	and.b32  	%r225, %r224, 2146435072;
	setp.ne.s32 	%p138, %r225, 2146435072;
	@%p138 bra 	$L__BB3_138;
	setp.nan.f64 	%p139, %fd122, %fd248;
	@%p139 bra 	$L__BB3_137;
	setp.eq.f64 	%p140, %fd57, 0d7FF0000000000000;
	@%p140 bra 	$L__BB3_136;
	setp.neu.f64 	%p141, %fd123, 0d7FF0000000000000;
	@%p141 bra 	$L__BB3_138;
	setp.lt.s32 	%p142, %r36, 0;
	and.b32  	%r226, %r25, 2147483647;
	setp.ne.s32 	%p143, %r226, 1071644672;
	setp.lt.s32 	%p144, %r25, 0;
	selp.b32 	%r227, 0, 2146435072, %p144;
	or.b32  	%r228, %r227, -2147483648;
	selp.b32 	%r229, %r228, %r227, %p143;
	selp.b32 	%r230, %r229, %r227, %p467;
	selp.b32 	%r231, %r230, %r227, %p142;
	mov.b32 	%r232, 0;
	mov.b64 	%fd678, {%r232, %r231};
	bra.uni 	$L__BB3_138;
$L__BB3_136:
	setp.lt.s32 	%p145, %r25, 0;
	setp.gt.f64 	%p146, %fd123, 0d3FF0000000000000;
	selp.b32 	%r233, 2146435072, 0, %p146;
	xor.b32  	%r234, %r233, 2146435072;
	selp.b32 	%r235, %r234, %r233, %p145;
	setp.eq.f64 	%p147, %fd122, 0dBFF0000000000000;
	selp.b32 	%r236, 1072693248, %r235, %p147;
	mov.b32 	%r237, 0;
	mov.b64 	%fd678, {%r237, %r236};
	bra.uni 	$L__BB3_138;
$L__BB3_137:
	add.rn.f64 	%fd678, %fd122, %fd248;
$L__BB3_138:
	setp.eq.f64 	%p148, %fd248, 0d0000000000000000;
	setp.eq.f64 	%p149, %fd122, 0d3FF0000000000000;
	selp.f64 	%fd306, 0d3FF0000000000000, %fd678, %p149;
	selp.f64 	%fd307, 0d3FF0000000000000, %fd306, %p148;
	mul.f64 	%fd308, %fd249, 0d3FE0000000000000;
	setp.eq.f64 	%p150, %fd58, 0d3FF0000000000000;
	selp.f64 	%fd309, 0d3FF0000000000000, %fd664, %p150;
	selp.f64 	%fd310, 0d3FF0000000000000, %fd309, %p148;
	setp.eq.f64 	%p151, %fd67, 0d3FF0000000000000;
	selp.f64 	%fd311, 0d3FF0000000000000, %fd666, %p151;
	selp.f64 	%fd312, 0d3FF0000000000000, %fd311, %p148;
	mul.f64 	%fd313, %fd308, %fd312;
	fma.rn.f64 	%fd314, %fd308, %fd310, %fd313;
	setp.eq.f64 	%p152, %fd76, 0d3FF0000000000000;
	selp.f64 	%fd315, 0d3FF0000000000000, %fd668, %p152;
	selp.f64 	%fd316, 0d3FF0000000000000, %fd315, %p148;
	fma.rn.f64 	%fd317, %fd308, %fd316, %fd314;
	setp.eq.f64 	%p153, %fd85, 0d3FF0000000000000;
	selp.f64 	%fd318, 0d3FF0000000000000, %fd670, %p153;
	selp.f64 	%fd319, 0d3FF0000000000000, %fd318, %p148;
	fma.rn.f64 	%fd320, %fd308, %fd319, %fd317;
	setp.eq.f64 	%p154, %fd94, 0d3FF0000000000000;
	selp.f64 	%fd321, 0d3FF0000000000000, %fd672, %p154;
	selp.f64 	%fd322, 0d3FF0000000000000, %fd321, %p148;
	fma.rn.f64 	%fd323, %fd308, %fd322, %fd320;
	setp.eq.f64 	%p155, %fd103, 0d3FF0000000000000;
	selp.f64 	%fd324, 0d3FF0000000000000, %fd674, %p155;
	selp.f64 	%fd325, 0d3FF0000000000000, %fd324, %p148;
	fma.rn.f64 	%fd326, %fd308, %fd325, %fd323;
	setp.eq.f64 	%p156, %fd112, 0d3FF0000000000000;
	selp.f64 	%fd327, 0d3FF0000000000000, %fd676, %p156;
	selp.f64 	%fd328, 0d3FF0000000000000, %fd327, %p148;
	fma.rn.f64 	%fd329, %fd308, %fd328, %fd326;
	fma.rn.f64 	%fd705, %fd308, %fd307, %fd329;
	mul.lo.s32 	%r37, %r79, 5120;
	mov.u32 	%r238, %ctaid.x;
	mul.lo.s32 	%r726, %r238, 5120;
	sub.s32 	%r240, %r78, %r726;
	setp.lt.u32 	%p157, %r240, %r37;
	@%p157 bra 	$L__BB3_259;
	add.s32 	%r243, %r37, %r726;
	add.s32 	%r724, %r243, 640;
	mov.b32 	%r725, 0;
	mov.b64 	%rd22, %fd248;
$L__BB3_140:
	shr.u32 	%r244, %r25, 20;
	and.b32  	%r245, %r244, 2047;
	add.s32 	%r246, %r245, -1012;
	shl.b64 	%rd6, %rd22, %r246;
	mov.u32 	%r727, %tid.x;
	setp.lt.s32 	%p158, %r25, 0;
	selp.b32 	%r44, 0, 2146435072, %p158;
	or.b32  	%r45, %r44, -2147483648;
	and.b32  	%r46, %r25, 2147483647;
	mad.lo.s32 	%r726, %r79, 5120, %r726;
	add.s32 	%r247, %r78, -5120;
	setp.gt.u32 	%p159, %r726, %r247;
	@%p159 bra 	$L__BB3_222;
	add.s32 	%r248, %r727, %r726;
	mul.wide.u32 	%rd23, %r248, 8;
	add.s64 	%rd7, %rd1, %rd23;
	ld.global.f64 	%fd135, [%rd7];
	{
	.reg .b32 %temp; 
	mov.b64 	{%temp, %r49}, %fd135;
	}
	abs.f64 	%fd136, %fd135;
	setp.neu.f64 	%p160, %fd135, 0d0000000000000000;
	@%p160 bra 	$L__BB3_143;
	setp.lt.s32 	%p164, %r25, 0;
	selp.b32 	%r249, %r49, 0, %p10;
	or.b32  	%r250, %r249, 2146435072;
	selp.b32 	%r251, %r250, %r249, %p164;
	mov.b32 	%r252, 0;
	mov.b64 	%fd681, {%r252, %r251};
	mov.pred 	%p19, %p10;
	bra.uni 	$L__BB3_144;
$L__BB3_143:
	{ // callseq 31, 0
	.param .b64 param0;
	st.param.f64 	[param0], %fd136;
	.param .b64 param1;
	st.param.f64 	[param1], %fd248;
	.param .b64 retval0;
	call.uni (retval0), 
	__internal_accurate_pow, 
	(
	param0, 
	param1
	);
	ld.param.f64 	%fd330, [retval0];
	} // callseq 31
	setp.lt.s32 	%p161, %r49, 0;
	setp.neu.f64 	%p162, %fd248, %fd56;
	neg.f64 	%fd332, %fd330;
	setp.eq.s64 	%p163, %rd6, -9223372036854775808;
	selp.f64 	%fd333, %fd332, %fd330, %p163;
	selp.f64 	%fd334, %fd333, %fd330, %p161;
	selp.f64 	%fd335, 0dFFF8000000000000, %fd334, %p161;
	selp.f64 	%fd681, %fd335, %fd334, %p162;
	mov.pred 	%p19, %p9;
$L__BB3_144:
	add.f64 	%fd336, %fd248, %fd135;
	{
	.reg .b32 %temp; 
	mov.b64 	{%temp, %r253}, %fd336;
	}
	and.b32  	%r254, %r253, 2146435072;
	setp.ne.s32 	%p165, %r254, 2146435072;
	@%p165 bra 	$L__BB3_151;
	setp.num.f64 	%p166, %fd135, %fd248;
	@%p166 bra 	$L__BB3_147;
	add.rn.f64 	%fd681, %fd135, %fd248;
	bra.uni 	$L__BB3_151;
$L__BB3_147:
	setp.neu.f64 	%p167, %fd57, 0d7FF0000000000000;
	@%p167 bra 	$L__BB3_149;
	setp.lt.s32 	%p171, %r25, 0;
	setp.gt.f64 	%p172, %fd136, 0d3FF0000000000000;
	selp.b32 	%r260, 2146435072, 0, %p172;
	xor.b32  	%r261, %r260, 2146435072;
	selp.b32 	%r262, %r261, %r260, %p171;
	setp.eq.f64 	%p173, %fd135, 0dBFF0000000000000;
	selp.b32 	%r263, 1072693248, %r262, %p173;
	mov.b32 	%r264, 0;
	mov.b64 	%fd681, {%r264, %r263};
	bra.uni 	$L__BB3_151;
$L__BB3_149:
	setp.neu.f64 	%p168, %fd136, 0d7FF0000000000000;
	@%p168 bra 	$L__BB3_151;
	setp.lt.s32 	%p169, %r49, 0;
	setp.ne.s32 	%p170, %r46, 1071644672;
	selp.b32 	%r256, %r45, %r44, %p170;
	selp.b32 	%r257, %r256, %r44, %p19;
	selp.b32 	%r258, %r257, %r44, %p169;
	mov.b32 	%r259, 0;
	mov.b64 	%fd681, {%r259, %r258};
$L__BB3_151:
	ld.global.f64 	%fd144, [%rd7+5120];
	{
	.reg .b32 %temp; 
	mov.b64 	{%temp, %r50}, %fd144;
	}
	abs.f64 	%fd145, %fd144;
	setp.eq.f64 	%p174, %fd144, 0d0000000000000000;
	@%p174 bra 	$L__BB3_153;
	{ // callseq 32, 0
	.param .b64 param0;
	st.param.f64 	[param0], %fd145;
	.param .b64 param1;
	st.param.f64 	[param1], %fd248;
	.param .b64 retval0;
	call.uni (retval0), 
	__internal_accurate_pow, 
	(
	param0, 
	param1
	);
	ld.param.f64 	%fd337, [retval0];
	} // callseq 32
	setp.lt.s32 	%p175, %r50, 0;
	setp.neu.f64 	%p176, %fd248, %fd56;
	neg.f64 	%fd339, %fd337;
	setp.eq.s64 	%p177, %rd6, -9223372036854775808;
	selp.f64 	%fd340, %fd339, %fd337, %p177;
	selp.f64 	%fd341, %fd340, %fd337, %p175;
	selp.f64 	%fd342, 0dFFF8000000000000, %fd341, %p175;
	selp.f64 	%fd683, %fd342, %fd341, %p176;
	mov.pred 	%p469, %p9;
	bra.uni 	$L__BB3_154;
$L__BB3_153:
	setp.lt.s32 	%p178, %r25, 0;
	selp.b32 	%r265, %r50, 0, %p10;
	or.b32  	%r266, %r265, 2146435072;
	selp.b32 	%r267, %r266, %r265, %p178;
	mov.b32 	%r268, 0;
	mov.b64 	%fd683, {%r268, %r267};
	mov.pred 	%p469, %p10;
$L__BB3_154:
	add.f64 	%fd343, %fd248, %fd144;
	{
	.reg .b32 %temp; 
	mov.b64 	{%temp, %r269}, %fd343;
	}
	and.b32  	%r270, %r269, 2146435072;
	setp.ne.s32 	%p179, %r270, 2146435072;
	@%p179 bra 	$L__BB3_161;
	setp.nan.f64 	%p180, %fd144, %fd248;
	@%p180 bra 	$L__BB3_160;
	setp.eq.f64 	%p181, %fd57, 0d7FF0000000000000;
	@%p181 bra 	$L__BB3_159;
	setp.neu.f64 	%p182, %fd145, 0d7FF0000000000000;
	@%p182 bra 	$L__BB3_161;
	setp.lt.s32 	%p183, %r50, 0;
	setp.ne.s32 	%p184, %r46, 1071644672;
	selp.b32 	%r272, %r45, %r44, %p184;
	selp.b32 	%r273, %r272, %r44, %p469;
	selp.b32 	%r274, %r273, %r44, %p183;
	mov.b32 	%r275, 0;
	mov.b64 	%fd683, {%r275, %r274};
	bra.uni 	$L__BB3_161;
$L__BB3_159:
	setp.lt.s32 	%p185, %r25, 0;
	setp.gt.f64 	%p186, %fd145, 0d3FF0000000000000;
	selp.b32 	%r276, 2146435072, 0, %p186;
	xor.b32  	%r277, %r276, 2146435072;
	selp.b32 	%r278, %r277, %r276, %p185;
	setp.eq.f64 	%p187, %fd144, 0dBFF0000000000000;
	selp.b32 	%r279, 1072693248, %r278, %p187;
	mov.b32 	%r280, 0;
	mov.b64 	%fd683, {%r280, %r279};
	bra.uni 	$L__BB3_161;
$L__BB3_160:
	add.rn.f64 	%fd683, %fd144, %fd248;
$L__BB3_161:
	ld.global.f64 	%fd153, [%rd7+10240];
	{
	.reg .b32 %temp; 
	mov.b64 	{%temp, %r51}, %fd153;
	}
	abs.f64 	%fd154, %fd153;
	setp.eq.f64 	%p188, %fd153, 0d0000000000000000;
	@%p188 bra 	$L__BB3_163;
	{ // callseq 33, 0
	.param .b64 param0;
	st.param.f64 	[param0], %fd154;
	.param .b64 param1;
	st.param.f64 	[param1], %fd248;
	.param .b64 retval0;
	call.uni (retval0), 
	__internal_accurate_pow, 
	(
	param0, 
	param1
	);
	ld.param.f64 	%fd344, [retval0];
	} // callseq 33
	setp.lt.s32 	%p189, %r51, 0;
	setp.neu.f64 	%p190, %fd248, %fd56;
	neg.f64 	%fd346, %fd344;
	setp.eq.s64 	%p191, %rd6, -9223372036854775808;
	selp.f64 	%fd347, %fd346, %fd344, %p191;
	selp.f64 	%fd348, %fd347, %fd344, %p189;
	selp.f64 	%fd349, 0dFFF8000000000000, %fd348, %p189;
	selp.f64 	%fd685, %fd349, %fd348, %p190;
	mov.pred 	%p470, %p9;
	bra.uni 	$L__BB3_164;
$L__BB3_163:
	setp.lt.s32 	%p192, %r25, 0;
	selp.b32 	%r281, %r51, 0, %p10;
	or.b32  	%r282, %r281, 2146435072;
	selp.b32 	%r283, %r282, %r281, %p192;
	mov.b32 	%r284, 0;
	mov.b64 	%fd685, {%r284, %r283};
	mov.pred 	%p470, %p10;
$L__BB3_164:
	add.f64 	%fd350, %fd248, %fd153;
	{
	.reg .b32 %temp; 
	mov.b64 	{%temp, %r285}, %fd350;
	}
	and.b32  	%r286, %r285, 2146435072;
	setp.ne.s32 	%p193, %r286, 2146435072;
	@%p193 bra 	$L__BB3_171;
	setp.nan.f64 	%p194, %fd153, %fd248;
	@%p194 bra 	$L__BB3_170;
	setp.eq.f64 	%p195, %fd57, 0d7FF0000000000000;
	@%p195 bra 	$L__BB3_169;
	setp.neu.f64 	%p196, %fd154, 0d7FF0000000000000;
	@%p196 bra 	$L__BB3_171;
	setp.lt.s32 	%p197, %r51, 0;
	setp.ne.s32 	%p198, %r46, 1071644672;
	selp.b32 	%r288, %r45, %r44, %p198;
	selp.b32 	%r289, %r288, %r44, %p470;
	selp.b32 	%r290, %r289, %r44, %p197;
	mov.b32 	%r291, 0;
	mov.b64 	%fd685, {%r291, %r290};
	bra.uni 	$L__BB3_171;
$L__BB3_169:
	setp.lt.s32 	%p199, %r25, 0;
	setp.gt.f64 	%p200, %fd154, 0d3FF0000000000000;
	selp.b32 	%r292, 2146435072, 0, %p200;
	xor.b32  	%r293, %r292, 2146435072;
	selp.b32 	%r294, %r293, %r292, %p199;
	setp.eq.f64 	%p201, %fd153, 0dBFF0000000000000;
	selp.b32 	%r295, 1072693248, %r294, %p201;
	mov.b32 	%r296, 0;
	mov.b64 	%fd685, {%r296, %r295};
	bra.uni 	$L__BB3_171;
$L__BB3_170:
	add.rn.f64 	%fd685, %fd153, %fd248;
$L__BB3_171:
	ld.global.f64 	%fd162, [%rd7+15360];
	{
	.reg .b32 %temp; 
	mov.b64 	{%temp, %r52}, %fd162;
	}
	abs.f64 	%fd163, %fd162;
	setp.eq.f64 	%p202, %fd162, 0d0000000000000000;
	@%p202 bra 	$L__BB3_173;
	{ // callseq 34, 0
	.param .b64 param0;
	st.param.f64 	[param0], %fd163;
	.param .b64 param1;
	st.param.f64 	[param1], %fd248;
	.param .b64 retval0;
	call.uni (retval0), 
	__internal_accurate_pow, 
	(
	param0, 
	param1
	);
	ld.param.f64 	%fd351, [retval0];
	} // callseq 34
	setp.lt.s32 	%p203, %r52, 0;
	setp.neu.f64 	%p204, %fd248, %fd56;
	neg.f64 	%fd353, %fd351;
	setp.eq.s64 	%p205, %rd6, -9223372036854775808;
	selp.f64 	%fd354, %fd353, %fd351, %p205;
	selp.f64 	%fd355, %fd354, %fd351, %p203;
	selp.f64 	%fd356, 0dFFF8000000000000, %fd355, %p203;
	selp.f64 	%fd687, %fd356, %fd355, %p204;
	mov.pred 	%p471, %p9;
	bra.uni 	$L__BB3_174;
$L__BB3_173:
	setp.lt.s32 	%p206, %r25, 0;
	selp.b32 	%r297, %r52, 0, %p10;
	or.b32  	%r298, %r297, 2146435072;
	selp.b32 	%r299, %r298, %r297, %p206;
	mov.b32 	%r300, 0;
	mov.b64 	%fd687, {%r300, %r299};
	mov.pred 	%p471, %p10;
$L__BB3_174:
	add.f64 	%fd357, %fd248, %fd162;
	{
	.reg .b32 %temp; 
	mov.b64 	{%temp, %r301}, %fd357;
	}
	and.b32  	%r302, %r301, 2146435072;
	setp.ne.s32 	%p207, %r302, 2146435072;
	@%p207 bra 	$L__BB3_181;
	setp.nan.f64 	%p208, %fd162, %fd248;
	@%p208 bra 	$L__BB3_180;
	setp.eq.f64 	%p209, %fd57, 0d7FF0000000000000;
	@%p209 bra 	$L__BB3_179;
	setp.neu.f64 	%p210, %fd163, 0d7FF0000000000000;
	@%p210 bra 	$L__BB3_181;
	setp.lt.s32 	%p211, %r52, 0;
	and.b32  	%r303, %r25, 2147483647;
	setp.ne.s32 	%p212, %r303, 1071644672;
	or.b32  	%r304, %r44, -2147483648;
	selp.b32 	%r305, %r304, %r44, %p212;
	selp.b32 	%r306, %r305, %r44, %p471;
	selp.b32 	%r307, %r306, %r44, %p211;
	mov.b32 	%r308, 0;
	mov.b64 	%fd687, {%r308, %r307};
	bra.uni 	$L__BB3_181;
$L__BB3_179:
	setp.lt.s32 	%p213, %r25, 0;
	setp.gt.f64 	%p214, %fd163, 0d3FF0000000000000;
	selp.b32 	%r309, 2146435072, 0, %p214;
	xor.b32  	%r310, %r309, 2146435072;
	selp.b32 	%r311, %r310, %r309, %p213;
	setp.eq.f64 	%p215, %fd162, 0dBFF0000000000000;
	selp.b32 	%r312, 1072693248, %r311, %p215;
	mov.b32 	%r313, 0;
	mov.b64 	%fd687, {%r313, %r312};
	bra.uni 	$L__BB3_181;
$L__BB3_180:
	add.rn.f64 	%fd687, %fd162, %fd248;
$L__BB3_181:
	ld.global.f64 	%fd171, [%rd7+20480];
	{
	.reg .b32 %temp; 
	mov.b64 	{%temp, %r53}, %fd171;
	}
	abs.f64 	%fd172, %fd171;
	setp.eq.f64 	%p216, %fd171, 0d0000000000000000;
	@%p216 bra 	$L__BB3_183;
	{ // callseq 35, 0
	.param .b64 param0;
	st.param.f64 	[param0], %fd172;
	.param .b64 param1;
	st.param.f64 	[param1], %fd248;
	.param .b64 retval0;
	call.uni (retval0), 
	__internal_accurate_pow, 
	(
	param0, 
	param1
	);
	ld.param.f64 	%fd358, [retval0];
	} // callseq 35
	setp.lt.s32 	%p217, %r53, 0;
	setp.neu.f64 	%p218, %fd248, %fd56;
	neg.f64 	%fd360, %fd358;
	setp.eq.s64 	%p219, %rd6, -9223372036854775808;
	selp.f64 	%fd361, %fd360, %fd358, %p219;
	selp.f64 	%fd362, %fd361, %fd358, %p217;
	selp.f64 	%fd363, 0dFFF8000000000000, %fd362, %p217;
	selp.f64 	%fd689, %fd363, %fd362, %p218;
	mov.pred 	%p472, %p9;
	bra.uni 	$L__BB3_184;
$L__BB3_183:
	setp.lt.s32 	%p220, %r25, 0;
	selp.b32 	%r314, %r53, 0, %p10;
	or.b32  	%r315, %r314, 2146435072;
	selp.b32 	%r316, %r315, %r314, %p220;
	mov.b32 	%r317, 0;
	mov.b64 	%fd689, {%r317, %r316};
	mov.pred 	%p472, %p10;
$L__BB3_184:
	add.f64 	%fd364, %fd248, %fd171;
	{
	.reg .b32 %temp; 
	mov.b64 	{%temp, %r318}, %fd364;
	}
	and.b32  	%r319, %r318, 2146435072;
	setp.ne.s32 	%p221, %r319, 2146435072;
	@%p221 bra 	$L__BB3_191;
	setp.nan.f64 	%p222, %fd171, %fd248;
	@%p222 bra 	$L__BB3_190;
	setp.eq.f64 	%p223, %fd57, 0d7FF0000000000000;
	@%p223 bra 	$L__BB3_189;
	setp.neu.f64 	%p224, %fd172, 0d7FF0000000000000;
	@%p224 bra 	$L__BB3_191;
	setp.lt.s32 	%p225, %r53, 0;
	and.b32  	%r320, %r25, 2147483647;
	setp.ne.s32 	%p226, %r320, 1071644672;
	setp.lt.s32 	%p227, %r25, 0;
	selp.b32 	%r321, 0, 2146435072, %p227;
	or.b32  	%r322, %r321, -2147483648;
	selp.b32 	%r323, %r322, %r321, %p226;
	selp.b32 	%r324, %r323, %r321, %p472;
	selp.b32 	%r325, %r324, %r321, %p225;
	mov.b32 	%r326, 0;
	mov.b64 	%fd689, {%r326, %r325};
	bra.uni 	$L__BB3_191;
$L__BB3_189:
	setp.lt.s32 	%p228, %r25, 0;
	setp.gt.f64 	%p229, %fd172, 0d3FF0000000000000;
	selp.b32 	%r327, 2146435072, 0, %p229;
	xor.b32  	%r328, %r327, 2146435072;
	selp.b32 	%r329, %r328, %r327, %p228;
	setp.eq.f64 	%p230, %fd171, 0dBFF0000000000000;
	selp.b32 	%r330, 1072693248, %r329, %p230;
	mov.b32 	%r331, 0;
	mov.b64 	%fd689, {%r331, %r330};
	bra.uni 	$L__BB3_191;
$L__BB3_190:
	add.rn.f64 	%fd689, %fd171, %fd248;
$L__BB3_191:
	mov.u32 	%r332, %tid.x;
	add.s32 	%r333, %r332, %r726;
	mul.wide.u32 	%rd24, %r333, 8;
	add.s64 	%rd25, %rd1, %rd24;
	ld.global.f64 	%fd180, [%rd25+25600];
	{
	.reg .b32 %temp; 
	mov.b64 	{%temp, %r54}, %fd180;
	}
	abs.f64 	%fd181, %fd180;
	setp.eq.f64 	%p231, %fd180, 0d0000000000000000;
	@%p231 bra 	$L__BB3_193;
	{ // callseq 36, 0
	.param .b64 param0;
	st.param.f64 	[param0], %fd181;
	.param .b64 param1;
	st.param.f64 	[param1], %fd248;
	.param .b64 retval0;
	call.uni (retval0), 
	__internal_accurate_pow, 
	(
	param0, 
	param1
	);
	ld.param.f64 	%fd365, [retval0];
	} // callseq 36
	setp.lt.s32 	%p232, %r54, 0;
	setp.neu.f64 	%p233, %fd248, %fd56;
	neg.f64 	%fd367, %fd365;
	shr.u32 	%r334, %r25, 20;
	and.b32  	%r335, %r334, 2047;
	add.s32 	%r336, %r335, -1012;
	shl.b64 	%rd27, %rd22, %r336;
	setp.eq.s64 	%p234, %rd27, -9223372036854775808;
	selp.f64 	%fd368, %fd367, %fd365, %p234;
	selp.f64 	%fd369, %fd368, %fd365, %p232;
	selp.f64 	%fd370, 0dFFF8000000000000, %fd369, %p232;
	selp.f64 	%fd691, %fd370, %fd369, %p233;
	mov.pred 	%p473, %p9;
	bra.uni 	$L__BB3_194;
$L__BB3_193:
	setp.lt.s32 	%p235, %r25, 0;
	selp.b32 	%r337, %r54, 0, %p10;
	or.b32  	%r338, %r337, 2146435072;
	selp.b32 	%r339, %r338, %r337, %p235;
	mov.b32 	%r340, 0;
	mov.b64 	%fd691, {%r340, %r339};
	mov.pred 	%p473, %p10;
$L__BB3_194:
	add.f64 	%fd371, %fd248, %fd180;
	{
	.reg .b32 %temp; 
	mov.b64 	{%temp, %r341}, %fd371;
	}
	and.b32  	%r342, %r341, 2146435072;
	setp.ne.s32 	%p236, %r342, 2146435072;
	@%p236 bra 	$L__BB3_201;
	setp.nan.f64 	%p237, %fd180, %fd248;
	@%p237 bra 	$L__BB3_200;
	setp.eq.f64 	%p238, %fd57, 0d7FF0000000000000;
	@%p238 bra 	$L__BB3_199;
	setp.neu.f64 	%p239, %fd181, 0d7FF0000000000000;
	@%p239 bra 	$L__BB3_201;
	setp.lt.s32 	%p240, %r54, 0;
	and.b32  	%r343, %r25, 2147483647;
	setp.ne.s32 	%p241, %r343, 1071644672;
	setp.lt.s32 	%p242, %r25, 0;
	selp.b32 	%r344, 0, 2146435072, %p242;
	or.b32  	%r345, %r344, -2147483648;
	selp.b32 	%r346, %r345, %r344, %p241;
	selp.b32 	%r347, %r346, %r344, %p473;
	selp.b32 	%r348, %r347, %r344, %p240;
	mov.b32 	%r349, 0;
	mov.b64 	%fd691, {%r349, %r348};
	bra.uni 	$L__BB3_201;
$L__BB3_199:
	setp.lt.s32 	%p243, %r25, 0;
	setp.gt.f64 	%p244, %fd181, 0d3FF0000000000000;
	selp.b32 	%r350, 2146435072, 0, %p244;
	xor.b32  	%r351, %r350, 2146435072;
	selp.b32 	%r352, %r351, %r350, %p243;
	setp.eq.f64 	%p245, %fd180, 0dBFF0000000000000;
	selp.b32 	%r353, 1072693248, %r352, %p245;
	mov.b32 	%r354, 0;
	mov.b64 	%fd691, {%r354, %r353};
	bra.uni 	$L__BB3_201;
$L__BB3_200:
	add.rn.f64 	%fd691, %fd180, %fd248;
$L__BB3_201:
	mov.u32 	%r355, %tid.x;
	add.s32 	%r356, %r355, %r726;
	mul.wide.u32 	%rd29, %r356, 8;
	add.s64 	%rd30, %rd1, %rd29;
	ld.global.f64 	%fd190, [%rd30+30720];
	{
	.reg .b32 %temp; 
	mov.b64 	{%temp, %r55}, %fd190;
	}
	abs.f64 	%fd191, %fd190;
	setp.eq.f64 	%p246, %fd190, 0d0000000000000000;
	@%p246 bra 	$L__BB3_203;
	{ // callseq 37, 0
	.param .b64 param0;
	st.param.f64 	[param0], %fd191;
	.param .b64 param1;
	st.param.f64 	[param1], %fd248;
	.param .b64 retval0;
	call.uni (retval0), 
	__internal_accurate_pow, 
	(
	param0, 
	param1
	);
	ld.param.f64 	%fd372, [retval0];
	} // callseq 37
	setp.lt.s32 	%p247, %r55, 0;
	setp.neu.f64 	%p248, %fd248, %fd56;
	neg.f64 	%fd374, %fd372;
	shr.u32 	%r357, %r25, 20;
	and.b32  	%r358, %r357, 2047;
	add.s32 	%r359, %r358, -1012;
	shl.b64 	%rd32, %rd22, %r359;
	setp.eq.s64 	%p249, %rd32, -9223372036854775808;
	selp.f64 	%fd375, %fd374, %fd372, %p249;
	selp.f64 	%fd376, %fd375, %fd372, %p247;
	selp.f64 	%fd377, 0dFFF8000000000000, %fd376, %p247;
	selp.f64 	%fd693, %fd377, %fd376, %p248;
	mov.pred 	%p474, %p9;
	bra.uni 	$L__BB3_204;
$L__BB3_203:
	setp.lt.s32 	%p250, %r25, 0;
	selp.b32 	%r360, %r55, 0, %p10;
	or.b32  	%r361, %r360, 2146435072;
	selp.b32 	%r362, %r361, %r360, %p250;
	mov.b32 	%r363, 0;
	mov.b64 	%fd693, {%r363, %r362};
	mov.pred 	%p474, %p10;
$L__BB3_204:
	add.f64 	%fd378, %fd248, %fd190;
	{
	.reg .b32 %temp; 
	mov.b64 	{%temp, %r364}, %fd378;
	}
	and.b32  	%r365, %r364, 2146435072;
	setp.ne.s32 	%p251, %r365, 2146435072;
	@%p251 bra 	$L__BB3_211;
	setp.nan.f64 	%p252, %fd190, %fd248;
	@%p252 bra 	$L__BB3_210;
	setp.eq.f64 	%p253, %fd57, 0d7FF0000000000000;
	@%p253 bra 	$L__BB3_209;
	setp.neu.f64 	%p254, %fd191, 0d7FF0000000000000;
	@%p254 bra 	$L__BB3_211;
	setp.lt.s32 	%p255, %r55, 0;
	and.b32  	%r366, %r25, 2147483647;
	setp.ne.s32 	%p256, %r366, 1071644672;
	setp.lt.s32 	%p257, %r25, 0;
	selp.b32 	%r367, 0, 2146435072, %p257;
	or.b32  	%r368, %r367, -2147483648;
	selp.b32 	%r369, %r368, %r367, %p256;
	selp.b32 	%r370, %r369, %r367, %p474;
	selp.b32 	%r371, %r370, %r367, %p255;
	mov.b32 	%r372, 0;
	mov.b64 	%fd693, {%r372, %r371};
	bra.uni 	$L__BB3_211;
$L__BB3_209:
	setp.lt.s32 	%p258, %r25, 0;
	setp.gt.f64 	%p259, %fd191, 0d3FF0000000000000;
	selp.b32 	%r373, 2146435072, 0, %p259;
	xor.b32  	%r374, %r373, 2146435072;
	selp.b32 	%r375, %r374, %r373, %p258;
	setp.eq.f64 	%p260, %fd190, 0dBFF0000000000000;
	selp.b32 	%r376, 1072693248, %r375, %p260;
	mov.b32 	%r377, 0;
	mov.b64 	%fd693, {%r377, %r376};
	bra.uni 	$L__BB3_211;
$L__BB3_210:
	add.rn.f64 	%fd693, %fd190, %fd248;
$L__BB3_211:
	mov.u32 	%r378, %tid.x;
	add.s32 	%r379, %r378, %r726;
	mul.wide.u32 	%rd34, %r379, 8;
	add.s64 	%rd35, %rd1, %rd34;
	ld.global.f64 	%fd199, [%rd35+35840];
	{
	.reg .b32 %temp; 
	mov.b64 	{%temp, %r56}, %fd199;
	}
	abs.f64 	%fd200, %fd199;
	setp.eq.f64 	%p261, %fd199, 0d0000000000000000;
	@%p261 bra 	$L__BB3_213;
	{ // callseq 38, 0
	.param .b64 param0;
	st.param.f64 	[param0], %fd200;
	.param .b64 param1;
	st.param.f64 	[param1], %fd248;
	.param .b64 retval0;
	call.uni (retval0), 
	__internal_accurate_pow, 
	(
	param0, 
	param1
	);
	ld.param.f64 	%fd379, [retval0];
	} // callseq 38
	setp.lt.s32 	%p262, %r56, 0;
	setp.neu.f64 	%p263, %fd248, %fd56;
	neg.f64 	%fd381, %fd379;
	shr.u32 	%r380, %r25, 20;
	and.b32  	%r381, %r380, 2047;
	add.s32 	%r382, %r381, -1012;
	shl.b64 	%rd37, %rd22, %r382;
	setp.eq.s64 	%p264, %rd37, -9223372036854775808;
	selp.f64 	%fd382, %fd381, %fd379, %p264;
	selp.f64 	%fd383, %fd382, %fd379, %p262;
	selp.f64 	%fd384, 0dFFF8000000000000, %fd383, %p262;
	selp.f64 	%fd695, %fd384, %fd383, %p263;
	mov.pred 	%p475, %p9;
	bra.uni 	$L__BB3_214;
$L__BB3_213:
	setp.lt.s32 	%p265, %r25, 0;
	selp.b32 	%r383, %r56, 0, %p10;
	or.b32  	%r384, %r383, 2146435072;
	selp.b32 	%r385, %r384, %r383, %p265;
	mov.b32 	%r386, 0;
	mov.b64 	%fd695, {%r386, %r385};
	mov.pred 	%p475, %p10;
$L__BB3_214:
	add.f64 	%fd385, %fd248, %fd199;
	{
	.reg .b32 %temp; 
	mov.b64 	{%temp, %r387}, %fd385;
	}
	and.b32  	%r388, %r387, 2146435072;
	setp.ne.s32 	%p266, %r388, 2146435072;
	@%p266 bra 	$L__BB3_221;
	setp.nan.f64 	%p267, %fd199, %fd248;
	@%p267 bra 	$L__BB3_220;
	setp.eq.f64 	%p268, %fd57, 0d7FF0000000000000;
	@%p268 bra 	$L__BB3_219;
	setp.neu.f64 	%p269, %fd200, 0d7FF0000000000000;
	@%p269 bra 	$L__BB3_221;
	setp.lt.s32 	%p270, %r56, 0;
	and.b32  	%r389, %r25, 2147483647;
	setp.ne.s32 	%p271, %r389, 1071644672;
	setp.lt.s32 	%p272, %r25, 0;
	selp.b32 	%r390, 0, 2146435072, %p272;
	or.b32  	%r391, %r390, -2147483648;
	selp.b32 	%r392, %r391, %r390, %p271;
	selp.b32 	%r393, %r392, %r390, %p475;
	selp.b32 	%r394, %r393, %r390, %p270;
	mov.b32 	%r395, 0;
	mov.b64 	%fd695, {%r395, %r394};
	bra.uni 	$L__BB3_221;
$L__BB3_219:
	setp.lt.s32 	%p273, %r25, 0;
	setp.gt.f64 	%p274, %fd200, 0d3FF0000000000000;
	selp.b32 	%r396, 2146435072, 0, %p274;
	xor.b32  	%r397, %r396, 2146435072;
	selp.b32 	%r398, %r397, %r396, %p273;
	setp.eq.f64 	%p275, %fd199, 0dBFF0000000000000;
	selp.b32 	%r399, 1072693248, %r398, %p275;
	mov.b32 	%r400, 0;
	mov.b64 	%fd695, {%r400, %r399};
	bra.uni 	$L__BB3_221;
$L__BB3_220:
	add.rn.f64 	%fd695, %fd199, %fd248;
$L__BB3_221:
	setp.eq.f64 	%p276, %fd248, 0d0000000000000000;
	setp.eq.f64 	%p277, %fd199, 0d3FF0000000000000;
	selp.f64 	%fd386, 0d3FF0000000000000, %fd695, %p277;
	selp.f64 	%fd387, 0d3FF0000000000000, %fd386, %p276;
	setp.eq.f64 	%p278, %fd135, 0d3FF0000000000000;
	selp.f64 	%fd389, 0d3FF0000000000000, %fd681, %p278;
	selp.f64 	%fd390, 0d3FF0000000000000, %fd389, %p276;
	fma.rn.f64 	%fd391, %fd308, %fd390, %fd705;
	setp.eq.f64 	%p279, %fd144, 0d3FF0000000000000;
	selp.f64 	%fd392, 0d3FF0000000000000, %fd683, %p279;
	selp.f64 	%fd393, 0d3FF0000000000000, %fd392, %p276;
	fma.rn.f64 	%fd394, %fd308, %fd393, %fd391;
	setp.eq.f64 	%p280, %fd153, 0d3FF0000000000000;
	selp.f64 	%fd395, 0d3FF0000000000000, %fd685, %p280;
	selp.f64 	%fd396, 0d3FF0000000000000, %fd395, %p276;
	fma.rn.f64 	%fd397, %fd308, %fd396, %fd394;
	setp.eq.f64 	%p281, %fd162, 0d3FF0000000000000;
	selp.f64 	%fd398, 0d3FF0000000000000, %fd687, %p281;
	selp.f64 	%fd399, 0d3FF0000000000000, %fd398, %p276;
	fma.rn.f64 	%fd400, %fd308, %fd399, %fd397;
	setp.eq.f64 	%p282, %fd171, 0d3FF0000000000000;
	selp.f64 	%fd401, 0d3FF0000000000000, %fd689, %p282;
	selp.f64 	%fd402, 0d3FF0000000000000, %fd401, %p276;
	fma.rn.f64 	%fd403, %fd308, %fd402, %fd400;
	setp.eq.f64 	%p283, %fd180, 0d3FF0000000000000;
	selp.f64 	%fd404, 0d3FF0000000000000, %fd691, %p283;
	selp.f64 	%fd405, 0d3FF0000000000000, %fd404, %p276;
	fma.rn.f64 	%fd406, %fd308, %fd405, %fd403;
	setp.eq.f64 	%p284, %fd190, 0d3FF0000000000000;
	selp.f64 	%fd407, 0d3FF0000000000000, %fd693, %p284;
	selp.f64 	%fd408, 0d3FF0000000000000, %fd407, %p276;
	fma.rn.f64 	%fd409, %fd308, %fd408, %fd406;
	fma.rn.f64 	%fd705, %fd308, %fd387, %fd409;
	sub.s32 	%r401, %r78, %r726;
	mul.lo.s32 	%r402, %r79, 5120;
	setp.lt.u32 	%p285, %r401, %r402;
	add.s32 	%r725, %r725, 1;
	add.s32 	%r724, %r724, %r402;
	@%p285 bra 	$L__BB3_259;
	bra.uni 	$L__BB3_140;
$L__BB3_222:
	setp.le.u32 	%p286, %r78, %r726;
	@%p286 bra 	$L__BB3_259;
	sub.s32 	%r59, %r78, %r726;
	setp.ge.s32 	%p287, %r727, %r59;
	@%p287 bra 	$L__BB3_259;
	not.b32 	%r403, %r727;
	add.s32 	%r404, %r78, %r403;
	mov.u32 	%r405, %ctaid.x;
	mul.lo.s32 	%r406, %r405, 5120;
	mad.lo.s32 	%r407, %r79, 5120, %r406;
	sub.s32 	%r408, %r404, %r407;
	mul.lo.s32 	%r409, %r79, %r725;
	mad.lo.s32 	%r60, %r409, -5120, %r408;
	mul.hi.u32 	%r410, %r60, -858993459;
	shr.u32 	%r411, %r410, 9;
	and.b32  	%r412, %r411, 1;
	setp.eq.b32 	%p288, %r412, 1;
	@%p288 bra 	$L__BB3_236;
	add.s32 	%r413, %r727, %r726;
	mul.wide.u32 	%rd39, %r413, 8;
	add.s64 	%rd40, %rd1, %rd39;
	ld.global.f64 	%fd210, [%rd40];
	{
	.reg .b32 %temp; 
	mov.b64 	{%temp, %r61}, %fd210;
	}
	abs.f64 	%fd211, %fd210;
	setp.eq.f64 	%p289, %fd210, 0d0000000000000000;
	@%p289 bra 	$L__BB3_227;
	{ // callseq 39, 0
	.param .b64 param0;
	st.param.f64 	[param0], %fd211;
	.param .b64 param1;
	st.param.f64 	[param1], %fd248;
	.param .b64 retval0;
	call.uni (retval0), 
	__internal_accurate_pow, 
	(
	param0, 
	param1
	);
	ld.param.f64 	%fd411, [retval0];
	} // callseq 39
	setp.lt.s32 	%p290, %r61, 0;
	setp.neu.f64 	%p291, %fd248, %fd56;
	neg.f64 	%fd413, %fd411;
	setp.eq.s64 	%p292, %rd6, -9223372036854775808;
	selp.f64 	%fd414, %fd413, %fd411, %p292;
	selp.f64 	%fd415, %fd414, %fd411, %p290;
	selp.f64 	%fd416, 0dFFF8000000000000, %fd415, %p290;
	selp.f64 	%fd697, %fd416, %fd415, %p291;
	mov.pred 	%p476, %p9;
	bra.uni 	$L__BB3_228;
$L__BB3_227:
	setp.lt.s32 	%p293, %r25, 0;
	selp.b32 	%r414, %r61, 0, %p10;
	or.b32  	%r415, %r414, 2146435072;
	selp.b32 	%r416, %r415, %r414, %p293;
	mov.b32 	%r417, 0;
	mov.b64 	%fd697, {%r417, %r416};
	mov.pred 	%p476, %p10;
$L__BB3_228:
	add.f64 	%fd417, %fd248, %fd210;
	{
	.reg .b32 %temp; 
	mov.b64 	{%temp, %r418}, %fd417;
	}
	and.b32  	%r419, %r418, 2146435072;
	setp.ne.s32 	%p294, %r419, 2146435072;
	@%p294 bra 	$L__BB3_235;
	setp.nan.f64 	%p295, %fd210, %fd248;
	@%p295 bra 	$L__BB3_234;
	setp.eq.f64 	%p296, %fd57, 0d7FF0000000000000;
	@%p296 bra 	$L__BB3_233;
	setp.neu.f64 	%p297, %fd211, 0d7FF0000000000000;
	@%p297 bra 	$L__BB3_235;
	setp.lt.s32 	%p298, %r61, 0;
	setp.ne.s32 	%p299, %r46, 1071644672;
	selp.b32 	%r421, %r45, %r44, %p299;
	selp.b32 	%r422, %r421, %r44, %p476;
	selp.b32 	%r423, %r422, %r44, %p298;
	mov.b32 	%r424, 0;
	mov.b64 	%fd697, {%r424, %r423};
	bra.uni 	$L__BB3_235;
$L__BB3_233:
	setp.lt.s32 	%p300, %r25, 0;
	setp.gt.f64 	%p301, %fd211, 0d3FF0000000000000;
	selp.b32 	%r425, 2146435072, 0, %p301;
	xor.b32  	%r426, %r425, 2146435072;
	selp.b32 	%r427, %r426, %r425, %p300;
	setp.eq.f64 	%p302, %fd210, 0dBFF0000000000000;
	selp.b32 	%r428, 1072693248, %r427, %p302;
	mov.b32 	%r429, 0;
	mov.b64 	%fd697, {%r429, %r428};
	bra.uni 	$L__BB3_235;
$L__BB3_234:
	add.rn.f64 	%fd697, %fd210, %fd248;
$L__BB3_235:
	setp.eq.f64 	%p303, %fd248, 0d0000000000000000;
	setp.eq.f64 	%p304, %fd210, 0d3FF0000000000000;
	selp.f64 	%fd418, 0d3FF0000000000000, %fd697, %p304;
	selp.f64 	%fd419, 0d3FF0000000000000, %fd418, %p303;
	fma.rn.f64 	%fd705, %fd308, %fd419, %fd705;
	add.s32 	%r727, %r727, 640;
$L__BB3_236:
	setp.lt.u32 	%p305, %r60, 640;
	@%p305 bra 	$L__BB3_259;
	add.s32 	%r729, %r727, 640;
	add.s32 	%r728, %r727, %r724;
$L__BB3_238:
	mov.u32 	%r67, %r729;
	add.s32 	%r430, %r728, -640;
	mul.wide.u32 	%rd41, %r430, 8;
	add.s64 	%rd42, %rd1, %rd41;
	ld.global.f64 	%fd223, [%rd42];
	{
	.reg .b32 %temp; 
	mov.b64 	{%temp, %r68}, %fd223;
	}
	abs.f64 	%fd224, %fd223;
	setp.neu.f64 	%p306, %fd223, 0d0000000000000000;
	@%p306 bra 	$L__BB3_240;
	setp.lt.s32 	%p310, %r25, 0;
	selp.b32 	%r431, %r68, 0, %p10;
	or.b32  	%r432, %r431, 2146435072;
	selp.b32 	%r433, %r432, %r431, %p310;
	mov.b32 	%r434, 0;
	mov.b64 	%fd702, {%r434, %r433};
	mov.pred 	%p28, %p10;
	bra.uni 	$L__BB3_241;
$L__BB3_240:
	{ // callseq 40, 0
	.param .b64 param0;
	st.param.f64 	[param0], %fd224;
	.param .b64 param1;
	st.param.f64 	[param1], %fd248;
	.param .b64 retval0;
	call.uni (retval0), 
	__internal_accurate_pow, 
	(
	param0, 
	param1
	);
	ld.param.f64 	%fd420, [retval0];
	} // callseq 40
	setp.lt.s32 	%p307, %r68, 0;
	setp.neu.f64 	%p308, %fd248, %fd56;
	neg.f64 	%fd422, %fd420;
	setp.eq.s64 	%p309, %rd6, -9223372036854775808;
	selp.f64 	%fd423, %fd422, %fd420, %p309;
	selp.f64 	%fd424, %fd423, %fd420, %p307;
	selp.f64 	%fd425, 0dFFF8000000000000, %fd424, %p307;
	selp.f64 	%fd702, %fd425, %fd424, %p308;
	mov.pred 	%p28, %p9;
$L__BB3_241:
	add.f64 	%fd426, %fd248, %fd223;
	{
	.reg .b32 %temp; 
	mov.b64 	{%temp, %r435}, %fd426;
	}
	and.b32  	%r436, %r435, 2146435072;
	setp.ne.s32 	%p311, %r436, 2146435072;
	@%p311 bra 	$L__BB3_248;
	setp.num.f64 	%p312, %fd223, %fd248;
	@%p312 bra 	$L__BB3_244;
	add.rn.f64 	%fd702, %fd223, %fd248;
	bra.uni 	$L__BB3_248;
$L__BB3_244:
	setp.neu.f64 	%p313, %fd57, 0d7FF0000000000000;
	@%p313 bra 	$L__BB3_246;
	setp.lt.s32 	%p317, %r25, 0;
	setp.gt.f64 	%p318, %fd224, 0d3FF0000000000000;
	selp.b32 	%r442, 2146435072, 0, %p318;
	xor.b32  	%r443, %r442, 2146435072;
	selp.b32 	%r444, %r443, %r442, %p317;
	setp.eq.f64 	%p319, %fd223, 0dBFF0000000000000;
	selp.b32 	%r445, 1072693248, %r444, %p319;
	mov.b32 	%r446, 0;
	mov.b64 	%fd702, {%r446, %r445};
	bra.uni 	$L__BB3_248;
$L__BB3_246:
	setp.neu.f64 	%p314, %fd224, 0d7FF0000000000000;
	@%p314 bra 	$L__BB3_248;
	setp.lt.s32 	%p315, %r68, 0;
	setp.ne.s32 	%p316, %r46, 1071644672;
	selp.b32 	%r438, %r45, %r44, %p316;
	selp.b32 	%r439, %r438, %r44, %p28;
	selp.b32 	%r440, %r439, %r44, %p315;
	mov.b32 	%r441, 0;
	mov.b64 	%fd702, {%r441, %r440};
$L__BB3_248:
	setp.eq.f64 	%p320, %fd248, 0d0000000000000000;
	setp.eq.f64 	%p321, %fd223, 0d3FF0000000000000;
	selp.f64 	%fd427, 0d3FF0000000000000, %fd702, %p321;
	selp.f64 	%fd428, 0d3FF0000000000000, %fd427, %p320;
	fma.rn.f64 	%fd232, %fd308, %fd428, %fd705;
	mul.wide.u32 	%rd43, %r728, 8;
	add.s64 	%rd44, %rd1, %rd43;
	ld.global.f64 	%fd233, [%rd44];
	{
	.reg .b32 %temp; 
	mov.b64 	{%temp, %r69}, %fd233;
	}
	abs.f64 	%fd234, %fd233;
	setp.eq.f64 	%p322, %fd233, 0d0000000000000000;
	@%p322 bra 	$L__BB3_250;
	{ // callseq 41, 0
	.param .b64 param0;
	st.param.f64 	[param0], %fd234;
	.param .b64 param1;
	st.param.f64 	[param1], %fd248;
	.param .b64 retval0;
	call.uni (retval0), 
	__internal_accurate_pow, 
	(
	param0, 
	param1
	);
	ld.param.f64 	%fd429, [retval0];
	} // callseq 41
	setp.lt.s32 	%p323, %r69, 0;
	setp.neu.f64 	%p324, %fd248, %fd56;
	neg.f64 	%fd431, %fd429;
	setp.eq.s64 	%p325, %rd6, -9223372036854775808;
	selp.f64 	%fd432, %fd431, %fd429, %p325;
	selp.f64 	%fd433, %fd432, %fd429, %p323;
	selp.f64 	%fd434, 0dFFF8000000000000, %fd433, %p323;
	selp.f64 	%fd704, %fd434, %fd433, %p324;
	mov.pred 	%p478, %p9;
	bra.uni 	$L__BB3_251;
$L__BB3_250:
	setp.lt.s32 	%p326, %r25, 0;
	selp.b32 	%r447, %r69, 0, %p10;
	or.b32  	%r448, %r447, 2146435072;
	selp.b32 	%r449, %r448, %r447, %p326;
	mov.b32 	%r450, 0;
	mov.b64 	%fd704, {%r450, %r449};
	mov.pred 	%p478, %p10;
$L__BB3_251:
	add.f64 	%fd435, %fd248, %fd233;
	{
	.reg .b32 %temp; 
	mov.b64 	{%temp, %r451}, %fd435;
	}
	and.b32  	%r452, %r451, 2146435072;
	setp.ne.s32 	%p327, %r452, 2146435072;
	@%p327 bra 	$L__BB3_258;
	setp.nan.f64 	%p328, %fd233, %fd248;
	@%p328 bra 	$L__BB3_257;
	setp.eq.f64 	%p329, %fd57, 0d7FF0000000000000;
	@%p329 bra 	$L__BB3_256;
	setp.neu.f64 	%p330, %fd234, 0d7FF0000000000000;
	@%p330 bra 	$L__BB3_258;
	setp.lt.s32 	%p331, %r69, 0;
	setp.ne.s32 	%p332, %r46, 1071644672;
	selp.b32 	%r454, %r45, %r44, %p332;
	selp.b32 	%r455, %r454, %r44, %p478;
	selp.b32 	%r456, %r455, %r44, %p331;
	mov.b32 	%r457, 0;
	mov.b64 	%fd704, {%r457, %r456};
	bra.uni 	$L__BB3_258;
$L__BB3_256:
	setp.lt.s32 	%p333, %r25, 0;
	setp.gt.f64 	%p334, %fd234, 0d3FF0000000000000;
	selp.b32 	%r458, 2146435072, 0, %p334;
	xor.b32  	%r459, %r458, 2146435072;
	selp.b32 	%r460, %r459, %r458, %p333;
	setp.eq.f64 	%p335, %fd233, 0dBFF0000000000000;
	selp.b32 	%r461, 1072693248, %r460, %p335;
	mov.b32 	%r462, 0;
	mov.b64 	%fd704, {%r462, %r461};
	bra.uni 	$L__BB3_258;
$L__BB3_257:
	add.rn.f64 	%fd704, %fd233, %fd248;
$L__BB3_258:
	setp.eq.f64 	%p336, %fd248, 0d0000000000000000;
	setp.eq.f64 	%p337, %fd233, 0d3FF0000000000000;
	selp.f64 	%fd436, 0d3FF0000000000000, %fd704, %p337;
	selp.f64 	%fd437, 0d3FF0000000000000, %fd436, %p336;
	fma.rn.f64 	%fd705, %fd308, %fd437, %fd232;
	add.s32 	%r729, %r67, 1280;
	add.s32 	%r463, %r67, 640;
	add.s32 	%r728, %r728, 1280;
	setp.lt.s32 	%p338, %r463, %r59;
	@%p338 bra 	$L__BB3_238;
$L__BB3_259:
	mov.u32 	%r72, %tid.x;
	// begin inline asm
	mov.u32 %r464, %laneid;
	// end inline asm
	mov.b64 	%rd45, %fd705;
	mov.b64 	{%r466, %r471}, %rd45;
	mov.b32 	%r472, 1;
	mov.b32 	%r513, 31;
	mov.b32 	%r514, -1;
	// begin inline asm
	shfl.sync.down.b32 %r465, %r466, %r472, %r513, %r514;
	// end inline asm
	// begin inline asm
	shfl.sync.down.b32 %r470, %r471, %r472, %r513, %r514;
	// end inline asm
	mov.b64 	%rd46, {%r465, %r470};
	mov.b64 	%fd438, %rd46;
	setp.gt.s32 	%p339, %r464, 30;
	add.f64 	%fd439, %fd705, %fd438;
	selp.f64 	%fd440, %fd705, %fd439, %p339;
	mov.b64 	%rd47, %fd440;
	mov.b64 	{%r476, %r481}, %rd47;
	mov.b32 	%r482, 2;
	// begin inline asm
	shfl.sync.down.b32 %r475, %r476, %r482, %r513, %r514;
	// end inline asm
	// begin inline asm
	shfl.sync.down.b32 %r480, %r481, %r482, %r513, %r514;
	// end inline asm
	mov.b64 	%rd48, {%r475, %r480};
	mov.b64 	%fd441, %rd48;
	setp.gt.s32 	%p340, %r464, 29;
	add.f64 	%fd442, %fd440, %fd441;
	selp.f64 	%fd443, %fd440, %fd442, %p340;
	mov.b64 	%rd49, %fd443;
	mov.b64 	{%r486, %r491}, %rd49;
	mov.b32 	%r492, 4;
	// begin inline asm
	shfl.sync.down.b32 %r485, %r486, %r492, %r513, %r514;
	// end inline asm
	// begin inline asm
	shfl.sync.down.b32 %r490, %r491, %r492, %r513, %r514;
	// end inline asm
	mov.b64 	%rd50, {%r485, %r490};
	mov.b64 	%fd444, %rd50;
	setp.gt.s32 	%p341, %r464, 27;
	add.f64 	%fd445, %fd443, %fd444;
	selp.f64 	%fd446, %fd443, %fd445, %p341;
	mov.b64 	%rd51, %fd446;
	mov.b64 	{%r496, %r501}, %rd51;
	mov.b32 	%r502, 8;
	// begin inline asm
	shfl.sync.down.b32 %r495, %r496, %r502, %r513, %r514;
	// end inline asm
	// begin inline asm
	shfl.sync.down.b32 %r500, %r501, %r502, %r513, %r514;
	// end inline asm
	mov.b64 	%rd52, {%r495, %r500};
	mov.b64 	%fd447, %rd52;
	setp.gt.s32 	%p342, %r464, 23;
	add.f64 	%fd448, %fd446, %fd447;
	selp.f64 	%fd449, %fd446, %fd448, %p342;
	mov.b64 	%rd53, %fd449;
	mov.b64 	{%r506, %r511}, %rd53;
	mov.b32 	%r512, 16;
	// begin inline asm
	shfl.sync.down.b32 %r505, %r506, %r512, %r513, %r514;
	// end inline asm
	// begin inline asm
	shfl.sync.down.b32 %r510, %r511, %r512, %r513, %r514;
	// end inline asm
	mov.b64 	%rd54, {%r505, %r510};
	mov.b64 	%fd450, %rd54;
	setp.gt.s32 	%p343, %r464, 15;
	add.f64 	%fd244, %fd449, %fd450;
	selp.f64 	%fd706, %fd449, %fd244, %p343;
	setp.ne.s32 	%p344, %r464, 0;
	@%p344 bra 	$L__BB3_261;
	shr.u32 	%r515, %r72, 2;
	and.b32  	%r516, %r515, 248;
	mov.u32 	%r517, _ZZN3cub18CUB_300001_SM_10006detail6reduce18DeviceReduceKernelINS2_10policy_hubIdjN4cuda3std3__44plusIdEEE10Policy1000EN6thrust24THRUST_300001_SM_1000_NS10device_ptrIdEEjS9_d13power_functorEEvT0_PT3_T1_NS0_13GridEvenShareISK_EET2_T4_E12temp_storage;
	add.s32 	%r518, %r517, %r516;
	st.shared.f64 	[%r518+24], %fd244;
$L__BB3_261:
	bar.sync 	0;
	setp.ne.s32 	%p345, %r72, 0;
	@%p345 bra 	$L__BB3_263;
	ld.shared.f64 	%fd451, [_ZZN3cub18CUB_300001_SM_10006detail6reduce18DeviceReduceKernelINS2_10policy_hubIdjN4cuda3std3__44plusIdEEE10Policy1000EN6thrust24THRUST_300001_SM_1000_NS10device_ptrIdEEjS9_d13power_functorEEvT0_PT3_T1_NS0_13GridEvenShareISK_EET2_T4_E12temp_storage+32];
	add.f64 	%fd452, %fd706, %fd451;
	ld.shared.f64 	%fd453, [_ZZN3cub18CUB_300001_SM_10006detail6reduce18DeviceReduceKernelINS2_10policy_hubIdjN4cuda3std3__44plusIdEEE10Policy1000EN6thrust24THRUST_300001_SM_1000_NS10device_ptrIdEEjS9_d13power_functorEEvT0_PT3_T1_NS0_13GridEvenShareISK_EET2_T4_E12temp_storage+40];
	add.f64 	%fd454, %fd452, %fd453;
	ld.shared.f64 	%fd455, [_ZZN3cub18CUB_300001_SM_10006detail6reduce18DeviceReduceKernelINS2_10policy_hubIdjN4cuda3std3__44plusIdEEE10Policy1000EN6thrust24THRUST_300001_SM_1000_NS10device_ptrIdEEjS9_d13power_functorEEvT0_PT3_T1_NS0_13GridEvenShareISK_EET2_T4_E12temp_storage+48];
	add.f64 	%fd456, %fd454, %fd455;
	ld.shared.f64 	%fd457, [_ZZN3cub18CUB_300001_SM_10006detail6reduce18DeviceReduceKernelINS2_10policy_hubIdjN4cuda3std3__44plusIdEEE10Policy1000EN6thrust24THRUST_300001_SM_1000_NS10device_ptrIdEEjS9_d13power_functorEEvT0_PT3_T1_NS0_13GridEvenShareISK_EET2_T4_E12temp_storage+56];
	add.f64 	%fd458, %fd456, %fd457;
	ld.shared.f64 	%fd459, [_ZZN3cub18CUB_300001_SM_10006detail6reduce18DeviceReduceKernelINS2_10policy_hubIdjN4cuda3std3__44plusIdEEE10Policy1000EN6thrust24THRUST_300001_SM_1000_NS10device_ptrIdEEjS9_d13power_functorEEvT0_PT3_T1_NS0_13GridEvenShareISK_EET2_T4_E12temp_storage+64];
	add.f64 	%fd460, %fd458, %fd459;
	ld.shared.f64 	%fd461, [_ZZN3cub18CUB_300001_SM_10006detail6reduce18DeviceReduceKernelINS2_10policy_hubIdjN4cuda3std3__44plusIdEEE10Policy1000EN6thrust24THRUST_300001_SM_1000_NS10device_ptrIdEEjS9_d13power_functorEEvT0_PT3_T1_NS0_13GridEvenShareISK_EET2_T4_E12temp_storage+72];
	add.f64 	%fd462, %fd460, %fd461;
	ld.shared.f64 	%fd463, [_ZZN3cub18CUB_300001_SM_10006detail6reduce18DeviceReduceKernelINS2_10policy_hubIdjN4cuda3std3__44plusIdEEE10Policy1000EN6thrust24THRUST_300001_SM_1000_NS10device_ptrIdEEjS9_d13power_functorEEvT0_PT3_T1_NS0_13GridEvenShareISK_EET2_T4_E12temp_storage+80];
	add.f64 	%fd464, %fd462, %fd463;
	ld.shared.f64 	%fd465, [_ZZN3cub18CUB_300001_SM_10006detail6reduce18DeviceReduceKernelINS2_10policy_hubIdjN4cuda3std3__44plusIdEEE10Policy1000EN6thrust24THRUST_300001_SM_1000_NS10device_ptrIdEEjS9_d13power_functorEEvT0_PT3_T1_NS0_13GridEvenShareISK_EET2_T4_E12temp_storage+88];
	add.f64 	%fd466, %fd464, %fd465;
	ld.shared.f64 	%fd467, [_ZZN3cub18CUB_300001_SM_10006detail6reduce18DeviceReduceKernelINS2_10policy_hubIdjN4cuda3std3__44plusIdEEE10Policy1000EN6thrust24THRUST_300001_SM_1000_NS10device_ptrIdEEjS9_d13power_functorEEvT0_PT3_T1_NS0_13GridEvenShareISK_EET2_T4_E12temp_storage+96];
	add.f64 	%fd468, %fd466, %fd467;
	ld.shared.f64 	%fd469, [_ZZN3cub18CUB_300001_SM_10006detail6reduce18DeviceReduceKernelINS2_10policy_hubIdjN4cuda3std3__44plusIdEEE10Policy1000EN6thrust24THRUST_300001_SM_1000_NS10device_ptrIdEEjS9_d13power_functorEEvT0_PT3_T1_NS0_13GridEvenShareISK_EET2_T4_E12temp_storage+104];
	add.f64 	%fd470, %fd468, %fd469;
	ld.shared.f64 	%fd471, [_ZZN3cub18CUB_300001_SM_10006detail6reduce18DeviceReduceKernelINS2_10policy_hubIdjN4cuda3std3__44plusIdEEE10Policy1000EN6thrust24THRUST_300001_SM_1000_NS10device_ptrIdEEjS9_d13power_functorEEvT0_PT3_T1_NS0_13GridEvenShareISK_EET2_T4_E12temp_storage+112];
	add.f64 	%fd472, %fd470, %fd471;
	ld.shared.f64 	%fd473, [_ZZN3cub18CUB_300001_SM_10006detail6reduce18DeviceReduceKernelINS2_10policy_hubIdjN4cuda3std3__44plusIdEEE10Policy1000EN6thrust24THRUST_300001_SM_1000_NS10device_ptrIdEEjS9_d13power_functorEEvT0_PT3_T1_NS0_13GridEvenShareISK_EET2_T4_E12temp_storage+120];
	add.f64 	%fd474, %fd472, %fd473;
	ld.shared.f64 	%fd475, [_ZZN3cub18CUB_300001_SM_10006detail6reduce18DeviceReduceKernelINS2_10policy_hubIdjN4cuda3std3__44plusIdEEE10Policy1000EN6thrust24THRUST_300001_SM_1000_NS10device_ptrIdEEjS9_d13power_functorEEvT0_PT3_T1_NS0_13GridEvenShareISK_EET2_T4_E12temp_storage+128];
	add.f64 	%fd476, %fd474, %fd475;
	ld.shared.f64 	%fd477, [_ZZN3cub18CUB_300001_SM_10006detail6reduce18DeviceReduceKernelINS2_10policy_hubIdjN4cuda3std3__44plusIdEEE10Policy1000EN6thrust24THRUST_300001_SM_1000_NS10device_ptrIdEEjS9_d13power_functorEEvT0_PT3_T1_NS0_13GridEvenShareISK_EET2_T4_E12temp_storage+136];
	add.f64 	%fd478, %fd476, %fd477;
	ld.shared.f64 	%fd479, [_ZZN3cub18CUB_300001_SM_10006detail6reduce18DeviceReduceKernelINS2_10policy_hubIdjN4cuda3std3__44plusIdEEE10Policy1000EN6thrust24THRUST_300001_SM_1000_NS10device_ptrIdEEjS9_d13power_functorEEvT0_PT3_T1_NS0_13GridEvenShareISK_EET2_T4_E12temp_storage+144];
	add.f64 	%fd480, %fd478, %fd479;
	ld.shared.f64 	%fd481, [_ZZN3cub18CUB_300001_SM_10006detail6reduce18DeviceReduceKernelINS2_10policy_hubIdjN4cuda3std3__44plusIdEEE10Policy1000EN6thrust24THRUST_300001_SM_1000_NS10device_ptrIdEEjS9_d13power_functorEEvT0_PT3_T1_NS0_13GridEvenShareISK_EET2_T4_E12temp_storage+152];
	add.f64 	%fd482, %fd480, %fd481;
	ld.shared.f64 	%fd483, [_ZZN3cub18CUB_300001_SM_10006detail6reduce18DeviceReduceKernelINS2_10policy_hubIdjN4cuda3std3__44plusIdEEE10Policy1000EN6thrust24THRUST_300001_SM_1000_NS10device_ptrIdEEjS9_d13power_functorEEvT0_PT3_T1_NS0_13GridEvenShareISK_EET2_T4_E12temp_storage+160];
	add.f64 	%fd484, %fd482, %fd483;
	ld.shared.f64 	%fd485, [_ZZN3cub18CUB_300001_SM_10006detail6reduce18DeviceReduceKernelINS2_10policy_hubIdjN4cuda3std3__44plusIdEEE10Policy1000EN6thrust24THRUST_300001_SM_1000_NS10device_ptrIdEEjS9_d13power_functorEEvT0_PT3_T1_NS0_13GridEvenShareISK_EET2_T4_E12temp_storage+168];
	add.f64 	%fd486, %fd484, %fd485;
	ld.shared.f64 	%fd487, [_ZZN3cub18CUB_300001_SM_10006detail6reduce18DeviceReduceKernelINS2_10policy_hubIdjN4cuda3std3__44plusIdEEE10Policy1000EN6thrust24THRUST_300001_SM_1000_NS10device_ptrIdEEjS9_d13power_functorEEvT0_PT3_T1_NS0_13GridEvenShareISK_EET2_T4_E12temp_storage+176];
	add.f64 	%fd706, %fd486, %fd487;
$L__BB3_263:
	mov.u32 	%r718, %tid.x;
	setp.ne.s32 	%p455, %r718, 0;
	@%p455 bra 	$L__BB3_265;
	ld.param.u64 	%rd88, [_ZN3cub18CUB_300001_SM_10006detail6reduce18DeviceReduceKernelINS2_10policy_hubIdjN4cuda3std3__44plusIdEEE10Policy1000EN6thrust24THRUST_300001_SM_1000_NS10device_ptrIdEEjS9_d13power_functorEEvT0_PT3_T1_NS0_13GridEvenShareISK_EET2_T4__param_1];
	mov.u32 	%r719, %ctaid.x;
	cvta.to.global.u64 	%rd85, %rd88;
	mul.wide.u32 	%rd86, %r719, 8;
	add.s64 	%rd87, %rd85, %rd86;
	st.global.f64 	[%rd87], %fd706;
$L__BB3_265:
	ret;

}
	// .globl	_ZN3cub18CUB_300001_SM_10006detail6reduce28DeviceReduceSingleTileKernelINS2_10policy_hubIdjN4cuda3std3__44plusIdEEE10Policy1000EPdSC_iS9_ddNS7_10__identityEEEvT0_T1_T2_T3_T4_T6_
.visible .entry _ZN3cub18CUB_300001_SM_10006detail6reduce28DeviceReduceSingleTileKernelINS2_10policy_hubIdjN4cuda3std3__44plusIdEEE10Policy1000EPdSC_iS9_ddNS7_10__identityEEEvT0_T1_T2_T3_T4_T6_(
	.param .u64 .ptr .align 1 _ZN3cub18CUB_300001_SM_10006detail6reduce28DeviceReduceSingleTileKernelINS2_10policy_hubIdjN4cuda3std3__44plusIdEEE10Policy1000EPdSC_iS9_ddNS7_10__identityEEEvT0_T1_T2_T3_T4_T6__param_0,
	.param .u64 .ptr .align 1 _ZN3cub18CUB_300001_SM_10006detail6reduce28DeviceReduceSingleTileKernelINS2_10policy_hubIdjN4cuda3std3__44plusIdEEE10Policy1000EPdSC_iS9_ddNS7_10__identityEEEvT0_T1_T2_T3_T4_T6__param_1,
	.param .u32 _ZN3cub18CUB_300001_SM_10006detail6reduce28DeviceReduceSingleTileKernelINS2_10policy_hubIdjN4cuda3std3__44plusIdEEE10Policy1000EPdSC_iS9_ddNS7_10__identityEEEvT0_T1_T2_T3_T4_T6__param_2,
	.param .align 1 .b8 _ZN3cub18CUB_300001_SM_10006detail6reduce28DeviceReduceSingleTileKernelINS2_10policy_hubIdjN4cuda3std3__44plusIdEEE10Policy1000EPdSC_iS9_ddNS7_10__identityEEEvT0_T1_T2_T3_T4_T6__param_3[1],
	.param .f64 _ZN3cub18CUB_300001_SM_10006detail6reduce28DeviceReduceSingleTileKernelINS2_10policy_hubIdjN4cuda3std3__44plusIdEEE10Policy1000EPdSC_iS9_ddNS7_10__identityEEEvT0_T1_T2_T3_T4_T6__param_4,
	.param .align 1 .b8 _ZN3cub18CUB_300001_SM_10006detail6reduce28DeviceReduceSingleTileKernelINS2_10policy_hubIdjN4cuda3std3__44plusIdEEE10Policy1000EPdSC_iS9_ddNS7_10__identityEEEvT0_T1_T2_T3_T4_T6__param_5[1]
)
.maxntid 640
.minnctapersm 1
{
	.reg .pred 	%p<62>;
	.reg .b32 	%r<239>;
	.reg .b64 	%rd<109>;
	.reg .b64 	%fd<264>;
	// demoted variable
	.shared .align 8 .b8 _ZZN3cub18CUB_300001_SM_10006detail6reduce28DeviceReduceSingleTileKernelINS2_10policy_hubIdjN4cuda3std3__44plusIdEEE10Policy1000EPdSC_iS9_ddNS7_10__identityEEEvT0_T1_T2_T3_T4_T6_E12temp_storage[192];
	ld.param.u64 	%rd9, [_ZN3cub18CUB_300001_SM_10006detail6reduce28DeviceReduceSingleTileKernelINS2_10policy_hubIdjN4cuda3std3__44plusIdEEE10Policy1000EPdSC_iS9_ddNS7_10__identityEEEvT0_T1_T2_T3_T4_T6__param_0];
	ld.param.u64 	%rd10, [_ZN3cub18CUB_300001_SM_10006detail6reduce28DeviceReduceSingleTileKernelINS2_10policy_hubIdjN4cuda3std3__44plusIdEEE10Policy1000EPdSC_iS9_ddNS7_10__identityEEEvT0_T1_T2_T3_T4_T6__param_1];
	ld.param.u32 	%r36, [_ZN3cub18CUB_300001_SM_10006detail6reduce28DeviceReduceSingleTileKernelINS2_10policy_hubIdjN4cuda3std3__44plusIdEEE10Policy1000EPdSC_iS9_ddNS7_10__identityEEEvT0_T1_T2_T3_T4_T6__param_2];
	ld.param.f64 	%fd30, [_ZN3cub18CUB_300001_SM_10006detail6reduce28DeviceReduceSingleTileKernelINS2_10policy_hubIdjN4cuda3std3__44plusIdEEE10Policy1000EPdSC_iS9_ddNS7_10__identityEEEvT0_T1_T2_T3_T4_T6__param_4];
	cvta.to.global.u64 	%rd1, %rd10;
	setp.ne.s32 	%p1, %r36, 0;
	@%p1 bra 	$L__BB4_3;
	mov.u32 	%r225, %tid.x;
	setp.ne.s32 	%p61, %r225, 0;
	@%p61 bra 	$L__BB4_39;
	st.global.f64 	[%rd1], %fd30;
	bra.uni 	$L__BB4_39;
$L__BB4_3:
	setp.gt.s32 	%p2, %r36, 5119;
	@%p2 bra 	$L__BB4_21;
	mov.u32 	%r1, %tid.x;
	setp.ge.s32 	%p19, %r1, %r36;
	mov.f64 	%fd255, 0d0000000000000000;
	mov.u32 	%r229, %r1;
	@%p19 bra 	$L__BB4_6;
	mul.wide.u32 	%rd74, %r1, 8;
	add.s64 	%rd73, %rd9, %rd74;
	// begin inline asm
	ld.global.nc.u64 %rd72, [%rd73];
	// end inline asm
	mov.b64 	%fd255, %rd72;
	add.s32 	%r229, %r1, 640;
$L__BB4_6:
	setp.ge.s32 	%p20, %r229, %r36;
	@%p20 bra 	$L__BB4_12;
	not.b32 	%r101, %r229;
	add.s32 	%r4, %r36, %r101;
	mul.hi.u32 	%r102, %r4, -858993459;
	shr.u32 	%r103, %r102, 9;
	add.s32 	%r5, %r103, 1;
	and.b32  	%r104, %r103, 3;
	setp.eq.s32 	%p21, %r104, 3;
	@%p21 bra 	$L__BB4_10;
	mul.wide.u32 	%rd75, %r229, 8;
	add.s64 	%rd107, %rd9, %rd75;
	and.b32  	%r105, %r5, 3;
	neg.s32 	%r227, %r105;
$L__BB4_9:
	.pragma "nounroll";
	// begin inline asm
	ld.global.nc.u64 %rd76, [%rd107];
	// end inline asm
	mov.b64 	%fd121, %rd76;
	add.f64 	%fd255, %fd255, %fd121;
	add.s32 	%r229, %r229, 640;
	add.s64 	%rd107, %rd107, 5120;
	add.s32 	%r227, %r227, 1;
	setp.ne.s32 	%p22, %r227, 0;
	@%p22 bra 	$L__BB4_9;
$L__BB4_10:
	setp.lt.u32 	%p23, %r4, 1920;
	@%p23 bra 	$L__BB4_12;
$L__BB4_11:
	mul.wide.s32 	%rd86, %r229, 8;
	add.s64 	%rd79, %rd9, %rd86;
	// begin inline asm
	ld.global.nc.u64 %rd78, [%rd79];
	// end inline asm
	mov.b64 	%fd122, %rd78;
	add.f64 	%fd123, %fd255, %fd122;
	add.s64 	%rd81, %rd79, 5120;
	// begin inline asm
	ld.global.nc.u64 %rd80, [%rd81];
	// end inline asm
	mov.b64 	%fd124, %rd80;
	add.f64 	%fd125, %fd123, %fd124;
	add.s64 	%rd83, %rd79, 10240;
	// begin inline asm
	ld.global.nc.u64 %rd82, [%rd83];
	// end inline asm
	mov.b64 	%fd126, %rd82;
	add.f64 	%fd127, %fd125, %fd126;
	add.s64 	%rd85, %rd79, 15360;
	// begin inline asm
	ld.global.nc.u64 %rd84, [%rd85];
	// end inline asm
	mov.b64 	%fd128, %rd84;
	add.f64 	%fd255, %fd127, %fd128;
	add.s32 	%r229, %r229, 2560;
	setp.lt.s32 	%p24, %r229, %r36;
	@%p24 bra 	$L__BB4_11;
$L__BB4_12:
	setp.lt.s32 	%p25, %r36, 640;
	@%p25 bra 	$L__BB4_17;
	// begin inline asm
	mov.u32 %r169, %laneid;
	// end inline asm
	mov.b64 	%rd97, %fd255;
	mov.b64 	{%r171, %r176}, %rd97;
	mov.b32 	%r177, 1;
	mov.b32 	%r218, 31;
	mov.b32 	%r219, -1;
	// begin inline asm
	shfl.sync.down.b32 %r170, %r171, %r177, %r218, %r219;
	// end inline asm
	// begin inline asm
	shfl.sync.down.b32 %r175, %r176, %r177, %r218, %r219;
	// end inline asm
	mov.b64 	%rd98, {%r170, %r175};
	mov.b64 	%fd199, %rd98;
	setp.gt.s32 	%p53, %r169, 30;
	add.f64 	%fd200, %fd255, %fd199;
	selp.f64 	%fd201, %fd255, %fd200, %p53;
	mov.b64 	%rd99, %fd201;
	mov.b64 	{%r181, %r186}, %rd99;
	mov.b32 	%r187, 2;
	// begin inline asm
	shfl.sync.down.b32 %r180, %r181, %r187, %r218, %r219;
	// end inline asm
	// begin inline asm
	shfl.sync.down.b32 %r185, %r186, %r187, %r218, %r219;
	// end inline asm
	mov.b64 	%rd100, {%r180, %r185};
	mov.b64 	%fd202, %rd100;
	setp.gt.s32 	%p54, %r169, 29;
	add.f64 	%fd203, %fd201, %fd202;
	selp.f64 	%fd204, %fd201, %fd203, %p54;
	mov.b64 	%rd101, %fd204;
	mov.b64 	{%r191, %r196}, %rd101;
	mov.b32 	%r197, 4;
	// begin inline asm
	shfl.sync.down.b32 %r190, %r191, %r197, %r218, %r219;
	// end inline asm
	// begin inline asm
	shfl.sync.down.b32 %r195, %r196, %r197, %r218, %r219;
	// end inline asm
	mov.b64 	%rd102, {%r190, %r195};
	mov.b64 	%fd205, %rd102;
	setp.gt.s32 	%p55, %r169, 27;
	add.f64 	%fd206, %fd204, %fd205;
	selp.f64 	%fd207, %fd204, %fd206, %p55;
	mov.b64 	%rd103, %fd207;
	mov.b64 	{%r201, %r206}, %rd103;
	mov.b32 	%r207, 8;
	// begin inline asm
	shfl.sync.down.b32 %r200, %r201, %r207, %r218, %r219;
	// end inline asm
	// begin inline asm
	shfl.sync.down.b32 %r205, %r206, %r207, %r218, %r219;
	// end inline asm
	mov.b64 	%rd104, {%r200, %r205};
	mov.b64 	%fd208, %rd104;
	setp.gt.s32 	%p56, %r169, 23;
	add.f64 	%fd209, %fd207, %fd208;
	selp.f64 	%fd210, %fd207, %fd209, %p56;
	mov.b64 	%rd105, %fd210;
	mov.b64 	{%r211, %r216}, %rd105;
	mov.b32 	%r217, 16;
	// begin inline asm
	shfl.sync.down.b32 %r210, %r211, %r217, %r218, %r219;
	// end inline asm
	// begin inline asm
	shfl.sync.down.b32 %r215, %r216, %r217, %r218, %r219;
	// end inline asm
	mov.b64 	%rd106, {%r210, %r215};
	mov.b64 	%fd211, %rd106;
	setp.gt.s32 	%p57, %r169, 15;
	add.f64 	%fd10, %fd210, %fd211;
	selp.f64 	%fd263, %fd210, %fd10, %p57;
	setp.ne.s32 	%p58, %r169, 0;
	@%p58 bra 	$L__BB4_15;
	shr.u32 	%r220, %r1, 2;
	and.b32  	%r221, %r220, 248;
	mov.u32 	%r222, _ZZN3cub18CUB_300001_SM_10006detail6reduce28DeviceReduceSingleTileKernelINS2_10policy_hubIdjN4cuda3std3__44plusIdEEE10Policy1000EPdSC_iS9_ddNS7_10__identityEEEvT0_T1_T2_T3_T4_T6_E12temp_storage;
	add.s32 	%r223, %r222, %r221;
	st.shared.f64 	[%r223+24], %fd10;
$L__BB4_15:
	bar.sync 	0;
	setp.ne.s32 	%p59, %r1, 0;
	@%p59 bra 	$L__BB4_37;
	ld.shared.f64 	%fd212, [_ZZN3cub18CUB_300001_SM_10006detail6reduce28DeviceReduceSingleTileKernelINS2_10policy_hubIdjN4cuda3std3__44plusIdEEE10Policy1000EPdSC_iS9_ddNS7_10__identityEEEvT0_T1_T2_T3_T4_T6_E12temp_storage+32];
	add.f64 	%fd213, %fd263, %fd212;
	ld.shared.f64 	%fd214, [_ZZN3cub18CUB_300001_SM_10006detail6reduce28DeviceReduceSingleTileKernelINS2_10policy_hubIdjN4cuda3std3__44plusIdEEE10Policy1000EPdSC_iS9_ddNS7_10__identityEEEvT0_T1_T2_T3_T4_T6_E12temp_storage+40];
	add.f64 	%fd215, %fd213, %fd214;
	ld.shared.f64 	%fd216, [_ZZN3cub18CUB_300001_SM_10006detail6reduce28DeviceReduceSingleTileKernelINS2_10policy_hubIdjN4cuda3std3__44plusIdEEE10Policy1000EPdSC_iS9_ddNS7_10__identityEEEvT0_T1_T2_T3_T4_T6_E12temp_storage+48];
	add.f64 	%fd217, %fd215, %fd216;
	ld.shared.f64 	%fd218, [_ZZN3cub18CUB_300001_SM_10006detail6reduce28DeviceReduceSingleTileKernelINS2_10policy_hubIdjN4cuda3std3__44plusIdEEE10Policy1000EPdSC_iS9_ddNS7_10__identityEEEvT0_T1_T2_T3_T4_T6_E12temp_storage+56];
	add.f64 	%fd219, %fd217, %fd218;
	ld.shared.f64 	%fd220, [_ZZN3cub18CUB_300001_SM_10006detail6reduce28DeviceReduceSingleTileKernelINS2_10policy_hubIdjN4cuda3std3__44plusIdEEE10Policy1000EPdSC_iS9_ddNS7_10__identityEEEvT0_T1_T2_T3_T4_T6_E12temp_storage+64];
	add.f64 	%fd221, %fd219, %fd220;
	ld.shared.f64 	%fd222, [_ZZN3cub18CUB_300001_SM_10006detail6reduce28DeviceReduceSingleTileKernelINS2_10policy_hubIdjN4cuda3std3__44plusIdEEE10Policy1000EPdSC_iS9_ddNS7_10__identityEEEvT0_T1_T2_T3_T4_T6_E12temp_storage+72];
	add.f64 	%fd223, %fd221, %fd222;
	ld.shared.f64 	%fd224, [_ZZN3cub18CUB_300001_SM_10006detail6reduce28DeviceReduceSingleTileKernelINS2_10policy_hubIdjN4cuda3std3__44plusIdEEE10Policy1000EPdSC_iS9_ddNS7_10__identityEEEvT0_T1_T2_T3_T4_T6_E12temp_storage+80];
	add.f64 	%fd225, %fd223, %fd224;
	ld.shared.f64 	%fd226, [_ZZN3cub18CUB_300001_SM_10006detail6reduce28DeviceReduceSingleTileKernelINS2_10policy_hubIdjN4cuda3std3__44plusIdEEE10Policy1000EPdSC_iS9_ddNS7_10__identityEEEvT0_T1_T2_T3_T4_T6_E12temp_storage+88];
	add.f64 	%fd227, %fd225, %fd226;
	ld.shared.f64 	%fd228, [_ZZN3cub18CUB_300001_SM_10006detail6reduce28DeviceReduceSingleTileKernelINS2_10policy_hubIdjN4cuda3std3__44plusIdEEE10Policy1000EPdSC_iS9_ddNS7_10__identityEEEvT0_T1_T2_T3_T4_T6_E12temp_storage+96];
	add.f64 	%fd229, %fd227, %fd228;
	ld.shared.f64 	%fd230, [_ZZN3cub18CUB_300001_SM_10006detail6reduce28DeviceReduceSingleTileKernelINS2_10policy_hubIdjN4cuda3std3__44plusIdEEE10Policy1000EPdSC_iS9_ddNS7_10__identityEEEvT0_T1_T2_T3_T4_T6_E12temp_storage+104];
	add.f64 	%fd231, %fd229, %fd230;
	ld.shared.f64 	%fd232, [_ZZN3cub18CUB_300001_SM_10006detail6reduce28DeviceReduceSingleTileKernelINS2_10policy_hubIdjN4cuda3std3__44plusIdEEE10Policy1000EPdSC_iS9_ddNS7_10__identityEEEvT0_T1_T2_T3_T4_T6_E12temp_storage+112];
	add.f64 	%fd233, %fd231, %fd232;
	ld.shared.f64 	%fd234, [_ZZN3cub18CUB_300001_SM_10006detail6reduce28DeviceReduceSingleTileKernelINS2_10policy_hubIdjN4cuda3std3__44plusIdEEE10Policy1000EPdSC_iS9_ddNS7_10__identityEEEvT0_T1_T2_T3_T4_T6_E12temp_storage+120];
	add.f64 	%fd235, %fd233, %fd234;
	ld.shared.f64 	%fd236, [_ZZN3cub18CUB_300001_SM_10006detail6reduce28DeviceReduceSingleTileKernelINS2_10policy_hubIdjN4cuda3std3__44plusIdEEE10Policy1000EPdSC_iS9_ddNS7_10__identityEEEvT0_T1_T2_T3_T4_T6_E12temp_storage+128];
	add.f64 	%fd237, %fd235, %fd236;
	ld.shared.f64 	%fd238, [_ZZN3cub18CUB_300001_SM_10006detail6reduce28DeviceReduceSingleTileKernelINS2_10policy_hubIdjN4cuda3std3__44plusIdEEE10Policy1000EPdSC_iS9_ddNS7_10__identityEEEvT0_T1_T2_T3_T4_T6_E12temp_storage+136];
	add.f64 	%fd239, %fd237, %fd238;
	ld.shared.f64 	%fd240, [_ZZN3cub18CUB_300001_SM_10006detail6reduce28DeviceReduceSingleTileKernelINS2_10policy_hubIdjN4cuda3std3__44plusIdEEE10Policy1000EPdSC_iS9_ddNS7_10__identityEEEvT0_T1_T2_T3_T4_T6_E12temp_storage+144];
	add.f64 	%fd241, %fd239, %fd240;
	ld.shared.f64 	%fd242, [_ZZN3cub18CUB_300001_SM_10006detail6reduce28DeviceReduceSingleTileKernelINS2_10policy_hubIdjN4cuda3std3__44plusIdEEE10Policy1000EPdSC_iS9_ddNS7_10__identityEEEvT0_T1_T2_T3_T4_T6_E12temp_storage+152];
	add.f64 	%fd243, %fd241, %fd242;
	ld.shared.f64 	%fd244, [_ZZN3cub18CUB_300001_SM_10006detail6reduce28DeviceReduceSingleTileKernelINS2_10policy_hubIdjN4cuda3std3__44plusIdEEE10Policy1000EPdSC_iS9_ddNS7_10__identityEEEvT0_T1_T2_T3_T4_T6_E12temp_storage+160];
	add.f64 	%fd245, %fd243, %fd244;
	ld.shared.f64 	%fd246, [_ZZN3cub18CUB_300001_SM_10006detail6reduce28DeviceReduceSingleTileKernelINS2_10policy_hubIdjN4cuda3std3__44plusIdEEE10Policy1000EPdSC_iS9_ddNS7_10__identityEEEvT0_T1_T2_T3_T4_T6_E12temp_storage+168];
	add.f64 	%fd247, %fd245, %fd246;
	ld.shared.f64 	%fd248, [_ZZN3cub18CUB_300001_SM_10006detail6reduce28DeviceReduceSingleTileKernelINS2_10policy_hubIdjN4cuda3std3__44plusIdEEE10Policy1000EPdSC_iS9_ddNS7_10__identityEEEvT0_T1_T2_T3_T4_T6_E12temp_storage+176];
	add.f64 	%fd263, %fd247, %fd248;
	bra.uni 	$L__BB4_37;
$L__BB4_17:
	// begin inline asm
	mov.u32 %r106, %laneid;
	// end inline asm
	and.b32  	%r157, %r1, 992;
	add.s32 	%r158, %r157, 32;
	setp.gt.s32 	%p26, %r158, %r36;
	not.b32 	%r159, %r157;
	add.s32 	%r160, %r36, %r159;
	selp.b32 	%r155, %r160, 31, %p26;
	mov.b64 	%rd87, %fd255;
	mov.b64 	{%r108, %r113}, %rd87;
	mov.b32 	%r114, 1;
	mov.b32 	%r156, -1;
	// begin inline asm
	shfl.sync.down.b32 %r107, %r108, %r114, %r155, %r156;
	// end inline asm
	// begin inline asm
	shfl.sync.down.b32 %r112, %r113, %r114, %r155, %r156;
	// end inline asm
	mov.b64 	%rd88, {%r107, %r112};
	mov.b64 	%fd129, %rd88;
	setp.lt.s32 	%p27, %r106, %r155;
	add.f64 	%fd130, %fd255, %fd129;
	selp.f64 	%fd131, %fd130, %fd255, %p27;
	mov.b64 	%rd89, %fd131;
	mov.b64 	{%r118, %r123}, %rd89;
	mov.b32 	%r124, 2;
	// begin inline asm
	shfl.sync.down.b32 %r117, %r118, %r124, %r155, %r156;
	// end inline asm
	// begin inline asm
	shfl.sync.down.b32 %r122, %r123, %r124, %r155, %r156;
	// end inline asm
	mov.b64 	%rd90, {%r117, %r122};
	mov.b64 	%fd132, %rd90;
	add.s32 	%r161, %r106, 2;
	setp.gt.s32 	%p28, %r161, %r155;
	add.f64 	%fd133, %fd131, %fd132;
	selp.f64 	%fd134, %fd131, %fd133, %p28;
	mov.b64 	%rd91, %fd134;
	mov.b64 	{%r128, %r133}, %rd91;
	mov.b32 	%r134, 4;
	// begin inline asm
	shfl.sync.down.b32 %r127, %r128, %r134, %r155, %r156;
	// end inline asm
	// begin inline asm
	shfl.sync.down.b32 %r132, %r133, %r134, %r155, %r156;
	// end inline asm
	mov.b64 	%rd92, {%r127, %r132};
	mov.b64 	%fd135, %rd92;
	add.s32 	%r162, %r106, 4;
	setp.gt.s32 	%p29, %r162, %r155;
	add.f64 	%fd136, %fd134, %fd135;
	selp.f64 	%fd137, %fd134, %fd136, %p29;
	mov.b64 	%rd93, %fd137;
	mov.b64 	{%r138, %r143}, %rd93;
	mov.b32 	%r144, 8;
	// begin inline asm
	shfl.sync.down.b32 %r137, %r138, %r144, %r155, %r156;
	// end inline asm
	// begin inline asm
	shfl.sync.down.b32 %r142, %r143, %r144, %r155, %r156;
	// end inline asm
	mov.b64 	%rd94, {%r137, %r142};
	mov.b64 	%fd138, %rd94;
	add.s32 	%r163, %r106, 8;
	setp.gt.s32 	%p30, %r163, %r155;
	add.f64 	%fd139, %fd137, %fd138;
	selp.f64 	%fd140, %fd137, %fd139, %p30;
	mov.b64 	%rd95, %fd140;
	mov.b64 	{%r148, %r153}, %rd95;
	mov.b32 	%r154, 16;
	// begin inline asm
	shfl.sync.down.b32 %r147, %r148, %r154, %r155, %r156;
	// end inline asm
	// begin inline asm
	shfl.sync.down.b32 %r152, %r153, %r154, %r155, %r156;
	// end inline asm
	mov.b64 	%rd96, {%r147, %r152};
	mov.b64 	%fd141, %rd96;
	add.s32 	%r164, %r106, 16;
	setp.gt.s32 	%p31, %r164, %r155;
	add.f64 	%fd142, %fd140, %fd141;
	selp.f64 	%fd263, %fd140, %fd142, %p31;
	setp.ne.s32 	%p32, %r106, 0;
	@%p32 bra 	$L__BB4_19;
	shr.u32 	%r165, %r1, 2;
	and.b32  	%r166, %r165, 248;
	mov.u32 	%r167, _ZZN3cub18CUB_300001_SM_10006detail6reduce28DeviceReduceSingleTileKernelINS2_10policy_hubIdjN4cuda3std3__44plusIdEEE10Policy1000EPdSC_iS9_ddNS7_10__identityEEEvT0_T1_T2_T3_T4_T6_E12temp_storage;
	add.s32 	%r168, %r167, %r166;
	st.shared.f64 	[%r168+24], %fd263;
$L__BB4_19:
	bar.sync 	0;
	setp.ne.s32 	%p33, %r1, 0;
	@%p33 bra 	$L__BB4_37;
	setp.gt.s32 	%p34, %r36, 32;
	ld.shared.f64 	%fd143, [_ZZN3cub18CUB_300001_SM_10006detail6reduce28DeviceReduceSingleTileKernelINS2_10policy_hubIdjN4cuda3std3__44plusIdEEE10Policy1000EPdSC_iS9_ddNS7_10__identityEEEvT0_T1_T2_T3_T4_T6_E12temp_storage+32];
	add.f64 	%fd144, %fd263, %fd143;
	selp.f64 	%fd145, %fd144, %fd263, %p34;
	setp.gt.s32 	%p35, %r36, 64;
	ld.shared.f64 	%fd146, [_ZZN3cub18CUB_300001_SM_10006detail6reduce28DeviceReduceSingleTileKernelINS2_10policy_hubIdjN4cuda3std3__44plusIdEEE10Policy1000EPdSC_iS9_ddNS7_10__identityEEEvT0_T1_T2_T3_T4_T6_E12temp_storage+40];
	add.f64 	%fd147, %fd146, %fd145;
	selp.f64 	%fd148, %fd147, %fd145, %p35;
	setp.gt.s32 	%p36, %r36, 96;
	ld.shared.f64 	%fd149, [_ZZN3cub18CUB_300001_SM_10006detail6reduce28DeviceReduceSingleTileKernelINS2_10policy_hubIdjN4cuda3std3__44plusIdEEE10Policy1000EPdSC_iS9_ddNS7_10__identityEEEvT0_T1_T2_T3_T4_T6_E12temp_storage+48];
	add.f64 	%fd150, %fd149, %fd148;
	selp.f64 	%fd151, %fd150, %fd148, %p36;
	setp.gt.s32 	%p37, %r36, 128;
	ld.shared.f64 	%fd152, [_ZZN3cub18CUB_300001_SM_10006detail6reduce28DeviceReduceSingleTileKernelINS2_10policy_hubIdjN4cuda3std3__44plusIdEEE10Policy1000EPdSC_iS9_ddNS7_10__identityEEEvT0_T1_T2_T3_T4_T6_E12temp_storage+56];
	add.f64 	%fd153, %fd152, %fd151;
	selp.f64 	%fd154, %fd153, %fd151, %p37;
	setp.gt.s32 	%p38, %r36, 160;
	ld.shared.f64 	%fd155, [_ZZN3cub18CUB_300001_SM_10006detail6reduce28DeviceReduceSingleTileKernelINS2_10policy_hubIdjN4cuda3std3__44plusIdEEE10Policy1000EPdSC_iS9_ddNS7_10__identityEEEvT0_T1_T2_T3_T4_T6_E12temp_storage+64];
	add.f64 	%fd156, %fd155, %fd154;
	selp.f64 	%fd157, %fd156, %fd154, %p38;
	setp.gt.s32 	%p39, %r36, 192;
	ld.shared.f64 	%fd158, [_ZZN3cub18CUB_300001_SM_10006detail6reduce28DeviceReduceSingleTileKernelINS2_10policy_hubIdjN4cuda3std3__44plusIdEEE10Policy1000EPdSC_iS9_ddNS7_10__identityEEEvT0_T1_T2_T3_T4_T6_E12temp_storage+72];
	add.f64 	%fd159, %fd158, %fd157;
	selp.f64 	%fd160, %fd159, %fd157, %p39;
	setp.gt.s32 	%p40, %r36, 224;
	ld.shared.f64 	%fd161, [_ZZN3cub18CUB_300001_SM_10006detail6reduce28DeviceReduceSingleTileKernelINS2_10policy_hubIdjN4cuda3std3__44plusIdEEE10Policy1000EPdSC_iS9_ddNS7_10__identityEEEvT0_T1_T2_T3_T4_T6_E12temp_storage+80];
	add.f64 	%fd162, %fd161, %fd160;
	selp.f64 	%fd163, %fd162, %fd160, %p40;
	setp.gt.s32 	%p41, %r36, 256;
	ld.shared.f64 	%fd164, [_ZZN3cub18CUB_300001_SM_10006detail6reduce28DeviceReduceSingleTileKernelINS2_10policy_hubIdjN4cuda3std3__44plusIdEEE10Policy1000EPdSC_iS9_ddNS7_10__identityEEEvT0_T1_T2_T3_T4_T6_E12temp_storage+88];
	add.f64 	%fd165, %fd164, %fd163;
	selp.f64 	%fd166, %fd165, %fd163, %p41;
	setp.gt.s32 	%p42, %r36, 288;
	ld.shared.f64 	%fd167, [_ZZN3cub18CUB_300001_SM_10006detail6reduce28DeviceReduceSingleTileKernelINS2_10policy_hubIdjN4cuda3std3__44plusIdEEE10Policy1000EPdSC_iS9_ddNS7_10__identityEEEvT0_T1_T2_T3_T4_T6_E12temp_storage+96];
	add.f64 	%fd168, %fd167, %fd166;
	selp.f64 	%fd169, %fd168, %fd166, %p42;
	setp.gt.s32 	%p43, %r36, 320;
	ld.shared.f64 	%fd170, [_ZZN3cub18CUB_300001_SM_10006detail6reduce28DeviceReduceSingleTileKernelINS2_10policy_hubIdjN4cuda3std3__44plusIdEEE10Policy1000EPdSC_iS9_ddNS7_10__identityEEEvT0_T1_T2_T3_T4_T6_E12temp_storage+104];
	add.f64 	%fd171, %fd170, %fd169;
	selp.f64 	%fd172, %fd171, %fd169, %p43;
	setp.gt.s32 	%p44, %r36, 352;
	ld.shared.f64 	%fd173, [_ZZN3cub18CUB_300001_SM_10006detail6reduce28DeviceReduceSingleTileKernelINS2_10policy_hubIdjN4cuda3std3__44plusIdEEE10Policy1000EPdSC_iS9_ddNS7_10__identityEEEvT0_T1_T2_T3_T4_T6_E12temp_storage+112];
	add.f64 	%fd174, %fd173, %fd172;
	selp.f64 	%fd175, %fd174, %fd172, %p44;
	setp.gt.s32 	%p45, %r36, 384;
	ld.shared.f64 	%fd176, [_ZZN3cub18CUB_300001_SM_10006detail6reduce28DeviceReduceSingleTileKernelINS2_10policy_hubIdjN4cuda3std3__44plusIdEEE10Policy1000EPdSC_iS9_ddNS7_10__identityEEEvT0_T1_T2_T3_T4_T6_E12temp_storage+120];
	add.f64 	%fd177, %fd176, %fd175;
	selp.f64 	%fd178, %fd177, %fd175, %p45;
	setp.gt.s32 	%p46, %r36, 416;
	ld.shared.f64 	%fd179, [_ZZN3cub18CUB_300001_SM_10006detail6reduce28DeviceReduceSingleTileKernelINS2_10policy_hubIdjN4cuda3std3__44plusIdEEE10Policy1000EPdSC_iS9_ddNS7_10__identityEEEvT0_T1_T2_T3_T4_T6_E12temp_storage+128];
	add.f64 	%fd180, %fd179, %fd178;
	selp.f64 	%fd181, %fd180, %fd178, %p46;
	setp.gt.s32 	%p47, %r36, 448;
	ld.shared.f64 	%fd182, [_ZZN3cub18CUB_300001_SM_10006detail6reduce28DeviceReduceSingleTileKernelINS2_10policy_hubIdjN4cuda3std3__44plusIdEEE10Policy1000EPdSC_iS9_ddNS7_10__identityEEEvT0_T1_T2_T3_T4_T6_E12temp_storage+136];
	add.f64 	%fd183, %fd182, %fd181;
	selp.f64 	%fd184, %fd183, %fd181, %p47;
	setp.gt.s32 	%p48, %r36, 480;
	ld.shared.f64 	%fd185, [_ZZN3cub18CUB_300001_SM_10006detail6reduce28DeviceReduceSingleTileKernelINS2_10policy_hubIdjN4cuda3std3__44plusIdEEE10Policy1000EPdSC_iS9_ddNS7_10__identityEEEvT0_T1_T2_T3_T4_T6_E12temp_storage+144];
	add.f64 	%fd186, %fd185, %fd184;
	selp.f64 	%fd187, %fd186, %fd184, %p48;
	setp.gt.s32 	%p49, %r36, 512;
	ld.shared.f64 	%fd188, [_ZZN3cub18CUB_300001_SM_10006detail6reduce28DeviceReduceSingleTileKernelINS2_10policy_hubIdjN4cuda3std3__44plusIdEEE10Policy1000EPdSC_iS9_ddNS7_10__identityEEEvT0_T1_T2_T3_T4_T6_E12temp_storage+152];
	add.f64 	%fd189, %fd188, %fd187;
	selp.f64 	%fd190, %fd189, %fd187, %p49;
	setp.gt.s32 	%p50, %r36, 544;
	ld.shared.f64 	%fd191, [_ZZN3cub18CUB_300001_SM_10006detail6reduce28DeviceReduceSingleTileKernelINS2_10policy_hubIdjN4cuda3std3__44plusIdEEE10Policy1000EPdSC_iS9_ddNS7_10__identityEEEvT0_T1_T2_T3_T4_T6_E12temp_storage+160];
	add.f64 	%fd192, %fd191, %fd190;
	selp.f64 	%fd193, %fd192, %fd190, %p50;
	setp.gt.s32 	%p51, %r36, 576;
	ld.shared.f64 	%fd194, [_ZZN3cub18CUB_300001_SM_10006detail6reduce28DeviceReduceSingleTileKernelINS2_10policy_hubIdjN4cuda3std3__44plusIdEEE10Policy1000EPdSC_iS9_ddNS7_10__identityEEEvT0_T1_T2_T3_T4_T6_E12temp_storage+168];
	add.f64 	%fd195, %fd194, %fd193;
	selp.f64 	%fd196, %fd195, %fd193, %p51;
	setp.gt.s32 	%p52, %r36, 608;
	ld.shared.f64 	%fd197, [_ZZN3cub18CUB_300001_SM_10006detail6reduce28DeviceReduceSingleTileKernelINS2_10policy_hubIdjN4cuda3std3__44plusIdEEE10Policy1000EPdSC_iS9_ddNS7_10__identityEEEvT0_T1_T2_T3_T4_T6_E12temp_storage+176];
	add.f64 	%fd198, %fd197, %fd196;
	selp.f64 	%fd263, %fd198, %fd196, %p52;
	bra.uni 	$L__BB4_37;
$L__BB4_21:
	mov.u32 	%r14, %tid.x;
	mul.wide.u32 	%rd27, %r14, 8;
	add.s64 	%rd12, %rd9, %rd27;
	// begin inline asm
	ld.global.nc.u64 %rd11, [%rd12];
	// end inline asm
	mov.b64 	%fd31, %rd11;
	add.s64 	%rd14, %rd12, 5120;
	// begin inline asm
	ld.global.nc.u64 %rd13, [%rd14];
	// end inline asm
	mov.b64 	%fd32, %rd13;
	add.s64 	%rd16, %rd12, 10240;
	// begin inline asm
	ld.global.nc.u64 %rd15, [%rd16];
	// end inline asm
	mov.b64 	%fd33, %rd15;
	add.s64 	%rd18, %rd12, 15360;
	// begin inline asm
	ld.global.nc.u64 %rd17, [%rd18];
	// end inline asm
	mov.b64 	%fd34, %rd17;
	add.s64 	%rd20, %rd12, 20480;
	// begin inline asm
	ld.global.nc.u64 %rd19, [%rd20];
	// end inline asm
	mov.b64 	%fd35, %rd19;
	add.s64 	%rd22, %rd12, 25600;
	// begin inline asm
	ld.global.nc.u64 %rd21, [%rd22];
	// end inline asm
	mov.b64 	%fd36, %rd21;
	add.s64 	%rd24, %rd12, 30720;
	// begin inline asm
	ld.global.nc.u64 %rd23, [%rd24];
	// end inline asm
	mov.b64 	%fd37, %rd23;
	add.s64 	%rd26, %rd12, 35840;
	// begin inline asm
	ld.global.nc.u64 %rd25, [%rd26];
	// end inline asm
	mov.b64 	%fd38, %rd25;
	add.f64 	%fd39, %fd31, %fd32;
	add.f64 	%fd40, %fd39, %fd33;
	add.f64 	%fd41, %fd40, %fd34;
	add.f64 	%fd42, %fd41, %fd35;
	add.f64 	%fd43, %fd42, %fd36;
	add.f64 	%fd44, %fd43, %fd37;
	add.f64 	%fd262, %fd44, %fd38;
	setp.lt.u32 	%p3, %r36, 10240;
	mov.b32 	%r232, 5120;
	@%p3 bra 	$L__BB4_25;
	add.s32 	%r15, %r36, -5120;
	mov.b32 	%r232, 5120;
$L__BB4_23:
	mul.wide.s32 	%rd44, %r232, 8;
	add.s64 	%rd29, %rd12, %rd44;
	// begin inline asm
	ld.global.nc.u64 %rd28, [%rd29];
	// end inline asm
	mov.b64 	%fd45, %rd28;
	add.s64 	%rd31, %rd29, 5120;
	// begin inline asm
	ld.global.nc.u64 %rd30, [%rd31];
	// end inline asm
	mov.b64 	%fd46, %rd30;
	add.s64 	%rd33, %rd29, 10240;
	// begin inline asm
	ld.global.nc.u64 %rd32, [%rd33];
	// end inline asm
	mov.b64 	%fd47, %rd32;
	add.s64 	%rd35, %rd29, 15360;
	// begin inline asm
	ld.global.nc.u64 %rd34, [%rd35];
	// end inline asm
	mov.b64 	%fd48, %rd34;
	add.s64 	%rd37, %rd29, 20480;
	// begin inline asm
	ld.global.nc.u64 %rd36, [%rd37];
	// end inline asm
	mov.b64 	%fd49, %rd36;
	add.s64 	%rd39, %rd29, 25600;
	// begin inline asm
	ld.global.nc.u64 %rd38, [%rd39];
	// end inline asm
	mov.b64 	%fd50, %rd38;
	add.s64 	%rd41, %rd29, 30720;
	// begin inline asm
	ld.global.nc.u64 %rd40, [%rd41];
	// end inline asm
	mov.b64 	%fd51, %rd40;
	add.s64 	%rd43, %rd29, 35840;
	// begin inline asm
	ld.global.nc.u64 %rd42, [%rd43];
	// end inline asm
	mov.b64 	%fd52, %rd42;
	add.f64 	%fd53, %fd262, %fd45;
	add.f64 	%fd54, %fd53, %fd46;
	add.f64 	%fd55, %fd54, %fd47;
	add.f64 	%fd56, %fd55, %fd48;
	add.f64 	%fd57, %fd56, %fd49;
	add.f64 	%fd58, %fd57, %fd50;
	add.f64 	%fd59, %fd58, %fd51;
	add.f64 	%fd262, %fd59, %fd52;
	sub.s32 	%r39, %r36, %r232;
	setp.lt.s32 	%p4, %r39, 5120;
	@%p4 bra 	$L__BB4_33;
	add.s32 	%r232, %r232, 5120;
	setp.le.s32 	%p5, %r232, %r15;
	@%p5 bra 	$L__BB4_23;
$L__BB4_25:
	setp.le.s32 	%p6, %r36, %r232;
	@%p6 bra 	$L__BB4_33;
	sub.s32 	%r19, %r36, %r232;
	setp.ge.s32 	%p7, %r14, %r19;
	@%p7 bra 	$L__BB4_33;
	not.b32 	%r40, %r14;
	add.s32 	%r41, %r36, %r40;
	sub.s32 	%r20, %r41, %r232;
	mul.hi.u32 	%r42, %r20, -858993459;
	shr.u32 	%r43, %r42, 9;
	add.s32 	%r21, %r43, 1;
	and.b32  	%r44, %r43, 3;
	setp.eq.s32 	%p8, %r44, 3;
	mov.u32 	%r236, %r14;
	@%p8 bra 	$L__BB4_30;
	add.s32 	%r234, %r14, %r232;
	and.b32  	%r45, %r21, 3;
	neg.s32 	%r233, %r45;
	mov.u32 	%r236, %r14;
$L__BB4_29:
	.pragma "nounroll";
	mul.wide.u32 	%rd47, %r234, 8;
	add.s64 	%rd46, %rd9, %rd47;
	// begin inline asm
	ld.global.nc.u64 %rd45, [%rd46];
	// end inline asm
	mov.b64 	%fd61, %rd45;
	add.f64 	%fd262, %fd262, %fd61;
	add.s32 	%r236, %r236, 640;
	add.s32 	%r234, %r234, 640;
	add.s32 	%r233, %r233, 1;
	setp.ne.s32 	%p9, %r233, 0;
	@%p9 bra 	$L__BB4_29;
$L__BB4_30:
	setp.lt.u32 	%p10, %r20, 1920;
	@%p10 bra 	$L__BB4_33;
	cvt.u64.u32 	%rd48, %r236;
	cvt.u64.u32 	%rd49, %r232;
	add.s64 	%rd50, %rd48, %rd49;
	shl.b64 	%rd51, %rd50, 3;
	add.s64 	%rd52, %rd51, %rd9;
	add.s64 	%rd108, %rd52, 10240;
	add.s32 	%r237, %r236, %r232;
$L__BB4_32:
	mul.wide.u32 	%rd61, %r237, 8;
	add.s64 	%rd54, %rd9, %rd61;
	// begin inline asm
	ld.global.nc.u64 %rd53, [%rd54];
	// end inline asm
	mov.b64 	%fd62, %rd53;
	add.f64 	%fd63, %fd262, %fd62;
	add.s64 	%rd56, %rd108, -5120;
	// begin inline asm
	ld.global.nc.u64 %rd55, [%rd56];
	// end inline asm
	mov.b64 	%fd64, %rd55;
	add.f64 	%fd65, %fd63, %fd64;
	// begin inline asm
	ld.global.nc.u64 %rd57, [%rd108];
	// end inline asm
	mov.b64 	%fd66, %rd57;
	add.f64 	%fd67, %fd65, %fd66;
	add.s64 	%rd60, %rd108, 5120;
	// begin inline asm
	ld.global.nc.u64 %rd59, [%rd60];
	// end inline asm
	mov.b64 	%fd68, %rd59;
	add.f64 	%fd262, %fd67, %fd68;
	add.s32 	%r236, %r236, 2560;
	add.s64 	%rd108, %rd108, 20480;
	add.s32 	%r237, %r237, 2560;
	setp.lt.s32 	%p11, %r236, %r19;
	@%p11 bra 	$L__BB4_32;
$L__BB4_33:
	// begin inline asm
	mov.u32 %r46, %laneid;
	// end inline asm
	mov.b64 	%rd62, %fd262;
	mov.b64 	{%r48, %r53}, %rd62;
	mov.b32 	%r54, 1;
	mov.b32 	%r95, 31;
	mov.b32 	%r96, -1;
	// begin inline asm
	shfl.sync.down.b32 %r47, %r48, %r54, %r95, %r96;
	// end inline asm
	// begin inline asm
	shfl.sync.down.b32 %r52, %r53, %r54, %r95, %r96;
	// end inline asm
	mov.b64 	%rd63, {%r47, %r52};
	mov.b64 	%fd69, %rd63;
	setp.gt.s32 	%p12, %r46, 30;
	add.f64 	%fd70, %fd262, %fd69;
	selp.f64 	%fd71, %fd262, %fd70, %p12;
	mov.b64 	%rd64, %fd71;
	mov.b64 	{%r58, %r63}, %rd64;
	mov.b32 	%r64, 2;
	// begin inline asm
	shfl.sync.down.b32 %r57, %r58, %r64, %r95, %r96;
	// end inline asm
	// begin inline asm
	shfl.sync.down.b32 %r62, %r63, %r64, %r95, %r96;
	// end inline asm
	mov.b64 	%rd65, {%r57, %r62};
	mov.b64 	%fd72, %rd65;
	setp.gt.s32 	%p13, %r46, 29;
	add.f64 	%fd73, %fd71, %fd72;
	selp.f64 	%fd74, %fd71, %fd73, %p13;
	mov.b64 	%rd66, %fd74;
	mov.b64 	{%r68, %r73}, %rd66;
	mov.b32 	%r74, 4;
	// begin inline asm
	shfl.sync.down.b32 %r67, %r68, %r74, %r95, %r96;
	// end inline asm
	// begin inline asm
	shfl.sync.down.b32 %r72, %r73, %r74, %r95, %r96;
	// end inline asm
	mov.b64 	%rd67, {%r67, %r72};
	mov.b64 	%fd75, %rd67;
	setp.gt.s32 	%p14, %r46, 27;
	add.f64 	%fd76, %fd74, %fd75;
	selp.f64 	%fd77, %fd74, %fd76, %p14;
	mov.b64 	%rd68, %fd77;
	mov.b64 	{%r78, %r83}, %rd68;
	mov.b32 	%r84, 8;
	// begin inline asm
	shfl.sync.down.b32 %r77, %r78, %r84, %r95, %r96;
	// end inline asm
	// begin inline asm
	shfl.sync.down.b32 %r82, %r83, %r84, %r95, %r96;
	// end inline asm
	mov.b64 	%rd69, {%r77, %r82};
	mov.b64 	%fd78, %rd69;
	setp.gt.s32 	%p15, %r46, 23;
	add.f64 	%fd79, %fd77, %fd78;
	selp.f64 	%fd80, %fd77, %fd79, %p15;
	mov.b64 	%rd70, %fd80;
	mov.b64 	{%r88, %r93}, %rd70;
	mov.b32 	%r94, 16;
	// begin inline asm
	shfl.sync.down.b32 %r87, %r88, %r94, %r95, %r96;
	// end inline asm
	// begin inline asm
	shfl.sync.down.b32 %r92, %r93, %r94, %r95, %r96;
	// end inline asm
	mov.b64 	%rd71, {%r87, %r92};
	mov.b64 	%fd81, %rd71;
	setp.gt.s32 	%p16, %r46, 15;
	add.f64 	%fd26, %fd80, %fd81;
	selp.f64 	%fd263, %fd80, %fd26, %p16;
	setp.ne.s32 	%p17, %r46, 0;
	@%p17 bra 	$L__BB4_35;
	shr.u32 	%r97, %r14, 2;
	and.b32  	%r98, %r97, 248;
	mov.u32 	%r99, _ZZN3cub18CUB_300001_SM_10006detail6reduce28DeviceReduceSingleTileKernelINS2_10policy_hubIdjN4cuda3std3__44plusIdEEE10Policy1000EPdSC_iS9_ddNS7_10__identityEEEvT0_T1_T2_T3_T4_T6_E12temp_storage;
	add.s32 	%r100, %r99, %r98;
	st.shared.f64 	[%r100+24], %fd26;
$L__BB4_35:
	bar.sync 	0;
	setp.ne.s32 	%p18, %r14, 0;
	@%p18 bra 	$L__BB4_37;
	ld.shared.f64 	%fd82, [_ZZN3cub18CUB_300001_SM_10006detail6reduce28DeviceReduceSingleTileKernelINS2_10policy_hubIdjN4cuda3std3__44plusIdEEE10Policy1000EPdSC_iS9_ddNS7_10__identityEEEvT0_T1_T2_T3_T4_T6_E12temp_storage+32];
	add.f64 	%fd83, %fd263, %fd82;
	ld.shared.f64 	%fd84, [_ZZN3cub18CUB_300001_SM_10006detail6reduce28DeviceReduceSingleTileKernelINS2_10policy_hubIdjN4cuda3std3__44plusIdEEE10Policy1000EPdSC_iS9_ddNS7_10__identityEEEvT0_T1_T2_T3_T4_T6_E12temp_storage+40];
	add.f64 	%fd85, %fd83, %fd84;
	ld.shared.f64 	%fd86, [_ZZN3cub18CUB_300001_SM_10006detail6reduce28DeviceReduceSingleTileKernelINS2_10policy_hubIdjN4cuda3std3__44plusIdEEE10Policy1000EPdSC_iS9_ddNS7_10__identityEEEvT0_T1_T2_T3_T4_T6_E12temp_storage+48];
	add.f64 	%fd87, %fd85, %fd86;
	ld.shared.f64 	%fd88, [_ZZN3cub18CUB_300001_SM_10006detail6reduce28DeviceReduceSingleTileKernelINS2_10policy_hubIdjN4cuda3std3__44plusIdEEE10Policy1000EPdSC_iS9_ddNS7_10__identityEEEvT0_T1_T2_T3_T4_T6_E12temp_storage+56];
	add.f64 	%fd89, %fd87, %fd88;
	ld.shared.f64 	%fd90, [_ZZN3cub18CUB_300001_SM_10006detail6reduce28DeviceReduceSingleTileKernelINS2_10policy_hubIdjN4cuda3std3__44plusIdEEE10Policy1000EPdSC_iS9_ddNS7_10__identityEEEvT0_T1_T2_T3_T4_T6_E12temp_storage+64];
	add.f64 	%fd91, %fd89, %fd90;
	ld.shared.f64 	%fd92, [_ZZN3cub18CUB_300001_SM_10006detail6reduce28DeviceReduceSingleTileKernelINS2_10policy_hubIdjN4cuda3std3__44plusIdEEE10Policy1000EPdSC_iS9_ddNS7_10__identityEEEvT0_T1_T2_T3_T4_T6_E12temp_storage+72];
	add.f64 	%fd93, %fd91, %fd92;
	ld.shared.f64 	%fd94, [_ZZN3cub18CUB_300001_SM_10006detail6reduce28DeviceReduceSingleTileKernelINS2_10policy_hubIdjN4cuda3std3__44plusIdEEE10Policy1000EPdSC_iS9_ddNS7_10__identityEEEvT0_T1_T2_T3_T4_T6_E12temp_storage+80];
	add.f64 	%fd95, %fd93, %fd94;
	ld.shared.f64 	%fd96, [_ZZN3cub18CUB_300001_SM_10006detail6reduce28DeviceReduceSingleTileKernelINS2_10policy_hubIdjN4cuda3std3__44plusIdEEE10Policy1000EPdSC_iS9_ddNS7_10__identityEEEvT0_T1_T2_T3_T4_T6_E12temp_storage+88];
	add.f64 	%fd97, %fd95, %fd96;
	ld.shared.f64 	%fd98, [_ZZN3cub18CUB_300001_SM_10006detail6reduce28DeviceReduceSingleTileKernelINS2_10policy_hubIdjN4cuda3std3__44plusIdEEE10Policy1000EPdSC_iS9_ddNS7_10__identityEEEvT0_T1_T2_T3_T4_T6_E12temp_storage+96];
	add.f64 	%fd99, %fd97, %fd98;
	ld.shared.f64 	%fd100, [_ZZN3cub18CUB_300001_SM_10006detail6reduce28DeviceReduceSingleTileKernelINS2_10policy_hubIdjN4cuda3std3__44plusIdEEE10Policy1000EPdSC_iS9_ddNS7_10__identityEEEvT0_T1_T2_T3_T4_T6_E12temp_storage+104];
	add.f64 	%fd101, %fd99, %fd100;
	ld.shared.f64 	%fd102, [_ZZN3cub18CUB_300001_SM_10006detail6reduce28DeviceReduceSingleTileKernelINS2_10policy_hubIdjN4cuda3std3__44plusIdEEE10Policy1000EPdSC_iS9_ddNS7_10__identityEEEvT0_T1_T2_T3_T4_T6_E12temp_storage+112];
	add.f64 	%fd103, %fd101, %fd102;
	ld.shared.f64 	%fd104, [_ZZN3cub18CUB_300001_SM_10006detail6reduce28DeviceReduceSingleTileKernelINS2_10policy_hubIdjN4cuda3std3__44plusIdEEE10Policy1000EPdSC_iS9_ddNS7_10__identityEEEvT0_T1_T2_T3_T4_T6_E12temp_storage+120];
	add.f64 	%fd105, %fd103, %fd104;
	ld.shared.f64 	%fd106, [_ZZN3cub18CUB_300001_SM_10006detail6reduce28DeviceReduceSingleTileKernelINS2_10policy_hubIdjN4cuda3std3__44plusIdEEE10Policy1000EPdSC_iS9_ddNS7_10__identityEEEvT0_T1_T2_T3_T4_T6_E12temp_storage+128];
	add.f64 	%fd107, %fd105, %fd106;
	ld.shared.f64 	%fd108, [_ZZN3cub18CUB_300001_SM_10006detail6reduce28DeviceReduceSingleTileKernelINS2_10policy_hubIdjN4cuda3std3__44plusIdEEE10Policy1000EPdSC_iS9_ddNS7_10__identityEEEvT0_T1_T2_T3_T4_T6_E12temp_storage+136];
	add.f64 	%fd109, %fd107, %fd108;
	ld.shared.f64 	%fd110, [_ZZN3cub18CUB_300001_SM_10006detail6reduce28DeviceReduceSingleTileKernelINS2_10policy_hubIdjN4cuda3std3__44plusIdEEE10Policy1000EPdSC_iS9_ddNS7_10__identityEEEvT0_T1_T2_T3_T4_T6_E12temp_storage+144];
	add.f64 	%fd111, %fd109, %fd110;
	ld.shared.f64 	%fd112, [_ZZN3cub18CUB_300001_SM_10006detail6reduce28DeviceReduceSingleTileKernelINS2_10policy_hubIdjN4cuda3std3__44plusIdEEE10Policy1000EPdSC_iS9_ddNS7_10__identityEEEvT0_T1_T2_T3_T4_T6_E12temp_storage+152];
	add.f64 	%fd113, %fd111, %fd112;
	ld.shared.f64 	%fd114, [_ZZN3cub18CUB_300001_SM_10006detail6reduce28DeviceReduceSingleTileKernelINS2_10policy_hubIdjN4cuda3std3__44plusIdEEE10Policy1000EPdSC_iS9_ddNS7_10__identityEEEvT0_T1_T2_T3_T4_T6_E12temp_storage+160];
	add.f64 	%fd115, %fd113, %fd114;
	ld.shared.f64 	%fd116, [_ZZN3cub18CUB_300001_SM_10006detail6reduce28DeviceReduceSingleTileKernelINS2_10policy_hubIdjN4cuda3std3__44plusIdEEE10Policy1000EPdSC_iS9_ddNS7_10__identityEEEvT0_T1_T2_T3_T4_T6_E12temp_storage+168];
	add.f64 	%fd117, %fd115, %fd116;
	ld.shared.f64 	%fd118, [_ZZN3cub18CUB_300001_SM_10006detail6reduce28DeviceReduceSingleTileKernelINS2_10policy_hubIdjN4cuda3std3__44plusIdEEE10Policy1000EPdSC_iS9_ddNS7_10__identityEEEvT0_T1_T2_T3_T4_T6_E12temp_storage+176];
	add.f64 	%fd263, %fd117, %fd118;
$L__BB4_37:
	mov.u32 	%r224, %tid.x;
	setp.ne.s32 	%p60, %r224, 0;
	@%p60 bra 	$L__BB4_39;
	add.f64 	%fd249, %fd30, %fd263;
	st.global.f64 	[%rd1], %fd249;
$L__BB4_39:
	ret;

}
	// .globl	_ZN3cub18CUB_300001_SM_10006detail6reduce28DeviceReduceSingleTileKernelINS2_10policy_hubIdyN4cuda3std3__44plusIdEEE10Policy1000EN6thrust24THRUST_300001_SM_1000_NS10device_ptrIdEEPdyS9_dd13power_functorEEvT0_T1_T2_T3_T4_T6_
.visible .entry _ZN3cub18CUB_300001_SM_10006detail6reduce28DeviceReduceSingleTileKernelINS2_10policy_hubIdyN4cuda3std3__44plusIdEEE10Policy1000EN6thrust24THRUST_300001_SM_1000_NS10device_ptrIdEEPdyS9_dd13power_functorEEvT0_T1_T2_T3_T4_T6_(
	.param .align 8 .b8 _ZN3cub18CUB_300001_SM_10006detail6reduce28DeviceReduceSingleTileKernelINS2_10policy_hubIdyN4cuda3std3__44plusIdEEE10Policy1000EN6thrust24THRUST_300001_SM_1000_NS10device_ptrIdEEPdyS9_dd13power_functorEEvT0_T1_T2_T3_T4_T6__param_0[8],
	.param .u64 .ptr .align 1 _ZN3cub18CUB_300001_SM_10006detail6reduce28DeviceReduceSingleTileKernelINS2_10policy_hubIdyN4cuda3std3__44plusIdEEE10Policy1000EN6thrust24THRUST_300001_SM_1000_NS10device_ptrIdEEPdyS9_dd13power_functorEEvT0_T1_T2_T3_T4_T6__param_1,
	.param .u64 _ZN3cub18CUB_300001_SM_10006detail6reduce28DeviceReduceSingleTileKernelINS2_10policy_hubIdyN4cuda3std3__44plusIdEEE10Policy1000EN6thrust24THRUST_300001_SM_1000_NS10device_ptrIdEEPdyS9_dd13power_functorEEvT0_T1_T2_T3_T4_T6__param_2,
	.param .align 1 .b8 _ZN3cub18CUB_300001_SM_10006detail6reduce28DeviceReduceSingleTileKernelINS2_10policy_hubIdyN4cuda3std3__44plusIdEEE10Policy1000EN6thrust24THRUST_300001_SM_1000_NS10device_ptrIdEEPdyS9_dd13power_functorEEvT0_T1_T2_T3_T4_T6__param_3[1],
	.param .f64 _ZN3cub18CUB_300001_SM_10006detail6reduce28DeviceReduceSingleTileKernelINS2_10policy_hubIdyN4cuda3std3__44plusIdEEE10Policy1000EN6thrust24THRUST_300001_SM_1000_NS10device_ptrIdEEPdyS9_dd13power_functorEEvT0_T1_T2_T3_T4_T6__param_4,
	.param .align 8 .b8 _ZN3cub18CUB_300001_SM_10006detail6reduce28DeviceReduceSingleTileKernelINS2_10policy_hubIdyN4cuda3std3__44plusIdEEE10Policy1000EN6thrust24THRUST_300001_SM_1000_NS10device_ptrIdEEPdyS9_dd13power_functorEEvT0_T1_T2_T3_T4_T6__param_5[16]
)
.maxntid 512
.minnctapersm 1
{
	.reg .pred 	%p<435>;
	.reg .b32 	%r<583>;
	.reg .b64 	%rd<75>;
	.reg .b64 	%fd<635>;
	// demoted variable
	.shared .align 8 .b8 _ZZN3cub18CUB_300001_SM_10006detail6reduce28DeviceReduceSingleTileKernelINS2_10policy_hubIdyN4cuda3std3__44plusIdEEE10Policy1000EN6thrust24THRUST_300001_SM_1000_NS10device_ptrIdEEPdyS9_dd13power_functorEEvT0_T1_T2_T3_T4_T6_E12temp_storage[152];
	ld.param.f64 	%fd229, [_ZN3cub18CUB_300001_SM_10006detail6reduce28DeviceReduceSingleTileKernelINS2_10policy_hubIdyN4cuda3std3__44plusIdEEE10Policy1000EN6thrust24THRUST_300001_SM_1000_NS10device_ptrIdEEPdyS9_dd13power_functorEEvT0_T1_T2_T3_T4_T6__param_5+8];
	ld.param.f64 	%fd228, [_ZN3cub18CUB_300001_SM_10006detail6reduce28DeviceReduceSingleTileKernelINS2_10policy_hubIdyN4cuda3std3__44plusIdEEE10Policy1000EN6thrust24THRUST_300001_SM_1000_NS10device_ptrIdEEPdyS9_dd13power_functorEEvT0_T1_T2_T3_T4_T6__param_5];
	ld.param.u64 	%rd18, [_ZN3cub18CUB_300001_SM_10006detail6reduce28DeviceReduceSingleTileKernelINS2_10policy_hubIdyN4cuda3std3__44plusIdEEE10Policy1000EN6thrust24THRUST_300001_SM_1000_NS10device_ptrIdEEPdyS9_dd13power_functorEEvT0_T1_T2_T3_T4_T6__param_0];
	ld.param.u64 	%rd20, [_ZN3cub18CUB_300001_SM_10006detail6reduce28DeviceReduceSingleTileKernelINS2_10policy_hubIdyN4cuda3std3__44plusIdEEE10Policy1000EN6thrust24THRUST_300001_SM_1000_NS10device_ptrIdEEPdyS9_dd13power_functorEEvT0_T1_T2_T3_T4_T6__param_1];
	ld.param.u64 	%rd19, [_ZN3cub18CUB_300001_SM_10006detail6reduce28DeviceReduceSingleTileKernelINS2_10policy_hubIdyN4cuda3std3__44plusIdEEE10Policy1000EN6thrust24THRUST_300001_SM_1000_NS10device_ptrIdEEPdyS9_dd13power_functorEEvT0_T1_T2_T3_T4_T6__param_2];
	ld.param.f64 	%fd227, [_ZN3cub18CUB_300001_SM_10006detail6reduce28DeviceReduceSingleTileKernelINS2_10policy_hubIdyN4cuda3std3__44plusIdEEE10Policy1000EN6thrust24THRUST_300001_SM_1000_NS10device_ptrIdEEPdyS9_dd13power_functorEEvT0_T1_T2_T3_T4_T6__param_4];
	cvta.to.global.u64 	%rd1, %rd20;
	setp.ne.s64 	%p28, %rd19, 0;
	@%p28 bra 	$L__BB5_3;
	mov.u32 	%r577, %tid.x;
	setp.ne.s32 	%p413, %r577, 0;
	@%p413 bra 	$L__BB5_248;
	st.global.f64 	[%rd1], %fd227;
	bra.uni 	$L__BB5_248;
$L__BB5_3:
	cvta.to.global.u64 	%rd2, %rd18;
	setp.gt.u64 	%p29, %rd19, 3583;
	@%p29 bra 	$L__BB5_61;
	cvt.u32.u64 	%r1, %rd19;
	mov.u32 	%r2, %tid.x;
	setp.ge.u32 	%p307, %r2, %r1;
	mov.f64 	%fd593, 0d0000000000000000;
	mov.u32 	%r579, %r2;
	@%p307 bra 	$L__BB5_16;
	mul.wide.u32 	%rd43, %r2, 8;
	add.s64 	%rd44, %rd2, %rd43;
	ld.global.f64 	%fd3, [%rd44];
	{
	.reg .b32 %temp; 
	mov.b64 	{%temp, %r3}, %fd3;
	}
	{
	.reg .b32 %temp; 
	mov.b64 	{%temp, %r4}, %fd228;
	}
	shr.u32 	%r384, %r4, 20;
	and.b32  	%r385, %r384, 2047;
	add.s32 	%r386, %r385, -1012;
	mov.b64 	%rd45, %fd228;
	shl.b64 	%rd3, %rd45, %r386;
	setp.eq.s64 	%p3, %rd3, -9223372036854775808;
	abs.f64 	%fd4, %fd3;
	setp.neu.f64 	%p308, %fd3, 0d0000000000000000;
	@%p308 bra 	$L__BB5_7;
	setp.eq.s64 	%p311, %rd3, -9223372036854775808;
	abs.f64 	%fd446, %fd228;
	setp.neu.f64 	%p312, %fd446, 0d3FE0000000000000;
	and.pred  	%p3, %p312, %p311;
	selp.b32 	%r387, %r3, 0, %p3;
	setp.lt.s32 	%p313, %r4, 0;
	or.b32  	%r388, %r387, 2146435072;
	selp.b32 	%r389, %r388, %r387, %p313;
	mov.b32 	%r390, 0;
	mov.b64 	%fd582, {%r390, %r389};
	bra.uni 	$L__BB5_8;
$L__BB5_7:
	{ // callseq 63, 0
	.param .b64 param0;
	st.param.f64 	[param0], %fd4;
	.param .b64 param1;
	st.param.f64 	[param1], %fd228;
	.param .b64 retval0;
	call.uni (retval0), 
	__internal_accurate_pow, 
	(
	param0, 
	param1
	);
	ld.param.f64 	%fd439, [retval0];
	} // callseq 63
	setp.lt.s32 	%p309, %r3, 0;
	cvt.rzi.f64.f64 	%fd441, %fd228;
	setp.neu.f64 	%p310, %fd228, %fd441;
	neg.f64 	%fd442, %fd439;
	selp.f64 	%fd443, %fd442, %fd439, %p3;
	selp.f64 	%fd444, %fd443, %fd439, %p309;
	selp.f64 	%fd445, 0dFFF8000000000000, %fd444, %p309;
	selp.f64 	%fd582, %fd445, %fd444, %p310;
$L__BB5_8:
	add.f64 	%fd447, %fd228, %fd3;
	{
	.reg .b32 %temp; 
	mov.b64 	{%temp, %r391}, %fd447;
	}
	and.b32  	%r392, %r391, 2146435072;
	setp.ne.s32 	%p314, %r392, 2146435072;
	@%p314 bra 	$L__BB5_15;
	setp.num.f64 	%p315, %fd3, %fd228;
	@%p315 bra 	$L__BB5_11;
	add.rn.f64 	%fd582, %fd3, %fd228;
	bra.uni 	$L__BB5_15;
$L__BB5_11:
	abs.f64 	%fd448, %fd228;
	setp.neu.f64 	%p316, %fd448, 0d7FF0000000000000;
	@%p316 bra 	$L__BB5_13;
	setp.gt.f64 	%p321, %fd4, 0d3FF0000000000000;
	selp.b32 	%r400, 2146435072, 0, %p321;
	setp.lt.s32 	%p322, %r4, 0;
	xor.b32  	%r401, %r400, 2146435072;
	selp.b32 	%r402, %r401, %r400, %p322;
	setp.eq.f64 	%p323, %fd3, 0dBFF0000000000000;
	selp.b32 	%r403, 1072693248, %r402, %p323;
	mov.b32 	%r404, 0;
	mov.b64 	%fd582, {%r404, %r403};
	bra.uni 	$L__BB5_15;
$L__BB5_13:
	setp.neu.f64 	%p317, %fd4, 0d7FF0000000000000;
	@%p317 bra 	$L__BB5_15;
	setp.lt.s32 	%p318, %r3, 0;
	setp.lt.s32 	%p319, %r4, 0;
	selp.b32 	%r393, 0, 2146435072, %p319;
	and.b32  	%r394, %r4, 2147483647;
	setp.ne.s32 	%p320, %r394, 1071644672;
	or.b32  	%r395, %r393, -2147483648;
	selp.b32 	%r396, %r395, %r393, %p320;
	selp.b32 	%r397, %r396, %r393, %p3;
	selp.b32 	%r398, %r397, %r393, %p318;
	mov.b32 	%r399, 0;
	mov.b64 	%fd582, {%r399, %r398};
$L__BB5_15:
	setp.eq.f64 	%p324, %fd3, 0d3FF0000000000000;
	setp.eq.f64 	%p325, %fd228, 0d0000000000000000;
	selp.f64 	%fd449, 0d3FF0000000000000, %fd582, %p324;
	selp.f64 	%fd450, 0d3FF0000000000000, %fd449, %p325;
	mul.f64 	%fd451, %fd229, 0d3FE0000000000000;
	mul.f64 	%fd593, %fd451, %fd450;
	add.s32 	%r579, %r2, 512;
$L__BB5_16:
	setp.ge.u32 	%p326, %r579, %r1;
	@%p326 bra 	$L__BB5_52;
	mul.f64 	%fd14, %fd229, 0d3FE0000000000000;
	{
	.reg .b32 %temp; 
	mov.b64 	{%temp, %r7}, %fd228;
	}
	shr.u32 	%r405, %r7, 20;
	and.b32  	%r406, %r405, 2047;
	add.s32 	%r407, %r406, -1012;
	mov.b64 	%rd46, %fd228;
	shl.b64 	%rd4, %rd46, %r407;
	setp.eq.s64 	%p4, %rd4, -9223372036854775808;
	cvt.rzi.f64.f64 	%fd15, %fd228;
	abs.f64 	%fd16, %fd228;
	setp.neu.f64 	%p328, %fd16, 0d3FE0000000000000;
	and.pred  	%p5, %p328, %p4;
	setp.lt.s32 	%p329, %r7, 0;
	selp.b32 	%r8, 0, 2146435072, %p329;
	and.b32  	%r9, %r7, 2147483647;
	or.b32  	%r10, %r8, -2147483648;
	not.b32 	%r408, %r579;
	add.s32 	%r11, %r408, %r1;
	and.b32  	%r409, %r11, 512;
	setp.ne.s32 	%p330, %r409, 0;
	@%p330 bra 	$L__BB5_29;
	mul.wide.u32 	%rd47, %r579, 8;
	add.s64 	%rd48, %rd2, %rd47;
	ld.global.f64 	%fd17, [%rd48];
	{
	.reg .b32 %temp; 
	mov.b64 	{%temp, %r12}, %fd17;
	}
	abs.f64 	%fd18, %fd17;
	setp.eq.f64 	%p331, %fd17, 0d0000000000000000;
	@%p331 bra 	$L__BB5_20;
	{ // callseq 64, 0
	.param .b64 param0;
	st.param.f64 	[param0], %fd18;
	.param .b64 param1;
	st.param.f64 	[param1], %fd228;
	.param .b64 retval0;
	call.uni (retval0), 
	__internal_accurate_pow, 
	(
	param0, 
	param1
	);
	ld.param.f64 	%fd453, [retval0];
	} // callseq 64
	setp.lt.s32 	%p332, %r12, 0;
	setp.neu.f64 	%p333, %fd228, %fd15;
	neg.f64 	%fd455, %fd453;
	setp.eq.s64 	%p334, %rd4, -9223372036854775808;
	selp.f64 	%fd456, %fd455, %fd453, %p334;
	selp.f64 	%fd457, %fd456, %fd453, %p332;
	selp.f64 	%fd458, 0dFFF8000000000000, %fd457, %p332;
	selp.f64 	%fd585, %fd458, %fd457, %p333;
	mov.pred 	%p415, %p4;
	bra.uni 	$L__BB5_21;
$L__BB5_20:
	setp.lt.s32 	%p335, %r7, 0;
	selp.b32 	%r410, %r12, 0, %p5;
	or.b32  	%r411, %r410, 2146435072;
	selp.b32 	%r412, %r411, %r410, %p335;
	mov.b32 	%r413, 0;
	mov.b64 	%fd585, {%r413, %r412};
	mov.pred 	%p415, %p5;
$L__BB5_21:
	add.f64 	%fd459, %fd228, %fd17;
	{
	.reg .b32 %temp; 
	mov.b64 	{%temp, %r414}, %fd459;
	}
	and.b32  	%r415, %r414, 2146435072;
	setp.ne.s32 	%p336, %r415, 2146435072;
	@%p336 bra 	$L__BB5_28;
	setp.nan.f64 	%p337, %fd17, %fd228;
	@%p337 bra 	$L__BB5_27;
	setp.eq.f64 	%p338, %fd16, 0d7FF0000000000000;
	@%p338 bra 	$L__BB5_26;
	setp.neu.f64 	%p339, %fd18, 0d7FF0000000000000;
	@%p339 bra 	$L__BB5_28;
	setp.lt.s32 	%p340, %r12, 0;
	setp.ne.s32 	%p341, %r9, 1071644672;
	selp.b32 	%r417, %r10, %r8, %p341;
	selp.b32 	%r418, %r417, %r8, %p415;
	selp.b32 	%r419, %r418, %r8, %p340;
	mov.b32 	%r420, 0;
	mov.b64 	%fd585, {%r420, %r419};
	bra.uni 	$L__BB5_28;
$L__BB5_26:
	setp.lt.s32 	%p342, %r7, 0;
	setp.gt.f64 	%p343, %fd18, 0d3FF0000000000000;
	selp.b32 	%r421, 2146435072, 0, %p343;
	xor.b32  	%r422, %r421, 2146435072;
	selp.b32 	%r423, %r422, %r421, %p342;
	setp.eq.f64 	%p344, %fd17, 0dBFF0000000000000;
	selp.b32 	%r424, 1072693248, %r423, %p344;
	mov.b32 	%r425, 0;
	mov.b64 	%fd585, {%r425, %r424};
	bra.uni 	$L__BB5_28;
$L__BB5_27:
	add.rn.f64 	%fd585, %fd17, %fd228;
$L__BB5_28:
	setp.eq.f64 	%p345, %fd228, 0d0000000000000000;
	setp.eq.f64 	%p346, %fd17, 0d3FF0000000000000;
	selp.f64 	%fd460, 0d3FF0000000000000, %fd585, %p346;
	selp.f64 	%fd461, 0d3FF0000000000000, %fd460, %p345;
	fma.rn.f64 	%fd593, %fd14, %fd461, %fd593;
	add.s32 	%r579, %r579, 512;
$L__BB5_29:
	setp.lt.u32 	%p347, %r11, 512;
	@%p347 bra 	$L__BB5_52;
	mul.wide.u32 	%rd49, %r579, 8;
	add.s64 	%rd50, %rd49, %rd2;
	add.s64 	%rd71, %rd50, 4096;
$L__BB5_31:
	ld.global.f64 	%fd30, [%rd71+-4096];
	{
	.reg .b32 %temp; 
	mov.b64 	{%temp, %r16}, %fd30;
	}
	abs.f64 	%fd31, %fd30;
	setp.neu.f64 	%p348, %fd30, 0d0000000000000000;
	@%p348 bra 	$L__BB5_33;
	setp.lt.s32 	%p352, %r7, 0;
	selp.b32 	%r426, %r16, 0, %p5;
	or.b32  	%r427, %r426, 2146435072;
	selp.b32 	%r428, %r427, %r426, %p352;
	mov.b32 	%r429, 0;
	mov.b64 	%fd590, {%r429, %r428};
	mov.pred 	%p7, %p5;
	bra.uni 	$L__BB5_34;
$L__BB5_33:
	{ // callseq 65, 0
	.param .b64 param0;
	st.param.f64 	[param0], %fd31;
	.param .b64 param1;
	st.param.f64 	[param1], %fd228;
	.param .b64 retval0;
	call.uni (retval0), 
	__internal_accurate_pow, 
	(
	param0, 
	param1
	);
	ld.param.f64 	%fd462, [retval0];
	} // callseq 65
	setp.lt.s32 	%p349, %r16, 0;
	setp.neu.f64 	%p350, %fd228, %fd15;
	neg.f64 	%fd464, %fd462;
	setp.eq.s64 	%p351, %rd4, -9223372036854775808;
	selp.f64 	%fd465, %fd464, %fd462, %p351;
	selp.f64 	%fd466, %fd465, %fd462, %p349;
	selp.f64 	%fd467, 0dFFF8000000000000, %fd466, %p349;
	selp.f64 	%fd590, %fd467, %fd466, %p350;
	mov.pred 	%p7, %p4;
$L__BB5_34:
	add.f64 	%fd468, %fd228, %fd30;
	{
	.reg .b32 %temp; 
	mov.b64 	{%temp, %r430}, %fd468;
	}
	and.b32  	%r431, %r430, 2146435072;
	setp.ne.s32 	%p353, %r431, 2146435072;
	@%p353 bra 	$L__BB5_41;
	setp.num.f64 	%p354, %fd30, %fd228;
	@%p354 bra 	$L__BB5_37;
	add.rn.f64 	%fd590, %fd30, %fd228;
	bra.uni 	$L__BB5_41;
$L__BB5_37:
	setp.neu.f64 	%p355, %fd16, 0d7FF0000000000000;
	@%p355 bra 	$L__BB5_39;
	setp.lt.s32 	%p359, %r7, 0;
	setp.gt.f64 	%p360, %fd31, 0d3FF0000000000000;
	selp.b32 	%r437, 2146435072, 0, %p360;
	xor.b32  	%r438, %r437, 2146435072;
	selp.b32 	%r439, %r438, %r437, %p359;
	setp.eq.f64 	%p361, %fd30, 0dBFF0000000000000;
	selp.b32 	%r440, 1072693248, %r439, %p361;
	mov.b32 	%r441, 0;
	mov.b64 	%fd590, {%r441, %r440};
	bra.uni 	$L__BB5_41;
$L__BB5_39:
	setp.neu.f64 	%p356, %fd31, 0d7FF0000000000000;
	@%p356 bra 	$L__BB5_41;
	setp.lt.s32 	%p357, %r16, 0;
	setp.ne.s32 	%p358, %r9, 1071644672;
	selp.b32 	%r433, %r10, %r8, %p358;
	selp.b32 	%r434, %r433, %r8, %p7;
	selp.b32 	%r435, %r434, %r8, %p357;
	mov.b32 	%r436, 0;
	mov.b64 	%fd590, {%r436, %r435};
$L__BB5_41:
	setp.eq.f64 	%p362, %fd228, 0d0000000000000000;
	setp.eq.f64 	%p363, %fd30, 0d3FF0000000000000;
	selp.f64 	%fd469, 0d3FF0000000000000, %fd590, %p363;
	selp.f64 	%fd470, 0d3FF0000000000000, %fd469, %p362;
	fma.rn.f64 	%fd39, %fd14, %fd470, %fd593;
	ld.global.f64 	%fd40, [%rd71];
	{
	.reg .b32 %temp; 
	mov.b64 	{%temp, %r17}, %fd40;
	}
	abs.f64 	%fd41, %fd40;
	setp.eq.f64 	%p364, %fd40, 0d0000000000000000;
	@%p364 bra 	$L__BB5_43;
	{ // callseq 66, 0
	.param .b64 param0;
	st.param.f64 	[param0], %fd41;
	.param .b64 param1;
	st.param.f64 	[param1], %fd228;
	.param .b64 retval0;
	call.uni (retval0), 
	__internal_accurate_pow, 
	(
	param0, 
	param1
	);
	ld.param.f64 	%fd471, [retval0];
	} // callseq 66
	setp.lt.s32 	%p365, %r17, 0;
	setp.neu.f64 	%p366, %fd228, %fd15;
	neg.f64 	%fd473, %fd471;
	setp.eq.s64 	%p367, %rd4, -9223372036854775808;
	selp.f64 	%fd474, %fd473, %fd471, %p367;
	selp.f64 	%fd475, %fd474, %fd471, %p365;
	selp.f64 	%fd476, 0dFFF8000000000000, %fd475, %p365;
	selp.f64 	%fd592, %fd476, %fd475, %p366;
	mov.pred 	%p417, %p4;
	bra.uni 	$L__BB5_44;
$L__BB5_43:
	setp.lt.s32 	%p368, %r7, 0;
	selp.b32 	%r442, %r17, 0, %p5;
	or.b32  	%r443, %r442, 2146435072;
	selp.b32 	%r444, %r443, %r442, %p368;
	mov.b32 	%r445, 0;
	mov.b64 	%fd592, {%r445, %r444};
	mov.pred 	%p417, %p5;
$L__BB5_44:
	add.f64 	%fd477, %fd228, %fd40;
	{
	.reg .b32 %temp; 
	mov.b64 	{%temp, %r446}, %fd477;
	}
	and.b32  	%r447, %r446, 2146435072;
	setp.ne.s32 	%p369, %r447, 2146435072;
	@%p369 bra 	$L__BB5_51;
	setp.nan.f64 	%p370, %fd40, %fd228;
	@%p370 bra 	$L__BB5_50;
	setp.eq.f64 	%p371, %fd16, 0d7FF0000000000000;
	@%p371 bra 	$L__BB5_49;
	setp.neu.f64 	%p372, %fd41, 0d7FF0000000000000;
	@%p372 bra 	$L__BB5_51;
	setp.lt.s32 	%p373, %r17, 0;
	setp.ne.s32 	%p374, %r9, 1071644672;
	selp.b32 	%r449, %r10, %r8, %p374;
	selp.b32 	%r450, %r449, %r8, %p417;
	selp.b32 	%r451, %r450, %r8, %p373;
	mov.b32 	%r452, 0;
	mov.b64 	%fd592, {%r452, %r451};
	bra.uni 	$L__BB5_51;
$L__BB5_49:
	setp.lt.s32 	%p375, %r7, 0;
	setp.gt.f64 	%p376, %fd41, 0d3FF0000000000000;
	selp.b32 	%r453, 2146435072, 0, %p376;
	xor.b32  	%r454, %r453, 2146435072;
	selp.b32 	%r455, %r454, %r453, %p375;
	setp.eq.f64 	%p377, %fd40, 0dBFF0000000000000;
	selp.b32 	%r456, 1072693248, %r455, %p377;
	mov.b32 	%r457, 0;
	mov.b64 	%fd592, {%r457, %r456};
	bra.uni 	$L__BB5_51;
$L__BB5_50:
	add.rn.f64 	%fd592, %fd40, %fd228;
$L__BB5_51:
	setp.eq.f64 	%p378, %fd228, 0d0000000000000000;
	setp.eq.f64 	%p379, %fd40, 0d3FF0000000000000;
	selp.f64 	%fd478, 0d3FF0000000000000, %fd592, %p379;
	selp.f64 	%fd479, 0d3FF0000000000000, %fd478, %p378;
	fma.rn.f64 	%fd593, %fd14, %fd479, %fd39;
	add.s32 	%r579, %r579, 1024;
	add.s64 	%rd71, %rd71, 8192;
	setp.lt.s32 	%p380, %r579, %r1;
	@%p380 bra 	$L__BB5_31;
$L__BB5_52:
	setp.lt.s64 	%p381, %rd19, 512;
	@%p381 bra 	$L__BB5_57;
	// begin inline asm
	mov.u32 %r521, %laneid;
	// end inline asm
	mov.b64 	%rd61, %fd593;
	mov.b64 	{%r523, %r528}, %rd61;
	mov.b32 	%r529, 1;
	mov.b32 	%r570, 31;
	mov.b32 	%r571, -1;
	// begin inline asm
	shfl.sync.down.b32 %r522, %r523, %r529, %r570, %r571;
	// end inline asm
	// begin inline asm
	shfl.sync.down.b32 %r527, %r528, %r529, %r570, %r571;
	// end inline asm
	mov.b64 	%rd62, {%r522, %r527};
	mov.b64 	%fd538, %rd62;
	setp.gt.s32 	%p405, %r521, 30;
	add.f64 	%fd539, %fd593, %fd538;
	selp.f64 	%fd540, %fd593, %fd539, %p405;
	mov.b64 	%rd63, %fd540;
	mov.b64 	{%r533, %r538}, %rd63;
	mov.b32 	%r539, 2;
	// begin inline asm
	shfl.sync.down.b32 %r532, %r533, %r539, %r570, %r571;
	// end inline asm
	// begin inline asm
	shfl.sync.down.b32 %r537, %r538, %r539, %r570, %r571;
	// end inline asm
	mov.b64 	%rd64, {%r532, %r537};
	mov.b64 	%fd541, %rd64;
	setp.gt.s32 	%p406, %r521, 29;
	add.f64 	%fd542, %fd540, %fd541;
	selp.f64 	%fd543, %fd540, %fd542, %p406;
	mov.b64 	%rd65, %fd543;
	mov.b64 	{%r543, %r548}, %rd65;
	mov.b32 	%r549, 4;
	// begin inline asm
	shfl.sync.down.b32 %r542, %r543, %r549, %r570, %r571;
	// end inline asm
	// begin inline asm
	shfl.sync.down.b32 %r547, %r548, %r549, %r570, %r571;
	// end inline asm
	mov.b64 	%rd66, {%r542, %r547};
	mov.b64 	%fd544, %rd66;
	setp.gt.s32 	%p407, %r521, 27;
	add.f64 	%fd545, %fd543, %fd544;
	selp.f64 	%fd546, %fd543, %fd545, %p407;
	mov.b64 	%rd67, %fd546;
	mov.b64 	{%r553, %r558}, %rd67;
	mov.b32 	%r559, 8;
	// begin inline asm
	shfl.sync.down.b32 %r552, %r553, %r559, %r570, %r571;
	// end inline asm
	// begin inline asm
	shfl.sync.down.b32 %r557, %r558, %r559, %r570, %r571;
	// end inline asm
	mov.b64 	%rd68, {%r552, %r557};
	mov.b64 	%fd547, %rd68;
	setp.gt.s32 	%p408, %r521, 23;
	add.f64 	%fd548, %fd546, %fd547;
	selp.f64 	%fd549, %fd546, %fd548, %p408;
	mov.b64 	%rd69, %fd549;
	mov.b64 	{%r563, %r568}, %rd69;
	mov.b32 	%r569, 16;
	// begin inline asm
	shfl.sync.down.b32 %r562, %r563, %r569, %r570, %r571;
	// end inline asm
	// begin inline asm
	shfl.sync.down.b32 %r567, %r568, %r569, %r570, %r571;
	// end inline asm
	mov.b64 	%rd70, {%r562, %r567};
	mov.b64 	%fd550, %rd70;
	setp.gt.s32 	%p409, %r521, 15;
	add.f64 	%fd51, %fd549, %fd550;
	selp.f64 	%fd634, %fd549, %fd51, %p409;
	setp.ne.s32 	%p410, %r521, 0;
	@%p410 bra 	$L__BB5_55;
	shr.u32 	%r572, %r2, 2;
	and.b32  	%r573, %r572, 248;
	mov.u32 	%r574, _ZZN3cub18CUB_300001_SM_10006detail6reduce28DeviceReduceSingleTileKernelINS2_10policy_hubIdyN4cuda3std3__44plusIdEEE10Policy1000EN6thrust24THRUST_300001_SM_1000_NS10device_ptrIdEEPdyS9_dd13power_functorEEvT0_T1_T2_T3_T4_T6_E12temp_storage;
	add.s32 	%r575, %r574, %r573;
	st.shared.f64 	[%r575+16], %fd51;
$L__BB5_55:
	bar.sync 	0;
	setp.ne.s32 	%p411, %r2, 0;
	@%p411 bra 	$L__BB5_246;
	ld.shared.f64 	%fd551, [_ZZN3cub18CUB_300001_SM_10006detail6reduce28DeviceReduceSingleTileKernelINS2_10policy_hubIdyN4cuda3std3__44plusIdEEE10Policy1000EN6thrust24THRUST_300001_SM_1000_NS10device_ptrIdEEPdyS9_dd13power_functorEEvT0_T1_T2_T3_T4_T6_E12temp_storage+24];
	add.f64 	%fd552, %fd634, %fd551;
	ld.shared.f64 	%fd553, [_ZZN3cub18CUB_300001_SM_10006detail6reduce28DeviceReduceSingleTileKernelINS2_10policy_hubIdyN4cuda3std3__44plusIdEEE10Policy1000EN6thrust24THRUST_300001_SM_1000_NS10device_ptrIdEEPdyS9_dd13power_functorEEvT0_T1_T2_T3_T4_T6_E12temp_storage+32];
	add.f64 	%fd554, %fd552, %fd553;
	ld.shared.f64 	%fd555, [_ZZN3cub18CUB_300001_SM_10006detail6reduce28DeviceReduceSingleTileKernelINS2_10policy_hubIdyN4cuda3std3__44plusIdEEE10Policy1000EN6thrust24THRUST_300001_SM_1000_NS10device_ptrIdEEPdyS9_dd13power_functorEEvT0_T1_T2_T3_T4_T6_E12temp_storage+40];
	add.f64 	%fd556, %fd554, %fd555;
	ld.shared.f64 	%fd557, [_ZZN3cub18CUB_300001_SM_10006detail6reduce28DeviceReduceSingleTileKernelINS2_10policy_hubIdyN4cuda3std3__44plusIdEEE10Policy1000EN6thrust24THRUST_300001_SM_1000_NS10device_ptrIdEEPdyS9_dd13power_functorEEvT0_T1_T2_T3_T4_T6_E12temp_storage+48];
	add.f64 	%fd558, %fd556, %fd557;
	ld.shared.f64 	%fd559, [_ZZN3cub18CUB_300001_SM_10006detail6reduce28DeviceReduceSingleTileKernelINS2_10policy_hubIdyN4cuda3std3__44plusIdEEE10Policy1000EN6thrust24THRUST_300001_SM_1000_NS10device_ptrIdEEPdyS9_dd13power_functorEEvT0_T1_T2_T3_T4_T6_E12temp_storage+56];
	add.f64 	%fd560, %fd558, %fd559;
	ld.shared.f64 	%fd561, [_ZZN3cub18CUB_300001_SM_10006detail6reduce28DeviceReduceSingleTileKernelINS2_10policy_hubIdyN4cuda3std3__44plusIdEEE10Policy1000EN6thrust24THRUST_300001_SM_1000_NS10device_ptrIdEEPdyS9_dd13power_functorEEvT0_T1_T2_T3_T4_T6_E12temp_storage+64];
	add.f64 	%fd562, %fd560, %fd561;
	ld.shared.f64 	%fd563, [_ZZN3cub18CUB_300001_SM_10006detail6reduce28DeviceReduceSingleTileKernelINS2_10policy_hubIdyN4cuda3std3__44plusIdEEE10Policy1000EN6thrust24THRUST_300001_SM_1000_NS10device_ptrIdEEPdyS9_dd13power_functorEEvT0_T1_T2_T3_T4_T6_E12temp_storage+72];
	add.f64 	%fd564, %fd562, %fd563;
	ld.shared.f64 	%fd565, [_ZZN3cub18CUB_300001_SM_10006detail6reduce28DeviceReduceSingleTileKernelINS2_10policy_hubIdyN4cuda3std3__44plusIdEEE10Policy1000EN6thrust24THRUST_300001_SM_1000_NS10device_ptrIdEEPdyS9_dd13power_functorEEvT0_T1_T2_T3_T4_T6_E12temp_storage+80];
	add.f64 	%fd566, %fd564, %fd565;
	ld.shared.f64 	%fd567, [_ZZN3cub18CUB_300001_SM_10006detail6reduce28DeviceReduceSingleTileKernelINS2_10policy_hubIdyN4cuda3std3__44plusIdEEE10Policy1000EN6thrust24THRUST_300001_SM_1000_NS10device_ptrIdEEPdyS9_dd13power_functorEEvT0_T1_T2_T3_T4_T6_E12temp_storage+88];
	add.f64 	%fd568, %fd566, %fd567;
	ld.shared.f64 	%fd569, [_ZZN3cub18CUB_300001_SM_10006detail6reduce28DeviceReduceSingleTileKernelINS2_10policy_hubIdyN4cuda3std3__44plusIdEEE10Policy1000EN6thrust24THRUST_300001_SM_1000_NS10device_ptrIdEEPdyS9_dd13power_functorEEvT0_T1_T2_T3_T4_T6_E12temp_storage+96];
	add.f64 	%fd570, %fd568, %fd569;
	ld.shared.f64 	%fd571, [_ZZN3cub18CUB_300001_SM_10006detail6reduce28DeviceReduceSingleTileKernelINS2_10policy_hubIdyN4cuda3std3__44plusIdEEE10Policy1000EN6thrust24THRUST_300001_SM_1000_NS10device_ptrIdEEPdyS9_dd13power_functorEEvT0_T1_T2_T3_T4_T6_E12temp_storage+104];
	add.f64 	%fd572, %fd570, %fd571;
	ld.shared.f64 	%fd573, [_ZZN3cub18CUB_300001_SM_10006detail6reduce28DeviceReduceSingleTileKernelINS2_10policy_hubIdyN4cuda3std3__44plusIdEEE10Policy1000EN6thrust24THRUST_300001_SM_1000_NS10device_ptrIdEEPdyS9_dd13power_functorEEvT0_T1_T2_T3_T4_T6_E12temp_storage+112];
	add.f64 	%fd574, %fd572, %fd573;
	ld.shared.f64 	%fd575, [_ZZN3cub18CUB_300001_SM_10006detail6reduce28DeviceReduceSingleTileKernelINS2_10policy_hubIdyN4cuda3std3__44plusIdEEE10Policy1000EN6thrust24THRUST_300001_SM_1000_NS10device_ptrIdEEPdyS9_dd13power_functorEEvT0_T1_T2_T3_T4_T6_E12temp_storage+120];
	add.f64 	%fd576, %fd574, %fd575;
	ld.shared.f64 	%fd577, [_ZZN3cub18CUB_300001_SM_10006detail6reduce28DeviceReduceSingleTileKernelINS2_10policy_hubIdyN4cuda3std3__44plusIdEEE10Policy1000EN6thrust24THRUST_300001_SM_1000_NS10device_ptrIdEEPdyS9_dd13power_functorEEvT0_T1_T2_T3_T4_T6_E12temp_storage+128];
	add.f64 	%fd578, %fd576, %fd577;
	ld.shared.f64 	%fd579, [_ZZN3cub18CUB_300001_SM_10006detail6reduce28DeviceReduceSingleTileKernelINS2_10policy_hubIdyN4cuda3std3__44plusIdEEE10Policy1000EN6thrust24THRUST_300001_SM_1000_NS10device_ptrIdEEPdyS9_dd13power_functorEEvT0_T1_T2_T3_T4_T6_E12temp_storage+136];
	add.f64 	%fd634, %fd578, %fd579;
	bra.uni 	$L__BB5_246;
$L__BB5_57:
	// begin inline asm
	mov.u32 %r458, %laneid;
	// end inline asm
	and.b32  	%r509, %r2, 992;
	add.s32 	%r510, %r509, 32;
	setp.gt.s32 	%p382, %r510, %r1;
	not.b32 	%r511, %r509;
	add.s32 	%r512, %r1, %r511;
	selp.b32 	%r507, %r512, 31, %p382;
	mov.b64 	%rd51, %fd593;
	mov.b64 	{%r460, %r465}, %rd51;
	mov.b32 	%r466, 1;
	mov.b32 	%r508, -1;
	// begin inline asm
	shfl.sync.down.b32 %r459, %r460, %r466, %r507, %r508;
	// end inline asm
	// begin inline asm
	shfl.sync.down.b32 %r464, %r465, %r466, %r507, %r508;
	// end inline asm
	mov.b64 	%rd52, {%r459, %r464};
	mov.b64 	%fd480, %rd52;
	setp.lt.s32 	%p383, %r458, %r507;
	add.f64 	%fd481, %fd593, %fd480;
	selp.f64 	%fd482, %fd481, %fd593, %p383;
	mov.b64 	%rd53, %fd482;
	mov.b64 	{%r470, %r475}, %rd53;
	mov.b32 	%r476, 2;
	// begin inline asm
	shfl.sync.down.b32 %r469, %r470, %r476, %r507, %r508;
	// end inline asm
	// begin inline asm
	shfl.sync.down.b32 %r474, %r475, %r476, %r507, %r508;
	// end inline asm
	mov.b64 	%rd54, {%r469, %r474};
	mov.b64 	%fd483, %rd54;
	add.s32 	%r513, %r458, 2;
	setp.gt.s32 	%p384, %r513, %r507;
	add.f64 	%fd484, %fd482, %fd483;
	selp.f64 	%fd485, %fd482, %fd484, %p384;
	mov.b64 	%rd55, %fd485;
	mov.b64 	{%r480, %r485}, %rd55;
	mov.b32 	%r486, 4;
	// begin inline asm
	shfl.sync.down.b32 %r479, %r480, %r486, %r507, %r508;
	// end inline asm
	// begin inline asm
	shfl.sync.down.b32 %r484, %r485, %r486, %r507, %r508;
	// end inline asm
	mov.b64 	%rd56, {%r479, %r484};
	mov.b64 	%fd486, %rd56;
	add.s32 	%r514, %r458, 4;
	setp.gt.s32 	%p385, %r514, %r507;
	add.f64 	%fd487, %fd485, %fd486;
	selp.f64 	%fd488, %fd485, %fd487, %p385;
	mov.b64 	%rd57, %fd488;
	mov.b64 	{%r490, %r495}, %rd57;
	mov.b32 	%r496, 8;
	// begin inline asm
	shfl.sync.down.b32 %r489, %r490, %r496, %r507, %r508;
	// end inline asm
	// begin inline asm
	shfl.sync.down.b32 %r494, %r495, %r496, %r507, %r508;
	// end inline asm
	mov.b64 	%rd58, {%r489, %r494};
	mov.b64 	%fd489, %rd58;
	add.s32 	%r515, %r458, 8;
	setp.gt.s32 	%p386, %r515, %r507;
	add.f64 	%fd490, %fd488, %fd489;
	selp.f64 	%fd491, %fd488, %fd490, %p386;
	mov.b64 	%rd59, %fd491;
	mov.b64 	{%r500, %r505}, %rd59;
	mov.b32 	%r506, 16;
	// begin inline asm
	shfl.sync.down.b32 %r499, %r500, %r506, %r507, %r508;
	// end inline asm
	// begin inline asm
	shfl.sync.down.b32 %r504, %r505, %r506, %r507, %r508;
	// end inline asm
	mov.b64 	%rd60, {%r499, %r504};
	mov.b64 	%fd492, %rd60;
	add.s32 	%r516, %r458, 16;
	setp.gt.s32 	%p387, %r516, %r507;
	add.f64 	%fd493, %fd491, %fd492;
	selp.f64 	%fd634, %fd491, %fd493, %p387;
	setp.ne.s32 	%p388, %r458, 0;
	@%p388 bra 	$L__BB5_59;
	shr.u32 	%r517, %r2, 2;
	and.b32  	%r518, %r517, 248;
	mov.u32 	%r519, _ZZN3cub18CUB_300001_SM_10006detail6reduce28DeviceReduceSingleTileKernelINS2_10policy_hubIdyN4cuda3std3__44plusIdEEE10Policy1000EN6thrust24THRUST_300001_SM_1000_NS10device_ptrIdEEPdyS9_dd13power_functorEEvT0_T1_T2_T3_T4_T6_E12temp_storage;
	add.s32 	%r520, %r519, %r518;
	st.shared.f64 	[%r520+16], %fd634;
$L__BB5_59:
	bar.sync 	0;
	setp.ne.s32 	%p389, %r2, 0;
	@%p389 bra 	$L__BB5_246;
	setp.gt.s64 	%p390, %rd19, 32;
	ld.shared.f64 	%fd494, [_ZZN3cub18CUB_300001_SM_10006detail6reduce28DeviceReduceSingleTileKernelINS2_10policy_hubIdyN4cuda3std3__44plusIdEEE10Policy1000EN6thrust24THRUST_300001_SM_1000_NS10device_ptrIdEEPdyS9_dd13power_functorEEvT0_T1_T2_T3_T4_T6_E12temp_storage+24];
	add.f64 	%fd495, %fd634, %fd494;
	selp.f64 	%fd496, %fd495, %fd634, %p390;
	setp.gt.s64 	%p391, %rd19, 64;
	ld.shared.f64 	%fd497, [_ZZN3cub18CUB_300001_SM_10006detail6reduce28DeviceReduceSingleTileKernelINS2_10policy_hubIdyN4cuda3std3__44plusIdEEE10Policy1000EN6thrust24THRUST_300001_SM_1000_NS10device_ptrIdEEPdyS9_dd13power_functorEEvT0_T1_T2_T3_T4_T6_E12temp_storage+32];
	add.f64 	%fd498, %fd497, %fd496;
	selp.f64 	%fd499, %fd498, %fd496, %p391;
	setp.gt.s64 	%p392, %rd19, 96;
	ld.shared.f64 	%fd500, [_ZZN3cub18CUB_300001_SM_10006detail6reduce28DeviceReduceSingleTileKernelINS2_10policy_hubIdyN4cuda3std3__44plusIdEEE10Policy1000EN6thrust24THRUST_300001_SM_1000_NS10device_ptrIdEEPdyS9_dd13power_functorEEvT0_T1_T2_T3_T4_T6_E12temp_storage+40];
	add.f64 	%fd501, %fd500, %fd499;
	selp.f64 	%fd502, %fd501, %fd499, %p392;
	setp.gt.s64 	%p393, %rd19, 128;
	ld.shared.f64 	%fd503, [_ZZN3cub18CUB_300001_SM_10006detail6reduce28DeviceReduceSingleTileKernelINS2_10policy_hubIdyN4cuda3std3__44plusIdEEE10Policy1000EN6thrust24THRUST_300001_SM_1000_NS10device_ptrIdEEPdyS9_dd13power_functorEEvT0_T1_T2_T3_T4_T6_E12temp_storage+48];
	add.f64 	%fd504, %fd503, %fd502;
	selp.f64 	%fd505, %fd504, %fd502, %p393;
	setp.gt.s64 	%p394, %rd19, 160;
	ld.shared.f64 	%fd506, [_ZZN3cub18CUB_300001_SM_10006detail6reduce28DeviceReduceSingleTileKernelINS2_10policy_hubIdyN4cuda3std3__44plusIdEEE10Policy1000EN6thrust24THRUST_300001_SM_1000_NS10device_ptrIdEEPdyS9_dd13power_functorEEvT0_T1_T2_T3_T4_T6_E12temp_storage+56];
	add.f64 	%fd507, %fd506, %fd505;
	selp.f64 	%fd508, %fd507, %fd505, %p394;
	setp.gt.s64 	%p395, %rd19, 192;
	ld.shared.f64 	%fd509, [_ZZN3cub18CUB_300001_SM_10006detail6reduce28DeviceReduceSingleTileKernelINS2_10policy_hubIdyN4cuda3std3__44plusIdEEE10Policy1000EN6thrust24THRUST_300001_SM_1000_NS10device_ptrIdEEPdyS9_dd13power_functorEEvT0_T1_T2_T3_T4_T6_E12temp_storage+64];
	add.f64 	%fd510, %fd509, %fd508;
	selp.f64 	%fd511, %fd510, %fd508, %p395;
	setp.gt.s64 	%p396, %rd19, 224;
	ld.shared.f64 	%fd512, [_ZZN3cub18CUB_300001_SM_10006detail6reduce28DeviceReduceSingleTileKernelINS2_10policy_hubIdyN4cuda3std3__44plusIdEEE10Policy1000EN6thrust24THRUST_300001_SM_1000_NS10device_ptrIdEEPdyS9_dd13power_functorEEvT0_T1_T2_T3_T4_T6_E12temp_storage+72];
	add.f64 	%fd513, %fd512, %fd511;
	selp.f64 	%fd514, %fd513, %fd511, %p396;
	setp.gt.s64 	%p397, %rd19, 256;
	ld.shared.f64 	%fd515, [_ZZN3cub18CUB_300001_SM_10006detail6reduce28DeviceReduceSingleTileKernelINS2_10policy_hubIdyN4cuda3std3__44plusIdEEE10Policy1000EN6thrust24THRUST_300001_SM_1000_NS10device_ptrIdEEPdyS9_dd13power_functorEEvT0_T1_T2_T3_T4_T6_E12temp_storage+80];
	add.f64 	%fd516, %fd515, %fd514;
	selp.f64 	%fd517, %fd516, %fd514, %p397;
	setp.gt.s64 	%p398, %rd19, 288;
	ld.shared.f64 	%fd518, [_ZZN3cub18CUB_300001_SM_10006detail6reduce28DeviceReduceSingleTileKernelINS2_10policy_hubIdyN4cuda3std3__44plusIdEEE10Policy1000EN6thrust24THRUST_300001_SM_1000_NS10device_ptrIdEEPdyS9_dd13power_functorEEvT0_T1_T2_T3_T4_T6_E12temp_storage+88];
	add.f64 	%fd519, %fd518, %fd517;
	selp.f64 	%fd520, %fd519, %fd517, %p398;
	setp.gt.s64 	%p399, %rd19, 320;
	ld.shared.f64 	%fd521, [_ZZN3cub18CUB_300001_SM_10006detail6reduce28DeviceReduceSingleTileKernelINS2_10policy_hubIdyN4cuda3std3__44plusIdEEE10Policy1000EN6thrust24THRUST_300001_SM_1000_NS10device_ptrIdEEPdyS9_dd13power_functorEEvT0_T1_T2_T3_T4_T6_E12temp_storage+96];
	add.f64 	%fd522, %fd521, %fd520;
	selp.f64 	%fd523, %fd522, %fd520, %p399;
	setp.gt.s64 	%p400, %rd19, 352;
	ld.shared.f64 	%fd524, [_ZZN3cub18CUB_300001_SM_10006detail6reduce28DeviceReduceSingleTileKernelINS2_10policy_hubIdyN4cuda3std3__44plusIdEEE10Policy1000EN6thrust24THRUST_300001_SM_1000_NS10device_ptrIdEEPdyS9_dd13power_functorEEvT0_T1_T2_T3_T4_T6_E12temp_storage+104];
	add.f64 	%fd525, %fd524, %fd523;
	selp.f64 	%fd526, %fd525, %fd523, %p400;
	setp.gt.s64 	%p401, %rd19, 384;
	ld.shared.f64 	%fd527, [_ZZN3cub18CUB_300001_SM_10006detail6reduce28DeviceReduceSingleTileKernelINS2_10policy_hubIdyN4cuda3std3__44plusIdEEE10Policy1000EN6thrust24THRUST_300001_SM_1000_NS10device_ptrIdEEPdyS9_dd13power_functorEEvT0_T1_T2_T3_T4_T6_E12temp_storage+112];
	add.f64 	%fd528, %fd527, %fd526;
	selp.f64 	%fd529, %fd528, %fd526, %p401;
	setp.gt.s64 	%p402, %rd19, 416;
	ld.shared.f64 	%fd530, [_ZZN3cub18CUB_300001_SM_10006detail6reduce28DeviceReduceSingleTileKernelINS2_10policy_hubIdyN4cuda3std3__44plusIdEEE10Policy1000EN6thrust24THRUST_300001_SM_1000_NS10device_ptrIdEEPdyS9_dd13power_functorEEvT0_T1_T2_T3_T4_T6_E12temp_storage+120];
	add.f64 	%fd531, %fd530, %fd529;
	selp.f64 	%fd532, %fd531, %fd529, %p402;
	setp.gt.s64 	%p403, %rd19, 448;
	ld.shared.f64 	%fd533, [_ZZN3cub18CUB_300001_SM_10006detail6reduce28DeviceReduceSingleTileKernelINS2_10policy_hubIdyN4cuda3std3__44plusIdEEE10Policy1000EN6thrust24THRUST_300001_SM_1000_NS10device_ptrIdEEPdyS9_dd13power_functorEEvT0_T1_T2_T3_T4_T6_E12temp_storage+128];
	add.f64 	%fd534, %fd533, %fd532;
	selp.f64 	%fd535, %fd534, %fd532, %p403;
	setp.gt.s64 	%p404, %rd19, 480;
	ld.shared.f64 	%fd536, [_ZZN3cub18CUB_300001_SM_10006detail6reduce28DeviceReduceSingleTileKernelINS2_10policy_hubIdyN4cuda3std3__44plusIdEEE10Policy1000EN6thrust24THRUST_300001_SM_1000_NS10device_ptrIdEEPdyS9_dd13power_functorEEvT0_T1_T2_T3_T4_T6_E12temp_storage+136];
	add.f64 	%fd537, %fd536, %fd535;
	selp.f64 	%fd634, %fd537, %fd535, %p404;
	bra.uni 	$L__BB5_246;
$L__BB5_61:
	mov.u32 	%r19, %tid.x;
	mul.f64 	%fd56, %fd229, 0d3FE0000000000000;
	{
	.reg .b32 %temp; 
	mov.b64 	{%temp, %r20}, %fd228;
	}
	shr.u32 	%r47, %r20, 20;
	and.b32  	%r48, %r47, 2047;
	add.s32 	%r49, %r48, -1012;
	mov.b64 	%rd21, %fd228;
	shl.b64 	%rd8, %rd21, %r49;
	setp.eq.s64 	%p9, %rd8, -9223372036854775808;
	cvt.rzi.f64.f64 	%fd57, %fd228;
	abs.f64 	%fd58, %fd228;
	setp.neu.f64 	%p31, %fd58, 0d3FE0000000000000;
	and.pred  	%p10, %p31, %p9;
	setp.lt.s32 	%p32, %r20, 0;
	selp.b32 	%r21, 0, 2146435072, %p32;
	and.b32  	%r22, %r20, 2147483647;
	or.b32  	%r23, %r21, -2147483648;
	mul.wide.u32 	%rd22, %r19, 8;
	add.s64 	%rd9, %rd2, %rd22;
	ld.global.f64 	%fd59, [%rd9];
	{
	.reg .b32 %temp; 
	mov.b64 	{%temp, %r24}, %fd59;
	}
	abs.f64 	%fd60, %fd59;
	setp.neu.f64 	%p33, %fd59, 0d0000000000000000;
	@%p33 bra 	$L__BB5_63;
	setp.lt.s32 	%p36, %r20, 0;
	selp.b32 	%r50, %r24, 0, %p10;
	or.b32  	%r51, %r50, 2146435072;
	selp.b32 	%r52, %r51, %r50, %p36;
	mov.b32 	%r53, 0;
	mov.b64 	%fd595, {%r53, %r52};
	mov.pred 	%p11, %p10;
	bra.uni 	$L__BB5_64;
$L__BB5_63:
	{ // callseq 46, 0
	.param .b64 param0;
	st.param.f64 	[param0], %fd60;
	.param .b64 param1;
	st.param.f64 	[param1], %fd228;
	.param .b64 retval0;
	call.uni (retval0), 
	__internal_accurate_pow, 
	(
	param0, 
	param1
	);
	ld.param.f64 	%fd230, [retval0];
	} // callseq 46
	setp.lt.s32 	%p34, %r24, 0;
	setp.neu.f64 	%p35, %fd228, %fd57;
	neg.f64 	%fd232, %fd230;
	selp.f64 	%fd233, %fd232, %fd230, %p9;
	selp.f64 	%fd234, %fd233, %fd230, %p34;
	selp.f64 	%fd235, 0dFFF8000000000000, %fd234, %p34;
	selp.f64 	%fd595, %fd235, %fd234, %p35;
	mov.pred 	%p11, %p9;
$L__BB5_64:
	add.f64 	%fd236, %fd228, %fd59;
	{
	.reg .b32 %temp; 
	mov.b64 	{%temp, %r54}, %fd236;
	}
	and.b32  	%r55, %r54, 2146435072;
	setp.ne.s32 	%p37, %r55, 2146435072;
	@%p37 bra 	$L__BB5_71;
	setp.num.f64 	%p38, %fd59, %fd228;
	@%p38 bra 	$L__BB5_67;
	add.rn.f64 	%fd595, %fd59, %fd228;
	bra.uni 	$L__BB5_71;
$L__BB5_67:
	setp.neu.f64 	%p39, %fd58, 0d7FF0000000000000;
	@%p39 bra 	$L__BB5_69;
	setp.lt.s32 	%p43, %r20, 0;
	setp.gt.f64 	%p44, %fd60, 0d3FF0000000000000;
	selp.b32 	%r61, 2146435072, 0, %p44;
	xor.b32  	%r62, %r61, 2146435072;
	selp.b32 	%r63, %r62, %r61, %p43;
	setp.eq.f64 	%p45, %fd59, 0dBFF0000000000000;
	selp.b32 	%r64, 1072693248, %r63, %p45;
	mov.b32 	%r65, 0;
	mov.b64 	%fd595, {%r65, %r64};
	bra.uni 	$L__BB5_71;
$L__BB5_69:
	setp.neu.f64 	%p40, %fd60, 0d7FF0000000000000;
	@%p40 bra 	$L__BB5_71;
	setp.lt.s32 	%p41, %r24, 0;
	setp.ne.s32 	%p42, %r22, 1071644672;
	selp.b32 	%r57, %r23, %r21, %p42;
	selp.b32 	%r58, %r57, %r21, %p11;
	selp.b32 	%r59, %r58, %r21, %p41;
	mov.b32 	%r60, 0;
	mov.b64 	%fd595, {%r60, %r59};
$L__BB5_71:
	ld.global.f64 	%fd68, [%rd9+4096];
	{
	.reg .b32 %temp; 
	mov.b64 	{%temp, %r25}, %fd68;
	}
	abs.f64 	%fd69, %fd68;
	setp.eq.f64 	%p46, %fd68, 0d0000000000000000;
	@%p46 bra 	$L__BB5_73;
	{ // callseq 47, 0
	.param .b64 param0;
	st.param.f64 	[param0], %fd69;
	.param .b64 param1;
	st.param.f64 	[param1], %fd228;
	.param .b64 retval0;
	call.uni (retval0), 
	__internal_accurate_pow, 
	(
	param0, 
	param1
	);
	ld.param.f64 	%fd237, [retval0];
	} // callseq 47
	setp.lt.s32 	%p47, %r25, 0;
	setp.neu.f64 	%p48, %fd228, %fd57;
	neg.f64 	%fd239, %fd237;
	setp.eq.s64 	%p49, %rd8, -9223372036854775808;
	selp.f64 	%fd240, %fd239, %fd237, %p49;
	selp.f64 	%fd241, %fd240, %fd237, %p47;
	selp.f64 	%fd242, 0dFFF8000000000000, %fd241, %p47;
	selp.f64 	%fd597, %fd242, %fd241, %p48;
	mov.pred 	%p419, %p9;
	bra.uni 	$L__BB5_74;
$L__BB5_73:
	setp.lt.s32 	%p50, %r20, 0;
	selp.b32 	%r66, %r25, 0, %p10;
	or.b32  	%r67, %r66, 2146435072;
	selp.b32 	%r68, %r67, %r66, %p50;
	mov.b32 	%r69, 0;
	mov.b64 	%fd597, {%r69, %r68};
	mov.pred 	%p419, %p10;
$L__BB5_74:
	add.f64 	%fd243, %fd228, %fd68;
	{
	.reg .b32 %temp; 
	mov.b64 	{%temp, %r70}, %fd243;
	}
	and.b32  	%r71, %r70, 2146435072;
	setp.ne.s32 	%p51, %r71, 2146435072;
	@%p51 bra 	$L__BB5_81;
	setp.nan.f64 	%p52, %fd68, %fd228;
	@%p52 bra 	$L__BB5_80;
	setp.eq.f64 	%p53, %fd58, 0d7FF0000000000000;
	@%p53 bra 	$L__BB5_79;
	setp.neu.f64 	%p54, %fd69, 0d7FF0000000000000;
	@%p54 bra 	$L__BB5_81;
	setp.lt.s32 	%p55, %r25, 0;
	setp.ne.s32 	%p56, %r22, 1071644672;
	selp.b32 	%r73, %r23, %r21, %p56;
	selp.b32 	%r74, %r73, %r21, %p419;
	selp.b32 	%r75, %r74, %r21, %p55;
	mov.b32 	%r76, 0;
	mov.b64 	%fd597, {%r76, %r75};
	bra.uni 	$L__BB5_81;
$L__BB5_79:
	setp.lt.s32 	%p57, %r20, 0;
	setp.gt.f64 	%p58, %fd69, 0d3FF0000000000000;
	selp.b32 	%r77, 2146435072, 0, %p58;
	xor.b32  	%r78, %r77, 2146435072;
	selp.b32 	%r79, %r78, %r77, %p57;
	setp.eq.f64 	%p59, %fd68, 0dBFF0000000000000;
	selp.b32 	%r80, 1072693248, %r79, %p59;
	mov.b32 	%r81, 0;
	mov.b64 	%fd597, {%r81, %r80};
	bra.uni 	$L__BB5_81;
$L__BB5_80:
	add.rn.f64 	%fd597, %fd68, %fd228;
$L__BB5_81:
	ld.global.f64 	%fd77, [%rd9+8192];
	{
	.reg .b32 %temp; 
	mov.b64 	{%temp, %r26}, %fd77;
	}
	abs.f64 	%fd78, %fd77;
	setp.eq.f64 	%p60, %fd77, 0d0000000000000000;
	@%p60 bra 	$L__BB5_83;
	{ // callseq 48, 0
	.param .b64 param0;
	st.param.f64 	[param0], %fd78;
	.param .b64 param1;
	st.param.f64 	[param1], %fd228;
	.param .b64 retval0;
	call.uni (retval0), 
	__internal_accurate_pow, 
	(
	param0, 
	param1
	);
	ld.param.f64 	%fd244, [retval0];
	} // callseq 48
	setp.lt.s32 	%p61, %r26, 0;
	setp.neu.f64 	%p62, %fd228, %fd57;
	neg.f64 	%fd246, %fd244;
	setp.eq.s64 	%p63, %rd8, -9223372036854775808;
	selp.f64 	%fd247, %fd246, %fd244, %p63;
	selp.f64 	%fd248, %fd247, %fd244, %p61;
	selp.f64 	%fd249, 0dFFF8000000000000, %fd248, %p61;
	selp.f64 	%fd599, %fd249, %fd248, %p62;
	mov.pred 	%p420, %p9;
	bra.uni 	$L__BB5_84;
$L__BB5_83:
	setp.lt.s32 	%p64, %r20, 0;
	selp.b32 	%r82, %r26, 0, %p10;
	or.b32  	%r83, %r82, 2146435072;
	selp.b32 	%r84, %r83, %r82, %p64;
	mov.b32 	%r85, 0;
	mov.b64 	%fd599, {%r85, %r84};
	mov.pred 	%p420, %p10;
$L__BB5_84:
	add.f64 	%fd250, %fd228, %fd77;
	{
	.reg .b32 %temp; 
	mov.b64 	{%temp, %r86}, %fd250;
	}
	and.b32  	%r87, %r86, 2146435072;
	setp.ne.s32 	%p65, %r87, 2146435072;
	@%p65 bra 	$L__BB5_91;
	setp.nan.f64 	%p66, %fd77, %fd228;
	@%p66 bra 	$L__BB5_90;
	setp.eq.f64 	%p67, %fd58, 0d7FF0000000000000;
	@%p67 bra 	$L__BB5_89;
	setp.neu.f64 	%p68, %fd78, 0d7FF0000000000000;
	@%p68 bra 	$L__BB5_91;
	setp.lt.s32 	%p69, %r26, 0;
	setp.ne.s32 	%p70, %r22, 1071644672;
	selp.b32 	%r89, %r23, %r21, %p70;
	selp.b32 	%r90, %r89, %r21, %p420;
	selp.b32 	%r91, %r90, %r21, %p69;
	mov.b32 	%r92, 0;
	mov.b64 	%fd599, {%r92, %r91};
	bra.uni 	$L__BB5_91;
$L__BB5_89:
	setp.lt.s32 	%p71, %r20, 0;
	setp.gt.f64 	%p72, %fd78, 0d3FF0000000000000;
	selp.b32 	%r93, 2146435072, 0, %p72;
	xor.b32  	%r94, %r93, 2146435072;
	selp.b32 	%r95, %r94, %r93, %p71;
	setp.eq.f64 	%p73, %fd77, 0dBFF0000000000000;
	selp.b32 	%r96, 1072693248, %r95, %p73;
	mov.b32 	%r97, 0;
	mov.b64 	%fd599, {%r97, %r96};
	bra.uni 	$L__BB5_91;
$L__BB5_90:
	add.rn.f64 	%fd599, %fd77, %fd228;
$L__BB5_91:
	ld.global.f64 	%fd86, [%rd9+12288];
	{
	.reg .b32 %temp; 
	mov.b64 	{%temp, %r27}, %fd86;
	}
	abs.f64 	%fd87, %fd86;
	setp.eq.f64 	%p74, %fd86, 0d0000000000000000;
	@%p74 bra 	$L__BB5_93;
	{ // callseq 49, 0
	.param .b64 param0;
	st.param.f64 	[param0], %fd87;
	.param .b64 param1;
	st.param.f64 	[param1], %fd228;
	.param .b64 retval0;
	call.uni (retval0), 
	__internal_accurate_pow, 
	(
	param0, 
	param1
	);
	ld.param.f64 	%fd251, [retval0];
	} // callseq 49
	setp.lt.s32 	%p75, %r27, 0;
	setp.neu.f64 	%p76, %fd228, %fd57;
	neg.f64 	%fd253, %fd251;
	setp.eq.s64 	%p77, %rd8, -9223372036854775808;
	selp.f64 	%fd254, %fd253, %fd251, %p77;
	selp.f64 	%fd255, %fd254, %fd251, %p75;
	selp.f64 	%fd256, 0dFFF8000000000000, %fd255, %p75;
	selp.f64 	%fd601, %fd256, %fd255, %p76;
	mov.pred 	%p421, %p9;
	bra.uni 	$L__BB5_94;
$L__BB5_93:
	setp.lt.s32 	%p78, %r20, 0;
	selp.b32 	%r98, %r27, 0, %p10;
	or.b32  	%r99, %r98, 2146435072;
	selp.b32 	%r100, %r99, %r98, %p78;
	mov.b32 	%r101, 0;
	mov.b64 	%fd601, {%r101, %r100};
	mov.pred 	%p421, %p10;
$L__BB5_94:
	add.f64 	%fd257, %fd228, %fd86;
	{
	.reg .b32 %temp; 
	mov.b64 	{%temp, %r102}, %fd257;
	}
	and.b32  	%r103, %r102, 2146435072;
	setp.ne.s32 	%p79, %r103, 2146435072;
	@%p79 bra 	$L__BB5_101;
	setp.nan.f64 	%p80, %fd86, %fd228;
	@%p80 bra 	$L__BB5_100;
	setp.eq.f64 	%p81, %fd58, 0d7FF0000000000000;
	@%p81 bra 	$L__BB5_99;
	setp.neu.f64 	%p82, %fd87, 0d7FF0000000000000;
	@%p82 bra 	$L__BB5_101;
	setp.lt.s32 	%p83, %r27, 0;
	setp.ne.s32 	%p84, %r22, 1071644672;
	selp.b32 	%r105, %r23, %r21, %p84;
	selp.b32 	%r106, %r105, %r21, %p421;
	selp.b32 	%r107, %r106, %r21, %p83;
	mov.b32 	%r108, 0;
	mov.b64 	%fd601, {%r108, %r107};
	bra.uni 	$L__BB5_101;
$L__BB5_99:
	setp.lt.s32 	%p85, %r20, 0;
	setp.gt.f64 	%p86, %fd87, 0d3FF0000000000000;
	selp.b32 	%r109, 2146435072, 0, %p86;
	xor.b32  	%r110, %r109, 2146435072;
	selp.b32 	%r111, %r110, %r109, %p85;
	setp.eq.f64 	%p87, %fd86, 0dBFF0000000000000;
	selp.b32 	%r112, 1072693248, %r111, %p87;
	mov.b32 	%r113, 0;
	mov.b64 	%fd601, {%r113, %r112};
	bra.uni 	$L__BB5_101;
$L__BB5_100:
	add.rn.f64 	%fd601, %fd86, %fd228;
$L__BB5_101:
	ld.global.f64 	%fd95, [%rd9+16384];
	{
	.reg .b32 %temp; 
	mov.b64 	{%temp, %r28}, %fd95;
	}
	abs.f64 	%fd96, %fd95;
	setp.eq.f64 	%p88, %fd95, 0d0000000000000000;
	@%p88 bra 	$L__BB5_103;
	{ // callseq 50, 0
	.param .b64 param0;
	st.param.f64 	[param0], %fd96;
	.param .b64 param1;
	st.param.f64 	[param1], %fd228;
	.param .b64 retval0;
	call.uni (retval0), 
	__internal_accurate_pow, 
	(
	param0, 
	param1
	);
	ld.param.f64 	%fd258, [retval0];
	} // callseq 50
	setp.lt.s32 	%p89, %r28, 0;
	setp.neu.f64 	%p90, %fd228, %fd57;
	neg.f64 	%fd260, %fd258;
	setp.eq.s64 	%p91, %rd8, -9223372036854775808;
	selp.f64 	%fd261, %fd260, %fd258, %p91;
	selp.f64 	%fd262, %fd261, %fd258, %p89;
	selp.f64 	%fd263, 0dFFF8000000000000, %fd262, %p89;
	selp.f64 	%fd603, %fd263, %fd262, %p90;
	mov.pred 	%p422, %p9;
	bra.uni 	$L__BB5_104;
$L__BB5_103:
	setp.lt.s32 	%p92, %r20, 0;
	selp.b32 	%r114, %r28, 0, %p10;
	or.b32  	%r115, %r114, 2146435072;
	selp.b32 	%r116, %r115, %r114, %p92;
	mov.b32 	%r117, 0;
	mov.b64 	%fd603, {%r117, %r116};
	mov.pred 	%p422, %p10;
$L__BB5_104:
	add.f64 	%fd264, %fd228, %fd95;
	{
	.reg .b32 %temp; 
	mov.b64 	{%temp, %r118}, %fd264;
	}
	and.b32  	%r119, %r118, 2146435072;
	setp.ne.s32 	%p93, %r119, 2146435072;
	@%p93 bra 	$L__BB5_111;
	setp.nan.f64 	%p94, %fd95, %fd228;
	@%p94 bra 	$L__BB5_110;
	setp.eq.f64 	%p95, %fd58, 0d7FF0000000000000;
	@%p95 bra 	$L__BB5_109;
	setp.neu.f64 	%p96, %fd96, 0d7FF0000000000000;
	@%p96 bra 	$L__BB5_111;
	setp.lt.s32 	%p97, %r28, 0;
	setp.ne.s32 	%p98, %r22, 1071644672;
	selp.b32 	%r121, %r23, %r21, %p98;
	selp.b32 	%r122, %r121, %r21, %p422;
	selp.b32 	%r123, %r122, %r21, %p97;
	mov.b32 	%r124, 0;
	mov.b64 	%fd603, {%r124, %r123};
	bra.uni 	$L__BB5_111;
$L__BB5_109:
	setp.lt.s32 	%p99, %r20, 0;
	setp.gt.f64 	%p100, %fd96, 0d3FF0000000000000;
	selp.b32 	%r125, 2146435072, 0, %p100;
	xor.b32  	%r126, %r125, 2146435072;
	selp.b32 	%r127, %r126, %r125, %p99;
	setp.eq.f64 	%p101, %fd95, 0dBFF0000000000000;
	selp.b32 	%r128, 1072693248, %r127, %p101;
	mov.b32 	%r129, 0;
	mov.b64 	%fd603, {%r129, %r128};
	bra.uni 	$L__BB5_111;
$L__BB5_110:
	add.rn.f64 	%fd603, %fd95, %fd228;
$L__BB5_111:
	ld.global.f64 	%fd104, [%rd9+20480];
	{
	.reg .b32 %temp; 
	mov.b64 	{%temp, %r29}, %fd104;
	}
	abs.f64 	%fd105, %fd104;
	setp.eq.f64 	%p102, %fd104, 0d0000000000000000;
	@%p102 bra 	$L__BB5_113;
	{ // callseq 51, 0
	.param .b64 param0;
	st.param.f64 	[param0], %fd105;
	.param .b64 param1;
	st.param.f64 	[param1], %fd228;
	.param .b64 retval0;
	call.uni (retval0), 
	__internal_accurate_pow, 
	(
	param0, 
	param1
	);
	ld.param.f64 	%fd265, [retval0];
	} // callseq 51
	setp.lt.s32 	%p103, %r29, 0;
	setp.neu.f64 	%p104, %fd228, %fd57;
	neg.f64 	%fd267, %fd265;
	setp.eq.s64 	%p105, %rd8, -9223372036854775808;
	selp.f64 	%fd268, %fd267, %fd265, %p105;
	selp.f64 	%fd269, %fd268, %fd265, %p103;
	selp.f64 	%fd270, 0dFFF8000000000000, %fd269, %p103;
	selp.f64 	%fd605, %fd270, %fd269, %p104;
	mov.pred 	%p423, %p9;
	bra.uni 	$L__BB5_114;
$L__BB5_113:
	setp.lt.s32 	%p106, %r20, 0;
	selp.b32 	%r130, %r29, 0, %p10;
	or.b32  	%r131, %r130, 2146435072;
	selp.b32 	%r132, %r131, %r130, %p106;
	mov.b32 	%r133, 0;
	mov.b64 	%fd605, {%r133, %r132};
	mov.pred 	%p423, %p10;
$L__BB5_114:
	add.f64 	%fd271, %fd228, %fd104;
	{
	.reg .b32 %temp; 
	mov.b64 	{%temp, %r134}, %fd271;
	}
	and.b32  	%r135, %r134, 2146435072;
	setp.ne.s32 	%p107, %r135, 2146435072;
	@%p107 bra 	$L__BB5_121;
	setp.nan.f64 	%p108, %fd104, %fd228;
	@%p108 bra 	$L__BB5_120;
	setp.eq.f64 	%p109, %fd58, 0d7FF0000000000000;
	@%p109 bra 	$L__BB5_119;
	setp.neu.f64 	%p110, %fd105, 0d7FF0000000000000;
	@%p110 bra 	$L__BB5_121;
	setp.lt.s32 	%p111, %r29, 0;
	setp.ne.s32 	%p112, %r22, 1071644672;
	selp.b32 	%r137, %r23, %r21, %p112;
	selp.b32 	%r138, %r137, %r21, %p423;
	selp.b32 	%r139, %r138, %r21, %p111;
	mov.b32 	%r140, 0;
	mov.b64 	%fd605, {%r140, %r139};
	bra.uni 	$L__BB5_121;
$L__BB5_119:
	setp.lt.s32 	%p113, %r20, 0;
	setp.gt.f64 	%p114, %fd105, 0d3FF0000000000000;
	selp.b32 	%r141, 2146435072, 0, %p114;
	xor.b32  	%r142, %r141, 2146435072;
	selp.b32 	%r143, %r142, %r141, %p113;
	setp.eq.f64 	%p115, %fd104, 0dBFF0000000000000;
	selp.b32 	%r144, 1072693248, %r143, %p115;
	mov.b32 	%r145, 0;
	mov.b64 	%fd605, {%r145, %r144};
	bra.uni 	$L__BB5_121;
$L__BB5_120:
	add.rn.f64 	%fd605, %fd104, %fd228;
$L__BB5_121:
	ld.global.f64 	%fd113, [%rd9+24576];
	{
	.reg .b32 %temp; 
	mov.b64 	{%temp, %r30}, %fd113;
	}
	abs.f64 	%fd114, %fd113;
	setp.eq.f64 	%p116, %fd113, 0d0000000000000000;
	@%p116 bra 	$L__BB5_123;
	{ // callseq 52, 0
	.param .b64 param0;
	st.param.f64 	[param0], %fd114;
	.param .b64 param1;
	st.param.f64 	[param1], %fd228;
	.param .b64 retval0;
	call.uni (retval0), 
	__internal_accurate_pow, 
	(
	param0, 
	param1
	);
	ld.param.f64 	%fd272, [retval0];
	} // callseq 52
	setp.lt.s32 	%p117, %r30, 0;
	setp.neu.f64 	%p118, %fd228, %fd57;
	neg.f64 	%fd274, %fd272;
	setp.eq.s64 	%p119, %rd8, -9223372036854775808;
	selp.f64 	%fd275, %fd274, %fd272, %p119;
	selp.f64 	%fd276, %fd275, %fd272, %p117;
	selp.f64 	%fd277, 0dFFF8000000000000, %fd276, %p117;
	selp.f64 	%fd607, %fd277, %fd276, %p118;
	mov.pred 	%p424, %p9;
	bra.uni 	$L__BB5_124;
$L__BB5_123:
	setp.lt.s32 	%p120, %r20, 0;
	selp.b32 	%r146, %r30, 0, %p10;
	or.b32  	%r147, %r146, 2146435072;
	selp.b32 	%r148, %r147, %r146, %p120;
	mov.b32 	%r149, 0;
	mov.b64 	%fd607, {%r149, %r148};
	mov.pred 	%p424, %p10;
$L__BB5_124:
	add.f64 	%fd278, %fd228, %fd113;
	{
	.reg .b32 %temp; 
	mov.b64 	{%temp, %r150}, %fd278;
	}
	and.b32  	%r151, %r150, 2146435072;
	setp.ne.s32 	%p121, %r151, 2146435072;
	@%p121 bra 	$L__BB5_131;
	setp.nan.f64 	%p122, %fd113, %fd228;
	@%p122 bra 	$L__BB5_130;
	setp.eq.f64 	%p123, %fd58, 0d7FF0000000000000;
	@%p123 bra 	$L__BB5_129;
	setp.neu.f64 	%p124, %fd114, 0d7FF0000000000000;
	@%p124 bra 	$L__BB5_131;
	setp.lt.s32 	%p125, %r30, 0;
	setp.ne.s32 	%p126, %r22, 1071644672;
	selp.b32 	%r153, %r23, %r21, %p126;
	selp.b32 	%r154, %r153, %r21, %p424;
	selp.b32 	%r155, %r154, %r21, %p125;
	mov.b32 	%r156, 0;
	mov.b64 	%fd607, {%r156, %r155};
	bra.uni 	$L__BB5_131;
$L__BB5_129:
	setp.lt.s32 	%p127, %r20, 0;
	setp.gt.f64 	%p128, %fd114, 0d3FF0000000000000;
	selp.b32 	%r157, 2146435072, 0, %p128;
	xor.b32  	%r158, %r157, 2146435072;
	selp.b32 	%r159, %r158, %r157, %p127;
	setp.eq.f64 	%p129, %fd113, 0dBFF0000000000000;
	selp.b32 	%r160, 1072693248, %r159, %p129;
	mov.b32 	%r161, 0;
	mov.b64 	%fd607, {%r161, %r160};
	bra.uni 	$L__BB5_131;
$L__BB5_130:
	add.rn.f64 	%fd607, %fd113, %fd228;
$L__BB5_131:
	setp.eq.f64 	%p130, %fd228, 0d0000000000000000;
	setp.eq.f64 	%p131, %fd113, 0d3FF0000000000000;
	selp.f64 	%fd279, 0d3FF0000000000000, %fd607, %p131;
	selp.f64 	%fd280, 0d3FF0000000000000, %fd279, %p130;
	setp.eq.f64 	%p132, %fd59, 0d3FF0000000000000;
	selp.f64 	%fd281, 0d3FF0000000000000, %fd595, %p132;
	selp.f64 	%fd282, 0d3FF0000000000000, %fd281, %p130;
	setp.eq.f64 	%p133, %fd68, 0d3FF0000000000000;
	selp.f64 	%fd283, 0d3FF0000000000000, %fd597, %p133;
	selp.f64 	%fd284, 0d3FF0000000000000, %fd283, %p130;
	mul.f64 	%fd285, %fd56, %fd284;
	fma.rn.f64 	%fd286, %fd56, %fd282, %fd285;
	setp.eq.f64 	%p134, %fd77, 0d3FF0000000000000;
	selp.f64 	%fd287, 0d3FF0000000000000, %fd599, %p134;
	selp.f64 	%fd288, 0d3FF0000000000000, %fd287, %p130;
	fma.rn.f64 	%fd289, %fd56, %fd288, %fd286;
	setp.eq.f64 	%p135, %fd86, 0d3FF0000000000000;
	selp.f64 	%fd290, 0d3FF0000000000000, %fd601, %p135;
	selp.f64 	%fd291, 0d3FF0000000000000, %fd290, %p130;
	fma.rn.f64 	%fd292, %fd56, %fd291, %fd289;
	setp.eq.f64 	%p136, %fd95, 0d3FF0000000000000;
	selp.f64 	%fd293, 0d3FF0000000000000, %fd603, %p136;
	selp.f64 	%fd294, 0d3FF0000000000000, %fd293, %p130;
	fma.rn.f64 	%fd295, %fd56, %fd294, %fd292;
	setp.eq.f64 	%p137, %fd104, 0d3FF0000000000000;
	selp.f64 	%fd296, 0d3FF0000000000000, %fd605, %p137;
	selp.f64 	%fd297, 0d3FF0000000000000, %fd296, %p130;
	fma.rn.f64 	%fd298, %fd56, %fd297, %fd295;
	fma.rn.f64 	%fd633, %fd56, %fd280, %fd298;
	add.s64 	%rd10, %rd19, -3584;
	setp.lt.u64 	%p138, %rd10, 3584;
	mov.b64 	%rd73, 3584;
	@%p138 bra 	$L__BB5_205;
	mov.b64 	%rd73, 3584;
$L__BB5_133:
	shl.b64 	%rd25, %rd73, 3;
	add.s64 	%rd12, %rd9, %rd25;
	ld.global.f64 	%fd124, [%rd12];
	{
	.reg .b32 %temp; 
	mov.b64 	{%temp, %r31}, %fd124;
	}
	abs.f64 	%fd125, %fd124;
	setp.neu.f64 	%p139, %fd124, 0d0000000000000000;
	@%p139 bra 	$L__BB5_135;
	setp.lt.s32 	%p143, %r20, 0;
	selp.b32 	%r162, %r31, 0, %p10;
	or.b32  	%r163, %r162, 2146435072;
	selp.b32 	%r164, %r163, %r162, %p143;
	mov.b32 	%r165, 0;
	mov.b64 	%fd610, {%r165, %r164};
	mov.pred 	%p18, %p10;
	bra.uni 	$L__BB5_136;
$L__BB5_135:
	{ // callseq 53, 0
	.param .b64 param0;
	st.param.f64 	[param0], %fd125;
	.param .b64 param1;
	st.param.f64 	[param1], %fd228;
	.param .b64 retval0;
	call.uni (retval0), 
	__internal_accurate_pow, 
	(
	param0, 
	param1
	);
	ld.param.f64 	%fd299, [retval0];
	} // callseq 53
	setp.lt.s32 	%p140, %r31, 0;
	setp.neu.f64 	%p141, %fd228, %fd57;
	neg.f64 	%fd301, %fd299;
	setp.eq.s64 	%p142, %rd8, -9223372036854775808;
	selp.f64 	%fd302, %fd301, %fd299, %p142;
	selp.f64 	%fd303, %fd302, %fd299, %p140;
	selp.f64 	%fd304, 0dFFF8000000000000, %fd303, %p140;
	selp.f64 	%fd610, %fd304, %fd303, %p141;
	mov.pred 	%p18, %p9;
$L__BB5_136:
	add.f64 	%fd305, %fd228, %fd124;
	{
	.reg .b32 %temp; 
	mov.b64 	{%temp, %r166}, %fd305;
	}
	and.b32  	%r167, %r166, 2146435072;
	setp.ne.s32 	%p144, %r167, 2146435072;
	@%p144 bra 	$L__BB5_143;
	setp.num.f64 	%p145, %fd124, %fd228;
	@%p145 bra 	$L__BB5_139;
	add.rn.f64 	%fd610, %fd124, %fd228;
	bra.uni 	$L__BB5_143;
$L__BB5_139:
	setp.neu.f64 	%p146, %fd58, 0d7FF0000000000000;
	@%p146 bra 	$L__BB5_141;
	setp.lt.s32 	%p150, %r20, 0;
	setp.gt.f64 	%p151, %fd125, 0d3FF0000000000000;
	selp.b32 	%r173, 2146435072, 0, %p151;
	xor.b32  	%r174, %r173, 2146435072;
	selp.b32 	%r175, %r174, %r173, %p150;
	setp.eq.f64 	%p152, %fd124, 0dBFF0000000000000;
	selp.b32 	%r176, 1072693248, %r175, %p152;
	mov.b32 	%r177, 0;
	mov.b64 	%fd610, {%r177, %r176};
	bra.uni 	$L__BB5_143;
$L__BB5_141:
	setp.neu.f64 	%p147, %fd125, 0d7FF0000000000000;
	@%p147 bra 	$L__BB5_143;
	setp.lt.s32 	%p148, %r31, 0;
	setp.ne.s32 	%p149, %r22, 1071644672;
	selp.b32 	%r169, %r23, %r21, %p149;
	selp.b32 	%r170, %r169, %r21, %p18;
	selp.b32 	%r171, %r170, %r21, %p148;
	mov.b32 	%r172, 0;
	mov.b64 	%fd610, {%r172, %r171};
$L__BB5_143:
	ld.global.f64 	%fd133, [%rd12+4096];
	{
	.reg .b32 %temp; 
	mov.b64 	{%temp, %r32}, %fd133;
	}
	abs.f64 	%fd134, %fd133;
	setp.eq.f64 	%p153, %fd133, 0d0000000000000000;
	@%p153 bra 	$L__BB5_145;
	{ // callseq 54, 0
	.param .b64 param0;
	st.param.f64 	[param0], %fd134;
	.param .b64 param1;
	st.param.f64 	[param1], %fd228;
	.param .b64 retval0;
	call.uni (retval0), 
	__internal_accurate_pow, 
	(
	param0, 
	param1
	);
	ld.param.f64 	%fd306, [retval0];
	} // callseq 54
	setp.lt.s32 	%p154, %r32, 0;
	setp.neu.f64 	%p155, %fd228, %fd57;
	neg.f64 	%fd308, %fd306;
	setp.eq.s64 	%p156, %rd8, -9223372036854775808;
	selp.f64 	%fd309, %fd308, %fd306, %p156;
	selp.f64 	%fd310, %fd309, %fd306, %p154;
	selp.f64 	%fd311, 0dFFF8000000000000, %fd310, %p154;
	selp.f64 	%fd612, %fd311, %fd310, %p155;
	mov.pred 	%p426, %p9;
	bra.uni 	$L__BB5_146;
$L__BB5_145:
	setp.lt.s32 	%p157, %r20, 0;
	selp.b32 	%r178, %r32, 0, %p10;
	or.b32  	%r179, %r178, 2146435072;
	selp.b32 	%r180, %r179, %r178, %p157;
	mov.b32 	%r181, 0;
	mov.b64 	%fd612, {%r181, %r180};
	mov.pred 	%p426, %p10;
$L__BB5_146:
	add.f64 	%fd312, %fd228, %fd133;
	{
	.reg .b32 %temp; 
	mov.b64 	{%temp, %r182}, %fd312;
	}
	and.b32  	%r183, %r182, 2146435072;
	setp.ne.s32 	%p158, %r183, 2146435072;
	@%p158 bra 	$L__BB5_153;
	setp.nan.f64 	%p159, %fd133, %fd228;
	@%p159 bra 	$L__BB5_152;
	setp.eq.f64 	%p160, %fd58, 0d7FF0000000000000;
	@%p160 bra 	$L__BB5_151;
	setp.neu.f64 	%p161, %fd134, 0d7FF0000000000000;
	@%p161 bra 	$L__BB5_153;
	setp.lt.s32 	%p162, %r32, 0;
	setp.ne.s32 	%p163, %r22, 1071644672;
	selp.b32 	%r185, %r23, %r21, %p163;
	selp.b32 	%r186, %r185, %r21, %p426;
	selp.b32 	%r187, %r186, %r21, %p162;
	mov.b32 	%r188, 0;
	mov.b64 	%fd612, {%r188, %r187};
	bra.uni 	$L__BB5_153;
$L__BB5_151:
	setp.lt.s32 	%p164, %r20, 0;
	setp.gt.f64 	%p165, %fd134, 0d3FF0000000000000;
	selp.b32 	%r189, 2146435072, 0, %p165;
	xor.b32  	%r190, %r189, 2146435072;
	selp.b32 	%r191, %r190, %r189, %p164;
	setp.eq.f64 	%p166, %fd133, 0dBFF0000000000000;
	selp.b32 	%r192, 1072693248, %r191, %p166;
	mov.b32 	%r193, 0;
	mov.b64 	%fd612, {%r193, %r192};
	bra.uni 	$L__BB5_153;
$L__BB5_152:
	add.rn.f64 	%fd612, %fd133, %fd228;
$L__BB5_153:
	ld.global.f64 	%fd142, [%rd12+8192];
	{
	.reg .b32 %temp; 
	mov.b64 	{%temp, %r33}, %fd142;
	}
	abs.f64 	%fd143, %fd142;
	setp.eq.f64 	%p167, %fd142, 0d0000000000000000;
	@%p167 bra 	$L__BB5_155;
	{ // callseq 55, 0
	.param .b64 param0;
	st.param.f64 	[param0], %fd143;
	.param .b64 param1;
	st.param.f64 	[param1], %fd228;
	.param .b64 retval0;
	call.uni (retval0), 
	__internal_accurate_pow, 
	(
	param0, 
	param1
	);
	ld.param.f64 	%fd313, [retval0];
	} // callseq 55
	setp.lt.s32 	%p168, %r33, 0;
	setp.neu.f64 	%p169, %fd228, %fd57;
	neg.f64 	%fd315, %fd313;
	setp.eq.s64 	%p170, %rd8, -9223372036854775808;
	selp.f64 	%fd316, %fd315, %fd313, %p170;
	selp.f64 	%fd317, %fd316, %fd313, %p168;
	selp.f64 	%fd318, 0dFFF8000000000000, %fd317, %p168;
	selp.f64 	%fd614, %fd318, %fd317, %p169;
	mov.pred 	%p427, %p9;
	bra.uni 	$L__BB5_156;
$L__BB5_155:
	setp.lt.s32 	%p171, %r20, 0;
	selp.b32 	%r194, %r33, 0, %p10;
	or.b32  	%r195, %r194, 2146435072;
	selp.b32 	%r196, %r195, %r194, %p171;
	mov.b32 	%r197, 0;
	mov.b64 	%fd614, {%r197, %r196};
	mov.pred 	%p427, %p10;
$L__BB5_156:
	add.f64 	%fd319, %fd228, %fd142;
	{
	.reg .b32 %temp; 
	mov.b64 	{%temp, %r198}, %fd319;
	}
	and.b32  	%r199, %r198, 2146435072;
	setp.ne.s32 	%p172, %r199, 2146435072;
	@%p172 bra 	$L__BB5_163;
	setp.nan.f64 	%p173, %fd142, %fd228;
	@%p173 bra 	$L__BB5_162;
	setp.eq.f64 	%p174, %fd58, 0d7FF0000000000000;
	@%p174 bra 	$L__BB5_161;
	setp.neu.f64 	%p175, %fd143, 0d7FF0000000000000;
	@%p175 bra 	$L__BB5_163;
	setp.lt.s32 	%p176, %r33, 0;
	setp.ne.s32 	%p177, %r22, 1071644672;
	selp.b32 	%r201, %r23, %r21, %p177;
	selp.b32 	%r202, %r201, %r21, %p427;
	selp.b32 	%r203, %r202, %r21, %p176;
	mov.b32 	%r204, 0;
	mov.b64 	%fd614, {%r204, %r203};
	bra.uni 	$L__BB5_163;
$L__BB5_161:
	setp.lt.s32 	%p178, %r20, 0;
	setp.gt.f64 	%p179, %fd143, 0d3FF0000000000000;
	selp.b32 	%r205, 2146435072, 0, %p179;
	xor.b32  	%r206, %r205, 2146435072;
	selp.b32 	%r207, %r206, %r205, %p178;
	setp.eq.f64 	%p180, %fd142, 0dBFF0000000000000;
	selp.b32 	%r208, 1072693248, %r207, %p180;
	mov.b32 	%r209, 0;
	mov.b64 	%fd614, {%r209, %r208};
	bra.uni 	$L__BB5_163;
$L__BB5_162:
	add.rn.f64 	%fd614, %fd142, %fd228;
$L__BB5_163:
	ld.global.f64 	%fd151, [%rd12+12288];
	{
	.reg .b32 %temp; 
	mov.b64 	{%temp, %r34}, %fd151;
	}
	abs.f64 	%fd152, %fd151;
	setp.eq.f64 	%p181, %fd151, 0d0000000000000000;
	@%p181 bra 	$L__BB5_165;
	{ // callseq 56, 0
	.param .b64 param0;
	st.param.f64 	[param0], %fd152;
	.param .b64 param1;
	st.param.f64 	[param1], %fd228;
	.param .b64 retval0;
	call.uni (retval0), 
	__internal_accurate_pow, 
	(
	param0, 
	param1
	);
	ld.param.f64 	%fd320, [retval0];
	} // callseq 56
	setp.lt.s32 	%p182, %r34, 0;
	setp.neu.f64 	%p183, %fd228, %fd57;
	neg.f64 	%fd322, %fd320;
	setp.eq.s64 	%p184, %rd8, -9223372036854775808;
	selp.f64 	%fd323, %fd322, %fd320, %p184;
	selp.f64 	%fd324, %fd323, %fd320, %p182;
	selp.f64 	%fd325, 0dFFF8000000000000, %fd324, %p182;
	selp.f64 	%fd616, %fd325, %fd324, %p183;
	mov.pred 	%p428, %p9;
	bra.uni 	$L__BB5_166;
$L__BB5_165:
	setp.lt.s32 	%p185, %r20, 0;
	selp.b32 	%r210, %r34, 0, %p10;
	or.b32  	%r211, %r210, 2146435072;
	selp.b32 	%r212, %r211, %r210, %p185;
	mov.b32 	%r213, 0;
	mov.b64 	%fd616, {%r213, %r212};
	mov.pred 	%p428, %p10;
$L__BB5_166:
	add.f64 	%fd326, %fd228, %fd151;
	{
	.reg .b32 %temp; 
	mov.b64 	{%temp, %r214}, %fd326;
	}
	and.b32  	%r215, %r214, 2146435072;
	setp.ne.s32 	%p186, %r215, 2146435072;
	@%p186 bra 	$L__BB5_173;
	setp.nan.f64 	%p187, %fd151, %fd228;
	@%p187 bra 	$L__BB5_172;
	setp.eq.f64 	%p188, %fd58, 0d7FF0000000000000;
	@%p188 bra 	$L__BB5_171;
	setp.neu.f64 	%p189, %fd152, 0d7FF0000000000000;
	@%p189 bra 	$L__BB5_173;
	setp.lt.s32 	%p190, %r34, 0;
	setp.ne.s32 	%p191, %r22, 1071644672;
	selp.b32 	%r217, %r23, %r21, %p191;
	selp.b32 	%r218, %r217, %r21, %p428;
	selp.b32 	%r219, %r218, %r21, %p190;
	mov.b32 	%r220, 0;
	mov.b64 	%fd616, {%r220, %r219};
	bra.uni 	$L__BB5_173;
$L__BB5_171:
	setp.lt.s32 	%p192, %r20, 0;
	setp.gt.f64 	%p193, %fd152, 0d3FF0000000000000;
	selp.b32 	%r221, 2146435072, 0, %p193;
	xor.b32  	%r222, %r221, 2146435072;
	selp.b32 	%r223, %r222, %r221, %p192;
	setp.eq.f64 	%p194, %fd151, 0dBFF0000000000000;
	selp.b32 	%r224, 1072693248, %r223, %p194;
	mov.b32 	%r225, 0;
	mov.b64 	%fd616, {%r225, %r224};
	bra.uni 	$L__BB5_173;
$L__BB5_172:
	add.rn.f64 	%fd616, %fd151, %fd228;
$L__BB5_173:
	ld.global.f64 	%fd160, [%rd12+16384];
	{
	.reg .b32 %temp; 
	mov.b64 	{%temp, %r35}, %fd160;
	}
	abs.f64 	%fd161, %fd160;
	setp.eq.f64 	%p195, %fd160, 0d0000000000000000;
	@%p195 bra 	$L__BB5_175;
	{ // callseq 57, 0
	.param .b64 param0;
	st.param.f64 	[param0], %fd161;
	.param .b64 param1;
	st.param.f64 	[param1], %fd228;
	.param .b64 retval0;
	call.uni (retval0), 
	__internal_accurate_pow, 
	(
	param0, 
	param1
	);
	ld.param.f64 	%fd327, [retval0];
	} // callseq 57
	setp.lt.s32 	%p196, %r35, 0;
	setp.neu.f64 	%p197, %fd228, %fd57;
	neg.f64 	%fd329, %fd327;
	setp.eq.s64 	%p198, %rd8, -9223372036854775808;
	selp.f64 	%fd330, %fd329, %fd327, %p198;
	selp.f64 	%fd331, %fd330, %fd327, %p196;
	selp.f64 	%fd332, 0dFFF8000000000000, %fd331, %p196;
	selp.f64 	%fd618, %fd332, %fd331, %p197;
	mov.pred 	%p429, %p9;
	bra.uni 	$L__BB5_176;
$L__BB5_175:
	setp.lt.s32 	%p199, %r20, 0;
	selp.b32 	%r226, %r35, 0, %p10;
	or.b32  	%r227, %r226, 2146435072;
	selp.b32 	%r228, %r227, %r226, %p199;
	mov.b32 	%r229, 0;
	mov.b64 	%fd618, {%r229, %r228};
	mov.pred 	%p429, %p10;
$L__BB5_176:
	add.f64 	%fd333, %fd228, %fd160;
	{
	.reg .b32 %temp; 
	mov.b64 	{%temp, %r230}, %fd333;
	}
	and.b32  	%r231, %r230, 2146435072;
	setp.ne.s32 	%p200, %r231, 2146435072;
	@%p200 bra 	$L__BB5_183;
	setp.nan.f64 	%p201, %fd160, %fd228;
	@%p201 bra 	$L__BB5_182;
	setp.eq.f64 	%p202, %fd58, 0d7FF0000000000000;
	@%p202 bra 	$L__BB5_181;
	setp.neu.f64 	%p203, %fd161, 0d7FF0000000000000;
	@%p203 bra 	$L__BB5_183;
	setp.lt.s32 	%p204, %r35, 0;
	setp.ne.s32 	%p205, %r22, 1071644672;
	selp.b32 	%r233, %r23, %r21, %p205;
	selp.b32 	%r234, %r233, %r21, %p429;
	selp.b32 	%r235, %r234, %r21, %p204;
	mov.b32 	%r236, 0;
	mov.b64 	%fd618, {%r236, %r235};
	bra.uni 	$L__BB5_183;
$L__BB5_181:
	setp.lt.s32 	%p206, %r20, 0;
	setp.gt.f64 	%p207, %fd161, 0d3FF0000000000000;
	selp.b32 	%r237, 2146435072, 0, %p207;
	xor.b32  	%r238, %r237, 2146435072;
	selp.b32 	%r239, %r238, %r237, %p206;
	setp.eq.f64 	%p208, %fd160, 0dBFF0000000000000;
	selp.b32 	%r240, 1072693248, %r239, %p208;
	mov.b32 	%r241, 0;
	mov.b64 	%fd618, {%r241, %r240};
	bra.uni 	$L__BB5_183;
$L__BB5_182:
	add.rn.f64 	%fd618, %fd160, %fd228;
$L__BB5_183:
	ld.global.f64 	%fd169, [%rd12+20480];
	{
	.reg .b32 %temp; 
	mov.b64 	{%temp, %r36}, %fd169;
	}
	abs.f64 	%fd170, %fd169;
	setp.eq.f64 	%p209, %fd169, 0d0000000000000000;
	@%p209 bra 	$L__BB5_185;
	{ // callseq 58, 0
	.param .b64 param0;
	st.param.f64 	[param0], %fd170;
	.param .b64 param1;
	st.param.f64 	[param1], %fd228;
	.param .b64 retval0;
	call.uni (retval0), 
	__internal_accurate_pow, 
	(
	param0, 
	param1
	);
	ld.param.f64 	%fd334, [retval0];
	} // callseq 58
	setp.lt.s32 	%p210, %r36, 0;
	setp.neu.f64 	%p211, %fd228, %fd57;
	neg.f64 	%fd336, %fd334;
	setp.eq.s64 	%p212, %rd8, -9223372036854775808;
	selp.f64 	%fd337, %fd336, %fd334, %p212;
	selp.f64 	%fd338, %fd337, %fd334, %p210;
	selp.f64 	%fd339, 0dFFF8000000000000, %fd338, %p210;
	selp.f64 	%fd620, %fd339, %fd338, %p211;
	mov.pred 	%p430, %p9;
	bra.uni 	$L__BB5_186;
$L__BB5_185:
	setp.lt.s32 	%p213, %r20, 0;
	selp.b32 	%r242, %r36, 0, %p10;
	or.b32  	%r243, %r242, 2146435072;
	selp.b32 	%r244, %r243, %r242, %p213;
	mov.b32 	%r245, 0;
	mov.b64 	%fd620, {%r245, %r244};
	mov.pred 	%p430, %p10;
$L__BB5_186:
	add.f64 	%fd340, %fd228, %fd169;
	{
	.reg .b32 %temp; 
	mov.b64 	{%temp, %r246}, %fd340;
	}
	and.b32  	%r247, %r246, 2146435072;
	setp.ne.s32 	%p214, %r247, 2146435072;
	@%p214 bra 	$L__BB5_193;
	setp.nan.f64 	%p215, %fd169, %fd228;
	@%p215 bra 	$L__BB5_192;
	setp.eq.f64 	%p216, %fd58, 0d7FF0000000000000;
	@%p216 bra 	$L__BB5_191;
	setp.neu.f64 	%p217, %fd170, 0d7FF0000000000000;
	@%p217 bra 	$L__BB5_193;
	setp.lt.s32 	%p218, %r36, 0;
	setp.ne.s32 	%p219, %r22, 1071644672;
	selp.b32 	%r249, %r23, %r21, %p219;
	selp.b32 	%r250, %r249, %r21, %p430;
	selp.b32 	%r251, %r250, %r21, %p218;
	mov.b32 	%r252, 0;
	mov.b64 	%fd620, {%r252, %r251};
	bra.uni 	$L__BB5_193;
$L__BB5_191:
	setp.lt.s32 	%p220, %r20, 0;
	setp.gt.f64 	%p221, %fd170, 0d3FF0000000000000;
	selp.b32 	%r253, 2146435072, 0, %p221;
	xor.b32  	%r254, %r253, 2146435072;
	selp.b32 	%r255, %r254, %r253, %p220;
	setp.eq.f64 	%p222, %fd169, 0dBFF0000000000000;
	selp.b32 	%r256, 1072693248, %r255, %p222;
	mov.b32 	%r257, 0;
	mov.b64 	%fd620, {%r257, %r256};
	bra.uni 	$L__BB5_193;
$L__BB5_192:
	add.rn.f64 	%fd620, %fd169, %fd228;
$L__BB5_193:
	ld.global.f64 	%fd178, [%rd12+24576];
	{
	.reg .b32 %temp; 
	mov.b64 	{%temp, %r37}, %fd178;
	}
	abs.f64 	%fd179, %fd178;
	setp.eq.f64 	%p223, %fd178, 0d0000000000000000;
	@%p223 bra 	$L__BB5_195;
	{ // callseq 59, 0
	.param .b64 param0;
	st.param.f64 	[param0], %fd179;
	.param .b64 param1;
	st.param.f64 	[param1], %fd228;
	.param .b64 retval0;
	call.uni (retval0), 
	__internal_accurate_pow, 
	(
	param0, 
	param1
	);
	ld.param.f64 	%fd341, [retval0];
	} // callseq 59
	setp.lt.s32 	%p224, %r37, 0;
	setp.neu.f64 	%p225, %fd228, %fd57;
	neg.f64 	%fd343, %fd341;
	setp.eq.s64 	%p226, %rd8, -9223372036854775808;
	selp.f64 	%fd344, %fd343, %fd341, %p226;
	selp.f64 	%fd345, %fd344, %fd341, %p224;
	selp.f64 	%fd346, 0dFFF8000000000000, %fd345, %p224;
	selp.f64 	%fd622, %fd346, %fd345, %p225;
	mov.pred 	%p431, %p9;
	bra.uni 	$L__BB5_196;
$L__BB5_195:
	setp.lt.s32 	%p227, %r20, 0;
	selp.b32 	%r258, %r37, 0, %p10;
	or.b32  	%r259, %r258, 2146435072;
	selp.b32 	%r260, %r259, %r258, %p227;
	mov.b32 	%r261, 0;
	mov.b64 	%fd622, {%r261, %r260};
	mov.pred 	%p431, %p10;
$L__BB5_196:
	add.f64 	%fd347, %fd228, %fd178;
	{
	.reg .b32 %temp; 
	mov.b64 	{%temp, %r262}, %fd347;
	}
	and.b32  	%r263, %r262, 2146435072;
	setp.ne.s32 	%p228, %r263, 2146435072;
	@%p228 bra 	$L__BB5_203;
	setp.nan.f64 	%p229, %fd178, %fd228;
	@%p229 bra 	$L__BB5_202;
	setp.eq.f64 	%p230, %fd58, 0d7FF0000000000000;
	@%p230 bra 	$L__BB5_201;
	setp.neu.f64 	%p231, %fd179, 0d7FF0000000000000;
	@%p231 bra 	$L__BB5_203;
	setp.lt.s32 	%p232, %r37, 0;
	setp.ne.s32 	%p233, %r22, 1071644672;
	selp.b32 	%r265, %r23, %r21, %p233;
	selp.b32 	%r266, %r265, %r21, %p431;
	selp.b32 	%r267, %r266, %r21, %p232;
	mov.b32 	%r268, 0;
	mov.b64 	%fd622, {%r268, %r267};
	bra.uni 	$L__BB5_203;
$L__BB5_201:
	setp.lt.s32 	%p234, %r20, 0;
	setp.gt.f64 	%p235, %fd179, 0d3FF0000000000000;
	selp.b32 	%r269, 2146435072, 0, %p235;
	xor.b32  	%r270, %r269, 2146435072;
	selp.b32 	%r271, %r270, %r269, %p234;
	setp.eq.f64 	%p236, %fd178, 0dBFF0000000000000;
	selp.b32 	%r272, 1072693248, %r271, %p236;
	mov.b32 	%r273, 0;
	mov.b64 	%fd622, {%r273, %r272};
	bra.uni 	$L__BB5_203;
$L__BB5_202:
	add.rn.f64 	%fd622, %fd178, %fd228;
$L__BB5_203:
	setp.eq.f64 	%p237, %fd228, 0d0000000000000000;
	setp.eq.f64 	%p238, %fd178, 0d3FF0000000000000;
	selp.f64 	%fd348, 0d3FF0000000000000, %fd622, %p238;
	selp.f64 	%fd349, 0d3FF0000000000000, %fd348, %p237;
	setp.eq.f64 	%p239, %fd124, 0d3FF0000000000000;
	selp.f64 	%fd350, 0d3FF0000000000000, %fd610, %p239;
	selp.f64 	%fd351, 0d3FF0000000000000, %fd350, %p237;
	fma.rn.f64 	%fd352, %fd56, %fd351, %fd633;
	setp.eq.f64 	%p240, %fd133, 0d3FF0000000000000;
	selp.f64 	%fd353, 0d3FF0000000000000, %fd612, %p240;
	selp.f64 	%fd354, 0d3FF0000000000000, %fd353, %p237;
	fma.rn.f64 	%fd355, %fd56, %fd354, %fd352;
	setp.eq.f64 	%p241, %fd142, 0d3FF0000000000000;
	selp.f64 	%fd356, 0d3FF0000000000000, %fd614, %p241;
	selp.f64 	%fd357, 0d3FF0000000000000, %fd356, %p237;
	fma.rn.f64 	%fd358, %fd56, %fd357, %fd355;
	setp.eq.f64 	%p242, %fd151, 0d3FF0000000000000;
	selp.f64 	%fd359, 0d3FF0000000000000, %fd616, %p242;
	selp.f64 	%fd360, 0d3FF0000000000000, %fd359, %p237;
	fma.rn.f64 	%fd361, %fd56, %fd360, %fd358;
	setp.eq.f64 	%p243, %fd160, 0d3FF0000000000000;
	selp.f64 	%fd362, 0d3FF0000000000000, %fd618, %p243;
	selp.f64 	%fd363, 0d3FF0000000000000, %fd362, %p237;
	fma.rn.f64 	%fd364, %fd56, %fd363, %fd361;
	setp.eq.f64 	%p244, %fd169, 0d3FF0000000000000;
	selp.f64 	%fd365, 0d3FF0000000000000, %fd620, %p244;
	selp.f64 	%fd366, 0d3FF0000000000000, %fd365, %p237;
	fma.rn.f64 	%fd367, %fd56, %fd366, %fd364;
	fma.rn.f64 	%fd633, %fd56, %fd349, %fd367;
	sub.s64 	%rd26, %rd19, %rd73;
	setp.lt.u64 	%p245, %rd26, 3584;
	@%p245 bra 	$L__BB5_242;
	add.s64 	%rd73, %rd73, 3584;
	setp.le.u64 	%p246, %rd73, %rd10;
	@%p246 bra 	$L__BB5_133;
$L__BB5_205:
	setp.le.u64 	%p247, %rd19, %rd73;
	@%p247 bra 	$L__BB5_242;
	cvt.u32.u64 	%r274, %rd73;
	cvt.u32.u64 	%r275, %rd19;
	sub.s32 	%r38, %r275, %r274;
	setp.ge.s32 	%p248, %r19, %r38;
	@%p248 bra 	$L__BB5_242;
	not.b32 	%r277, %r19;
	add.s32 	%r278, %r277, %r275;
	sub.s32 	%r39, %r278, %r274;
	and.b32  	%r280, %r39, 512;
	setp.ne.s32 	%p249, %r280, 0;
	mov.u32 	%r582, %r19;
	@%p249 bra 	$L__BB5_219;
	shl.b64 	%rd27, %rd73, 3;
	add.s64 	%rd28, %rd9, %rd27;
	ld.global.f64 	%fd189, [%rd28];
	{
	.reg .b32 %temp; 
	mov.b64 	{%temp, %r40}, %fd189;
	}
	abs.f64 	%fd190, %fd189;
	setp.eq.f64 	%p250, %fd189, 0d0000000000000000;
	@%p250 bra 	$L__BB5_210;
	{ // callseq 60, 0
	.param .b64 param0;
	st.param.f64 	[param0], %fd190;
	.param .b64 param1;
	st.param.f64 	[param1], %fd228;
	.param .b64 retval0;
	call.uni (retval0), 
	__internal_accurate_pow, 
	(
	param0, 
	param1
	);
	ld.param.f64 	%fd369, [retval0];
	} // callseq 60
	setp.lt.s32 	%p251, %r40, 0;
	setp.neu.f64 	%p252, %fd228, %fd57;
	neg.f64 	%fd371, %fd369;
	setp.eq.s64 	%p253, %rd8, -9223372036854775808;
	selp.f64 	%fd372, %fd371, %fd369, %p253;
	selp.f64 	%fd373, %fd372, %fd369, %p251;
	selp.f64 	%fd374, 0dFFF8000000000000, %fd373, %p251;
	selp.f64 	%fd625, %fd374, %fd373, %p252;
	mov.pred 	%p432, %p9;
	bra.uni 	$L__BB5_211;
$L__BB5_210:
	setp.lt.s32 	%p254, %r20, 0;
	selp.b32 	%r281, %r40, 0, %p10;
	or.b32  	%r282, %r281, 2146435072;
	selp.b32 	%r283, %r282, %r281, %p254;
	mov.b32 	%r284, 0;
	mov.b64 	%fd625, {%r284, %r283};
	mov.pred 	%p432, %p10;
$L__BB5_211:
	add.f64 	%fd375, %fd228, %fd189;
	{
	.reg .b32 %temp; 
	mov.b64 	{%temp, %r285}, %fd375;
	}
	and.b32  	%r286, %r285, 2146435072;
	setp.ne.s32 	%p255, %r286, 2146435072;
	@%p255 bra 	$L__BB5_218;
	setp.nan.f64 	%p256, %fd189, %fd228;
	@%p256 bra 	$L__BB5_217;
	setp.eq.f64 	%p257, %fd58, 0d7FF0000000000000;
	@%p257 bra 	$L__BB5_216;
	setp.neu.f64 	%p258, %fd190, 0d7FF0000000000000;
	@%p258 bra 	$L__BB5_218;
	setp.lt.s32 	%p259, %r40, 0;
	setp.ne.s32 	%p260, %r22, 1071644672;
	selp.b32 	%r288, %r23, %r21, %p260;
	selp.b32 	%r289, %r288, %r21, %p432;
	selp.b32 	%r290, %r289, %r21, %p259;
	mov.b32 	%r291, 0;
	mov.b64 	%fd625, {%r291, %r290};
	bra.uni 	$L__BB5_218;
$L__BB5_216:
	setp.lt.s32 	%p261, %r20, 0;
	setp.gt.f64 	%p262, %fd190, 0d3FF0000000000000;
	selp.b32 	%r292, 2146435072, 0, %p262;
	xor.b32  	%r293, %r292, 2146435072;
	selp.b32 	%r294, %r293, %r292, %p261;
	setp.eq.f64 	%p263, %fd189, 0dBFF0000000000000;
	selp.b32 	%r295, 1072693248, %r294, %p263;
	mov.b32 	%r296, 0;
	mov.b64 	%fd625, {%r296, %r295};
	bra.uni 	$L__BB5_218;
$L__BB5_217:
	add.rn.f64 	%fd625, %fd189, %fd228;
$L__BB5_218:
	setp.eq.f64 	%p264, %fd228, 0d0000000000000000;
	setp.eq.f64 	%p265, %fd189, 0d3FF0000000000000;
	selp.f64 	%fd376, 0d3FF0000000000000, %fd625, %p265;
	selp.f64 	%fd377, 0d3FF0000000000000, %fd376, %p264;
	fma.rn.f64 	%fd633, %fd56, %fd377, %fd633;
	add.s32 	%r582, %r19, 512;
$L__BB5_219:
	setp.lt.u32 	%p266, %r39, 512;
	@%p266 bra 	$L__BB5_242;
	cvt.u64.u32 	%rd29, %r582;
	add.s64 	%rd30, %rd73, %rd29;
	shl.b64 	%rd31, %rd30, 3;
	add.s64 	%rd32, %rd31, %rd2;
	add.s64 	%rd74, %rd32, 4096;
$L__BB5_221:
	ld.global.f64 	%fd202, [%rd74+-4096];
	{
	.reg .b32 %temp; 
	mov.b64 	{%temp, %r44}, %fd202;
	}
	abs.f64 	%fd203, %fd202;
	setp.neu.f64 	%p267, %fd202, 0d0000000000000000;
	@%p267 bra 	$L__BB5_223;
	setp.lt.s32 	%p271, %r20, 0;
	selp.b32 	%r297, %r44, 0, %p10;
	or.b32  	%r298, %r297, 2146435072;
	selp.b32 	%r299, %r298, %r297, %p271;
	mov.b32 	%r300, 0;
	mov.b64 	%fd630, {%r300, %r299};
	mov.pred 	%p26, %p10;
	bra.uni 	$L__BB5_224;
$L__BB5_223:
	{ // callseq 61, 0
	.param .b64 param0;
	st.param.f64 	[param0], %fd203;
	.param .b64 param1;
	st.param.f64 	[param1], %fd228;
	.param .b64 retval0;
	call.uni (retval0), 
	__internal_accurate_pow, 
	(
	param0, 
	param1
	);
	ld.param.f64 	%fd378, [retval0];
	} // callseq 61
	setp.lt.s32 	%p268, %r44, 0;
	setp.neu.f64 	%p269, %fd228, %fd57;
	neg.f64 	%fd380, %fd378;
	setp.eq.s64 	%p270, %rd8, -9223372036854775808;
	selp.f64 	%fd381, %fd380, %fd378, %p270;
	selp.f64 	%fd382, %fd381, %fd378, %p268;
	selp.f64 	%fd383, 0dFFF8000000000000, %fd382, %p268;
	selp.f64 	%fd630, %fd383, %fd382, %p269;
	mov.pred 	%p26, %p9;
$L__BB5_224:
	add.f64 	%fd384, %fd228, %fd202;
	{
	.reg .b32 %temp; 
	mov.b64 	{%temp, %r301}, %fd384;
	}
	and.b32  	%r302, %r301, 2146435072;
	setp.ne.s32 	%p272, %r302, 2146435072;
	@%p272 bra 	$L__BB5_231;
	setp.num.f64 	%p273, %fd202, %fd228;
	@%p273 bra 	$L__BB5_227;
	add.rn.f64 	%fd630, %fd202, %fd228;
	bra.uni 	$L__BB5_231;
$L__BB5_227:
	setp.neu.f64 	%p274, %fd58, 0d7FF0000000000000;
	@%p274 bra 	$L__BB5_229;
	setp.lt.s32 	%p278, %r20, 0;
	setp.gt.f64 	%p279, %fd203, 0d3FF0000000000000;
	selp.b32 	%r308, 2146435072, 0, %p279;
	xor.b32  	%r309, %r308, 2146435072;
	selp.b32 	%r310, %r309, %r308, %p278;
	setp.eq.f64 	%p280, %fd202, 0dBFF0000000000000;
	selp.b32 	%r311, 1072693248, %r310, %p280;
	mov.b32 	%r312, 0;
	mov.b64 	%fd630, {%r312, %r311};
	bra.uni 	$L__BB5_231;
$L__BB5_229:
	setp.neu.f64 	%p275, %fd203, 0d7FF0000000000000;
	@%p275 bra 	$L__BB5_231;
	setp.lt.s32 	%p276, %r44, 0;
	setp.ne.s32 	%p277, %r22, 1071644672;
	selp.b32 	%r304, %r23, %r21, %p277;
	selp.b32 	%r305, %r304, %r21, %p26;
	selp.b32 	%r306, %r305, %r21, %p276;
	mov.b32 	%r307, 0;
	mov.b64 	%fd630, {%r307, %r306};
$L__BB5_231:
	setp.eq.f64 	%p281, %fd228, 0d0000000000000000;
	setp.eq.f64 	%p282, %fd202, 0d3FF0000000000000;
	selp.f64 	%fd385, 0d3FF0000000000000, %fd630, %p282;
	selp.f64 	%fd386, 0d3FF0000000000000, %fd385, %p281;
	fma.rn.f64 	%fd211, %fd56, %fd386, %fd633;
	ld.global.f64 	%fd212, [%rd74];
	{
	.reg .b32 %temp; 
	mov.b64 	{%temp, %r45}, %fd212;
	}
	abs.f64 	%fd213, %fd212;
	setp.eq.f64 	%p283, %fd212, 0d0000000000000000;
	@%p283 bra 	$L__BB5_233;
	{ // callseq 62, 0
	.param .b64 param0;
	st.param.f64 	[param0], %fd213;
	.param .b64 param1;
	st.param.f64 	[param1], %fd228;
	.param .b64 retval0;
	call.uni (retval0), 
	__internal_accurate_pow, 
	(
	param0, 
	param1
	);
	ld.param.f64 	%fd387, [retval0];
	} // callseq 62
	setp.lt.s32 	%p284, %r45, 0;
	setp.neu.f64 	%p285, %fd228, %fd57;
	neg.f64 	%fd389, %fd387;
	setp.eq.s64 	%p286, %rd8, -9223372036854775808;
	selp.f64 	%fd390, %fd389, %fd387, %p286;
	selp.f64 	%fd391, %fd390, %fd387, %p284;
	selp.f64 	%fd392, 0dFFF8000000000000, %fd391, %p284;
	selp.f64 	%fd632, %fd392, %fd391, %p285;
	mov.pred 	%p434, %p9;
	bra.uni 	$L__BB5_234;
$L__BB5_233:
	setp.lt.s32 	%p287, %r20, 0;
	selp.b32 	%r313, %r45, 0, %p10;
	or.b32  	%r314, %r313, 2146435072;
	selp.b32 	%r315, %r314, %r313, %p287;
	mov.b32 	%r316, 0;
	mov.b64 	%fd632, {%r316, %r315};
	mov.pred 	%p434, %p10;
$L__BB5_234:
	add.f64 	%fd393, %fd228, %fd212;
	{
	.reg .b32 %temp; 
	mov.b64 	{%temp, %r317}, %fd393;
	}
	and.b32  	%r318, %r317, 2146435072;
	setp.ne.s32 	%p288, %r318, 2146435072;
	@%p288 bra 	$L__BB5_241;
	setp.nan.f64 	%p289, %fd212, %fd228;
	@%p289 bra 	$L__BB5_240;
	setp.eq.f64 	%p290, %fd58, 0d7FF0000000000000;
	@%p290 bra 	$L__BB5_239;
	setp.neu.f64 	%p291, %fd213, 0d7FF0000000000000;
	@%p291 bra 	$L__BB5_241;
	setp.lt.s32 	%p292, %r45, 0;
	setp.ne.s32 	%p293, %r22, 1071644672;
	selp.b32 	%r320, %r23, %r21, %p293;
	selp.b32 	%r321, %r320, %r21, %p434;
	selp.b32 	%r322, %r321, %r21, %p292;
	mov.b32 	%r323, 0;
	mov.b64 	%fd632, {%r323, %r322};
	bra.uni 	$L__BB5_241;
$L__BB5_239:
	setp.lt.s32 	%p294, %r20, 0;
	setp.gt.f64 	%p295, %fd213, 0d3FF0000000000000;
	selp.b32 	%r324, 2146435072, 0, %p295;
	xor.b32  	%r325, %r324, 2146435072;
	selp.b32 	%r326, %r325, %r324, %p294;
	setp.eq.f64 	%p296, %fd212, 0dBFF0000000000000;
	selp.b32 	%r327, 1072693248, %r326, %p296;
	mov.b32 	%r328, 0;
	mov.b64 	%fd632, {%r328, %r327};
	bra.uni 	$L__BB5_241;
$L__BB5_240:
	add.rn.f64 	%fd632, %fd212, %fd228;
$L__BB5_241:
	setp.eq.f64 	%p297, %fd228, 0d0000000000000000;
	setp.eq.f64 	%p298, %fd212, 0d3FF0000000000000;
	selp.f64 	%fd394, 0d3FF0000000000000, %fd632, %p298;
	selp.f64 	%fd395, 0d3FF0000000000000, %fd394, %p297;
	fma.rn.f64 	%fd633, %fd56, %fd395, %fd211;
	add.s32 	%r582, %r582, 1024;
	add.s64 	%rd74, %rd74, 8192;
	setp.lt.s32 	%p299, %r582, %r38;
	@%p299 bra 	$L__BB5_221;
$L__BB5_242:
	// begin inline asm
	mov.u32 %r329, %laneid;
	// end inline asm
	mov.b64 	%rd33, %fd633;
	mov.b64 	{%r331, %r336}, %rd33;
	mov.b32 	%r337, 1;
	mov.b32 	%r378, 31;
	mov.b32 	%r379, -1;
	// begin inline asm
	shfl.sync.down.b32 %r330, %r331, %r337, %r378, %r379;
	// end inline asm
	// begin inline asm
	shfl.sync.down.b32 %r335, %r336, %r337, %r378, %r379;
	// end inline asm
	mov.b64 	%rd34, {%r330, %r335};
	mov.b64 	%fd396, %rd34;
	setp.gt.s32 	%p300, %r329, 30;
	add.f64 	%fd397, %fd633, %fd396;
	selp.f64 	%fd398, %fd633, %fd397, %p300;
	mov.b64 	%rd35, %fd398;
	mov.b64 	{%r341, %r346}, %rd35;
	mov.b32 	%r347, 2;
	// begin inline asm
	shfl.sync.down.b32 %r340, %r341, %r347, %r378, %r379;
	// end inline asm
	// begin inline asm
	shfl.sync.down.b32 %r345, %r346, %r347, %r378, %r379;
	// end inline asm
	mov.b64 	%rd36, {%r340, %r345};
	mov.b64 	%fd399, %rd36;
	setp.gt.s32 	%p301, %r329, 29;
	add.f64 	%fd400, %fd398, %fd399;
	selp.f64 	%fd401, %fd398, %fd400, %p301;
	mov.b64 	%rd37, %fd401;
	mov.b64 	{%r351, %r356}, %rd37;
	mov.b32 	%r357, 4;
	// begin inline asm
	shfl.sync.down.b32 %r350, %r351, %r357, %r378, %r379;
	// end inline asm
	// begin inline asm
	shfl.sync.down.b32 %r355, %r356, %r357, %r378, %r379;
	// end inline asm
	mov.b64 	%rd38, {%r350, %r355};
	mov.b64 	%fd402, %rd38;
	setp.gt.s32 	%p302, %r329, 27;
	add.f64 	%fd403, %fd401, %fd402;
	selp.f64 	%fd404, %fd401, %fd403, %p302;
	mov.b64 	%rd39, %fd404;
	mov.b64 	{%r361, %r366}, %rd39;
	mov.b32 	%r367, 8;
	// begin inline asm
	shfl.sync.down.b32 %r360, %r361, %r367, %r378, %r379;
	// end inline asm
	// begin inline asm
	shfl.sync.down.b32 %r365, %r366, %r367, %r378, %r379;
	// end inline asm
	mov.b64 	%rd40, {%r360, %r365};
	mov.b64 	%fd405, %rd40;
	setp.gt.s32 	%p303, %r329, 23;
	add.f64 	%fd406, %fd404, %fd405;
	selp.f64 	%fd407, %fd404, %fd406, %p303;
	mov.b64 	%rd41, %fd407;
	mov.b64 	{%r371, %r376}, %rd41;
	mov.b32 	%r377, 16;
	// begin inline asm
	shfl.sync.down.b32 %r370, %r371, %r377, %r378, %r379;
	// end inline asm
	// begin inline asm
	shfl.sync.down.b32 %r375, %r376, %r377, %r378, %r379;
	// end inline asm
	mov.b64 	%rd42, {%r370, %r375};
	mov.b64 	%fd408, %rd42;
	setp.gt.s32 	%p304, %r329, 15;
	add.f64 	%fd223, %fd407, %fd408;
	selp.f64 	%fd634, %fd407, %fd223, %p304;
	setp.ne.s32 	%p305, %r329, 0;
	@%p305 bra 	$L__BB5_244;
	shr.u32 	%r380, %r19, 2;
	and.b32  	%r381, %r380, 248;
	mov.u32 	%r382, _ZZN3cub18CUB_300001_SM_10006detail6reduce28DeviceReduceSingleTileKernelINS2_10policy_hubIdyN4cuda3std3__44plusIdEEE10Policy1000EN6thrust24THRUST_300001_SM_1000_NS10device_ptrIdEEPdyS9_dd13power_functorEEvT0_T1_T2_T3_T4_T6_E12temp_storage;
	add.s32 	%r383, %r382, %r381;
	st.shared.f64 	[%r383+16], %fd223;
$L__BB5_244:
	bar.sync 	0;
	setp.ne.s32 	%p306, %r19, 0;
	@%p306 bra 	$L__BB5_246;
	ld.shared.f64 	%fd409, [_ZZN3cub18CUB_300001_SM_10006detail6reduce28DeviceReduceSingleTileKernelINS2_10policy_hubIdyN4cuda3std3__44plusIdEEE10Policy1000EN6thrust24THRUST_300001_SM_1000_NS10device_ptrIdEEPdyS9_dd13power_functorEEvT0_T1_T2_T3_T4_T6_E12temp_storage+24];
	add.f64 	%fd410, %fd634, %fd409;
	ld.shared.f64 	%fd411, [_ZZN3cub18CUB_300001_SM_10006detail6reduce28DeviceReduceSingleTileKernelINS2_10policy_hubIdyN4cuda3std3__44plusIdEEE10Policy1000EN6thrust24THRUST_300001_SM_1000_NS10device_ptrIdEEPdyS9_dd13power_functorEEvT0_T1_T2_T3_T4_T6_E12temp_storage+32];
	add.f64 	%fd412, %fd410, %fd411;
	ld.shared.f64 	%fd413, [_ZZN3cub18CUB_300001_SM_10006detail6reduce28DeviceReduceSingleTileKernelINS2_10policy_hubIdyN4cuda3std3__44plusIdEEE10Policy1000EN6thrust24THRUST_300001_SM_1000_NS10device_ptrIdEEPdyS9_dd13power_functorEEvT0_T1_T2_T3_T4_T6_E12temp_storage+40];
	add.f64 	%fd414, %fd412, %fd413;
	ld.shared.f64 	%fd415, [_ZZN3cub18CUB_300001_SM_10006detail6reduce28DeviceReduceSingleTileKernelINS2_10policy_hubIdyN4cuda3std3__44plusIdEEE10Policy1000EN6thrust24THRUST_300001_SM_1000_NS10device_ptrIdEEPdyS9_dd13power_functorEEvT0_T1_T2_T3_T4_T6_E12temp_storage+48];
	add.f64 	%fd416, %fd414, %fd415;
	ld.shared.f64 	%fd417, [_ZZN3cub18CUB_300001_SM_10006detail6reduce28DeviceReduceSingleTileKernelINS2_10policy_hubIdyN4cuda3std3__44plusIdEEE10Policy1000EN6thrust24THRUST_300001_SM_1000_NS10device_ptrIdEEPdyS9_dd13power_functorEEvT0_T1_T2_T3_T4_T6_E12temp_storage+56];
	add.f64 	%fd418, %fd416, %fd417;
	ld.shared.f64 	%fd419, [_ZZN3cub18CUB_300001_SM_10006detail6reduce28DeviceReduceSingleTileKernelINS2_10policy_hubIdyN4cuda3std3__44plusIdEEE10Policy1000EN6thrust24THRUST_300001_SM_1000_NS10device_ptrIdEEPdyS9_dd13power_functorEEvT0_T1_T2_T3_T4_T6_E12temp_storage+64];
	add.f64 	%fd420, %fd418, %fd419;
	ld.shared.f64 	%fd421, [_ZZN3cub18CUB_300001_SM_10006detail6reduce28DeviceReduceSingleTileKernelINS2_10policy_hubIdyN4cuda3std3__44plusIdEEE10Policy1000EN6thrust24THRUST_300001_SM_1000_NS10device_ptrIdEEPdyS9_dd13power_functorEEvT0_T1_T2_T3_T4_T6_E12temp_storage+72];
	add.f64 	%fd422, %fd420, %fd421;
	ld.shared.f64 	%fd423, [_ZZN3cub18CUB_300001_SM_10006detail6reduce28DeviceReduceSingleTileKernelINS2_10policy_hubIdyN4cuda3std3__44plusIdEEE10Policy1000EN6thrust24THRUST_300001_SM_1000_NS10device_ptrIdEEPdyS9_dd13power_functorEEvT0_T1_T2_T3_T4_T6_E12temp_storage+80];
	add.f64 	%fd424, %fd422, %fd423;
	ld.shared.f64 	%fd425, [_ZZN3cub18CUB_300001_SM_10006detail6reduce28DeviceReduceSingleTileKernelINS2_10policy_hubIdyN4cuda3std3__44plusIdEEE10Policy1000EN6thrust24THRUST_300001_SM_1000_NS10device_ptrIdEEPdyS9_dd13power_functorEEvT0_T1_T2_T3_T4_T6_E12temp_storage+88];
	add.f64 	%fd426, %fd424, %fd425;
	ld.shared.f64 	%fd427, [_ZZN3cub18CUB_300001_SM_10006detail6reduce28DeviceReduceSingleTileKernelINS2_10policy_hubIdyN4cuda3std3__44plusIdEEE10Policy1000EN6thrust24THRUST_300001_SM_1000_NS10device_ptrIdEEPdyS9_dd13power_functorEEvT0_T1_T2_T3_T4_T6_E12temp_storage+96];
	add.f64 	%fd428, %fd426, %fd427;
	ld.shared.f64 	%fd429, [_ZZN3cub18CUB_300001_SM_10006detail6reduce28DeviceReduceSingleTileKernelINS2_10policy_hubIdyN4cuda3std3__44plusIdEEE10Policy1000EN6thrust24THRUST_300001_SM_1000_NS10device_ptrIdEEPdyS9_dd13power_functorEEvT0_T1_T2_T3_T4_T6_E12temp_storage+104];
	add.f64 	%fd430, %fd428, %fd429;
	ld.shared.f64 	%fd431, [_ZZN3cub18CUB_300001_SM_10006detail6reduce28DeviceReduceSingleTileKernelINS2_10policy_hubIdyN4cuda3std3__44plusIdEEE10Policy1000EN6thrust24THRUST_300001_SM_1000_NS10device_ptrIdEEPdyS9_dd13power_functorEEvT0_T1_T2_T3_T4_T6_E12temp_storage+112];
	add.f64 	%fd432, %fd430, %fd431;
	ld.shared.f64 	%fd433, [_ZZN3cub18CUB_300001_SM_10006detail6reduce28DeviceReduceSingleTileKernelINS2_10policy_hubIdyN4cuda3std3__44plusIdEEE10Policy1000EN6thrust24THRUST_300001_SM_1000_NS10device_ptrIdEEPdyS9_dd13power_functorEEvT0_T1_T2_T3_T4_T6_E12temp_storage+120];
	add.f64 	%fd434, %fd432, %fd433;
	ld.shared.f64 	%fd435, [_ZZN3cub18CUB_300001_SM_10006detail6reduce28DeviceReduceSingleTileKernelINS2_10policy_hubIdyN4cuda3std3__44plusIdEEE10Policy1000EN6thrust24THRUST_300001_SM_1000_NS10device_ptrIdEEPdyS9_dd13power_functorEEvT0_T1_T2_T3_T4_T6_E12temp_storage+128];
	add.f64 	%fd436, %fd434, %fd435;
	ld.shared.f64 	%fd437, [_ZZN3cub18CUB_300001_SM_10006detail6reduce28DeviceReduceSingleTileKernelINS2_10policy_hubIdyN4cuda3std3__44plusIdEEE10Policy1000EN6thrust24THRUST_300001_SM_1000_NS10device_ptrIdEEPdyS9_dd13power_functorEEvT0_T1_T2_T3_T4_T6_E12temp_storage+136];
	add.f64 	%fd634, %fd436, %fd437;
$L__BB5_246:
	mov.u32 	%r576, %tid.x;
	setp.ne.s32 	%p412, %r576, 0;
	@%p412 bra 	$L__BB5_248;
	add.f64 	%fd580, %fd227, %fd634;
	st.global.f64 	[%rd1], %fd580;
$L__BB5_248:
	ret;

}
	// .globl	_ZN3cub18CUB_300001_SM_10006detail6reduce18DeviceReduceKernelINS2_10policy_hubIdyN4cuda3std3__44plusIdEEE10Policy1000EN6thrust24THRUST_300001_SM_1000_NS10device_ptrIdEEyS9_d13power_functorEEvT0_PT3_T1_NS0_13GridEvenShareISK_EET2_T4_
.visible .entry _ZN3cub18CUB_300001_SM_10006detail6reduce18DeviceReduceKernelINS2_10policy_hubIdyN4cuda3std3__44plusIdEEE10Policy1000EN6thrust24THRUST_300001_SM_1000_NS10device_ptrIdEEyS9_d13power_functorEEvT0_PT3_T1_NS0_13GridEvenShareISK_EET2_T4_(
	.param .align 8 .b8 _ZN3cub18CUB_300001_SM_10006detail6reduce18DeviceReduceKernelINS2_10policy_hubIdyN4cuda3std3__44plusIdEEE10Policy1000EN6thrust24THRUST_300001_SM_1000_NS10device_ptrIdEEyS9_d13power_functorEEvT0_PT3_T1_NS0_13GridEvenShareISK_EET2_T4__param_0[8],
	.param .u64 .ptr .align 1 _ZN3cub18CUB_300001_SM_10006detail6reduce18DeviceReduceKernelINS2_10policy_hubIdyN4cuda3std3__44plusIdEEE10Policy1000EN6thrust24THRUST_300001_SM_1000_NS10device_ptrIdEEyS9_d13power_functorEEvT0_PT3_T1_NS0_13GridEvenShareISK_EET2_T4__param_1,
	.param .u64 _ZN3cub18CUB_300001_SM_10006detail6reduce18DeviceReduceKernelINS2_10policy_hubIdyN4cuda3std3__44plusIdEEE10Policy1000EN6thrust24THRUST_300001_SM_1000_NS10device_ptrIdEEyS9_d13power_functorEEvT0_PT3_T1_NS0_13GridEvenShareISK_EET2_T4__param_2,
	.param .align 8 .b8 _ZN3cub18CUB_300001_SM_10006detail6reduce18DeviceReduceKernelINS2_10policy_hubIdyN4cuda3std3__44plusIdEEE10Policy1000EN6thrust24THRUST_300001_SM_1000_NS10device_ptrIdEEyS9_d13power_functorEEvT0_PT3_T1_NS0_13GridEvenShareISK_EET2_T4__param_3[72],
	.param .align 1 .b8 _ZN3cub18CUB_300001_SM_10006detail6reduce18DeviceReduceKernelINS2_10policy_hubIdyN4cuda3std3__44plusIdEEE10Policy1000EN6thrust24THRUST_300001_SM_1000_NS10device_ptrIdEEyS9_d13power_functorEEvT0_PT3_T1_NS0_13GridEvenShareISK_EET2_T4__param_4[1],
	.param .align 8 .b8 _ZN3cub18CUB_300001_SM_10006detail6reduce18DeviceReduceKernelINS2_10policy_hubIdyN4cuda3std3__44plusIdEEE10Policy1000EN6thrust24THRUST_300001_SM_1000_NS10device_ptrIdEEyS9_d13power_functorEEvT0_PT3_T1_NS0_13GridEvenShareISK_EET2_T4__param_5[16]
)
.maxntid 512
{
	.reg .pred 	%p<433>;
	.reg .b32 	%r<606>;
	.reg .b64 	%rd<97>;
	.reg .b64 	%fd<629>;
	// demoted variable
	.shared .align 8 .b8 _ZZN3cub18CUB_300001_SM_10006detail6reduce18DeviceReduceKernelINS2_10policy_hubIdyN4cuda3std3__44plusIdEEE10Policy1000EN6thrust24THRUST_300001_SM_1000_NS10device_ptrIdEEyS9_d13power_functorEEvT0_PT3_T1_NS0_13GridEvenShareISK_EET2_T4_E12temp_storage[152];
	ld.param.u32 	%r53, [_ZN3cub18CUB_300001_SM_10006detail6reduce18DeviceReduceKernelINS2_10policy_hubIdyN4cuda3std3__44plusIdEEE10Policy1000EN6thrust24THRUST_300001_SM_1000_NS10device_ptrIdEEyS9_d13power_functorEEvT0_PT3_T1_NS0_13GridEvenShareISK_EET2_T4__param_3+40];
	ld.param.f64 	%fd1, [_ZN3cub18CUB_300001_SM_10006detail6reduce18DeviceReduceKernelINS2_10policy_hubIdyN4cuda3std3__44plusIdEEE10Policy1000EN6thrust24THRUST_300001_SM_1000_NS10device_ptrIdEEyS9_d13power_functorEEvT0_PT3_T1_NS0_13GridEvenShareISK_EET2_T4__param_5];
	ld.param.f64 	%fd2, [_ZN3cub18CUB_300001_SM_10006detail6reduce18DeviceReduceKernelINS2_10policy_hubIdyN4cuda3std3__44plusIdEEE10Policy1000EN6thrust24THRUST_300001_SM_1000_NS10device_ptrIdEEyS9_d13power_functorEEvT0_PT3_T1_NS0_13GridEvenShareISK_EET2_T4__param_5+8];
	ld.param.u64 	%rd28, [_ZN3cub18CUB_300001_SM_10006detail6reduce18DeviceReduceKernelINS2_10policy_hubIdyN4cuda3std3__44plusIdEEE10Policy1000EN6thrust24THRUST_300001_SM_1000_NS10device_ptrIdEEyS9_d13power_functorEEvT0_PT3_T1_NS0_13GridEvenShareISK_EET2_T4__param_3+32];
	ld.param.u64 	%rd32, [_ZN3cub18CUB_300001_SM_10006detail6reduce18DeviceReduceKernelINS2_10policy_hubIdyN4cuda3std3__44plusIdEEE10Policy1000EN6thrust24THRUST_300001_SM_1000_NS10device_ptrIdEEyS9_d13power_functorEEvT0_PT3_T1_NS0_13GridEvenShareISK_EET2_T4__param_0];
	cvta.to.global.u64 	%rd2, %rd32;
	mov.u32 	%r1, %ctaid.x;
	mul.lo.s32 	%r54, %r1, 3584;
	cvt.u64.u32 	%rd3, %r54;
	sub.s64 	%rd4, %rd28, %rd3;
	setp.gt.u64 	%p28, %rd4, 3583;
	@%p28 bra 	$L__BB6_58;
	cvt.u32.u64 	%r402, %rd3;
	cvt.u32.u64 	%r2, %rd28;
	sub.s32 	%r3, %r2, %r402;
	mov.u32 	%r4, %tid.x;
	setp.ge.s32 	%p306, %r4, %r3;
	mov.f64 	%fd588, 0d0000000000000000;
	mov.u32 	%r601, %r4;
	@%p306 bra 	$L__BB6_13;
	add.s32 	%r404, %r402, %r4;
	mul.wide.u32 	%rd57, %r404, 8;
	add.s64 	%rd58, %rd2, %rd57;
	ld.global.f64 	%fd3, [%rd58];
	{
	.reg .b32 %temp; 
	mov.b64 	{%temp, %r5}, %fd3;
	}
	{
	.reg .b32 %temp; 
	mov.b64 	{%temp, %r6}, %fd1;
	}
	shr.u32 	%r405, %r6, 20;
	and.b32  	%r406, %r405, 2047;
	add.s32 	%r407, %r406, -1012;
	mov.b64 	%rd59, %fd1;
	shl.b64 	%rd5, %rd59, %r407;
	setp.eq.s64 	%p3, %rd5, -9223372036854775808;
	abs.f64 	%fd4, %fd3;
	setp.neu.f64 	%p307, %fd3, 0d0000000000000000;
	@%p307 bra 	$L__BB6_4;
	setp.eq.s64 	%p310, %rd5, -9223372036854775808;
	abs.f64 	%fd442, %fd1;
	setp.neu.f64 	%p311, %fd442, 0d3FE0000000000000;
	and.pred  	%p3, %p311, %p310;
	selp.b32 	%r408, %r5, 0, %p3;
	setp.lt.s32 	%p312, %r6, 0;
	or.b32  	%r409, %r408, 2146435072;
	selp.b32 	%r410, %r409, %r408, %p312;
	mov.b32 	%r411, 0;
	mov.b64 	%fd577, {%r411, %r410};
	bra.uni 	$L__BB6_5;
$L__BB6_4:
	{ // callseq 84, 0
	.param .b64 param0;
	st.param.f64 	[param0], %fd4;
	.param .b64 param1;
	st.param.f64 	[param1], %fd1;
	.param .b64 retval0;
	call.uni (retval0), 
	__internal_accurate_pow, 
	(
	param0, 
	param1
	);
	ld.param.f64 	%fd435, [retval0];
	} // callseq 84
	setp.lt.s32 	%p308, %r5, 0;
	cvt.rzi.f64.f64 	%fd437, %fd1;
	setp.neu.f64 	%p309, %fd1, %fd437;
	neg.f64 	%fd438, %fd435;
	selp.f64 	%fd439, %fd438, %fd435, %p3;
	selp.f64 	%fd440, %fd439, %fd435, %p308;
	selp.f64 	%fd441, 0dFFF8000000000000, %fd440, %p308;
	selp.f64 	%fd577, %fd441, %fd440, %p309;
$L__BB6_5:
	add.f64 	%fd443, %fd1, %fd3;
	{
	.reg .b32 %temp; 
	mov.b64 	{%temp, %r412}, %fd443;
	}
	and.b32  	%r413, %r412, 2146435072;
	setp.ne.s32 	%p313, %r413, 2146435072;
	@%p313 bra 	$L__BB6_12;
	setp.num.f64 	%p314, %fd3, %fd1;
	@%p314 bra 	$L__BB6_8;
	add.rn.f64 	%fd577, %fd3, %fd1;
	bra.uni 	$L__BB6_12;
$L__BB6_8:
	abs.f64 	%fd444, %fd1;
	setp.neu.f64 	%p315, %fd444, 0d7FF0000000000000;
	@%p315 bra 	$L__BB6_10;
	setp.gt.f64 	%p320, %fd4, 0d3FF0000000000000;
	selp.b32 	%r421, 2146435072, 0, %p320;
	setp.lt.s32 	%p321, %r6, 0;
	xor.b32  	%r422, %r421, 2146435072;
	selp.b32 	%r423, %r422, %r421, %p321;
	setp.eq.f64 	%p322, %fd3, 0dBFF0000000000000;
	selp.b32 	%r424, 1072693248, %r423, %p322;
	mov.b32 	%r425, 0;
	mov.b64 	%fd577, {%r425, %r424};
	bra.uni 	$L__BB6_12;
$L__BB6_10:
	setp.neu.f64 	%p316, %fd4, 0d7FF0000000000000;
	@%p316 bra 	$L__BB6_12;
	setp.lt.s32 	%p317, %r5, 0;
	setp.lt.s32 	%p318, %r6, 0;
	selp.b32 	%r414, 0, 2146435072, %p318;
	and.b32  	%r415, %r6, 2147483647;
	setp.ne.s32 	%p319, %r415, 1071644672;
	or.b32  	%r416, %r414, -2147483648;
	selp.b32 	%r417, %r416, %r414, %p319;
	selp.b32 	%r418, %r417, %r414, %p3;
	selp.b32 	%r419, %r418, %r414, %p317;
	mov.b32 	%r420, 0;
	mov.b64 	%fd577, {%r420, %r419};
$L__BB6_12:
	setp.eq.f64 	%p323, %fd3, 0d3FF0000000000000;
	setp.eq.f64 	%p324, %fd1, 0d0000000000000000;
	selp.f64 	%fd445, 0d3FF0000000000000, %fd577, %p323;
	selp.f64 	%fd446, 0d3FF0000000000000, %fd445, %p324;
	mul.f64 	%fd447, %fd2, 0d3FE0000000000000;
	mul.f64 	%fd588, %fd447, %fd446;
	add.s32 	%r601, %r4, 512;
$L__BB6_13:
	setp.ge.s32 	%p325, %r601, %r3;
	@%p325 bra 	$L__BB6_49;
	mul.f64 	%fd14, %fd2, 0d3FE0000000000000;
	{
	.reg .b32 %temp; 
	mov.b64 	{%temp, %r9}, %fd1;
	}
	shr.u32 	%r427, %r9, 20;
	and.b32  	%r428, %r427, 2047;
	add.s32 	%r429, %r428, -1012;
	mov.b64 	%rd60, %fd1;
	shl.b64 	%rd6, %rd60, %r429;
	setp.eq.s64 	%p4, %rd6, -9223372036854775808;
	cvt.rzi.f64.f64 	%fd15, %fd1;
	abs.f64 	%fd16, %fd1;
	setp.neu.f64 	%p327, %fd16, 0d3FE0000000000000;
	and.pred  	%p5, %p327, %p4;
	setp.lt.s32 	%p328, %r9, 0;
	selp.b32 	%r10, 0, 2146435072, %p328;
	and.b32  	%r11, %r9, 2147483647;
	or.b32  	%r12, %r10, -2147483648;
	not.b32 	%r430, %r601;
	add.s32 	%r431, %r430, %r2;
	sub.s32 	%r13, %r431, %r402;
	and.b32  	%r432, %r13, 512;
	setp.ne.s32 	%p329, %r432, 0;
	@%p329 bra 	$L__BB6_26;
	cvt.u64.u32 	%rd61, %r601;
	add.s64 	%rd62, %rd61, %rd3;
	shl.b64 	%rd63, %rd62, 3;
	add.s64 	%rd64, %rd2, %rd63;
	ld.global.f64 	%fd17, [%rd64];
	{
	.reg .b32 %temp; 
	mov.b64 	{%temp, %r14}, %fd17;
	}
	abs.f64 	%fd18, %fd17;
	setp.eq.f64 	%p330, %fd17, 0d0000000000000000;
	@%p330 bra 	$L__BB6_17;
	{ // callseq 85, 0
	.param .b64 param0;
	st.param.f64 	[param0], %fd18;
	.param .b64 param1;
	st.param.f64 	[param1], %fd1;
	.param .b64 retval0;
	call.uni (retval0), 
	__internal_accurate_pow, 
	(
	param0, 
	param1
	);
	ld.param.f64 	%fd449, [retval0];
	} // callseq 85
	setp.lt.s32 	%p331, %r14, 0;
	setp.neu.f64 	%p332, %fd1, %fd15;
	neg.f64 	%fd451, %fd449;
	setp.eq.s64 	%p333, %rd6, -9223372036854775808;
	selp.f64 	%fd452, %fd451, %fd449, %p333;
	selp.f64 	%fd453, %fd452, %fd449, %p331;
	selp.f64 	%fd454, 0dFFF8000000000000, %fd453, %p331;
	selp.f64 	%fd580, %fd454, %fd453, %p332;
	mov.pred 	%p413, %p4;
	bra.uni 	$L__BB6_18;
$L__BB6_17:
	setp.lt.s32 	%p334, %r9, 0;
	selp.b32 	%r433, %r14, 0, %p5;
	or.b32  	%r434, %r433, 2146435072;
	selp.b32 	%r435, %r434, %r433, %p334;
	mov.b32 	%r436, 0;
	mov.b64 	%fd580, {%r436, %r435};
	mov.pred 	%p413, %p5;
$L__BB6_18:
	add.f64 	%fd455, %fd1, %fd17;
	{
	.reg .b32 %temp; 
	mov.b64 	{%temp, %r437}, %fd455;
	}
	and.b32  	%r438, %r437, 2146435072;
	setp.ne.s32 	%p335, %r438, 2146435072;
	@%p335 bra 	$L__BB6_25;
	setp.nan.f64 	%p336, %fd17, %fd1;
	@%p336 bra 	$L__BB6_24;
	setp.eq.f64 	%p337, %fd16, 0d7FF0000000000000;
	@%p337 bra 	$L__BB6_23;
	setp.neu.f64 	%p338, %fd18, 0d7FF0000000000000;
	@%p338 bra 	$L__BB6_25;
	setp.lt.s32 	%p339, %r14, 0;
	setp.ne.s32 	%p340, %r11, 1071644672;
	selp.b32 	%r440, %r12, %r10, %p340;
	selp.b32 	%r441, %r440, %r10, %p413;
	selp.b32 	%r442, %r441, %r10, %p339;
	mov.b32 	%r443, 0;
	mov.b64 	%fd580, {%r443, %r442};
	bra.uni 	$L__BB6_25;
$L__BB6_23:
	setp.lt.s32 	%p341, %r9, 0;
	setp.gt.f64 	%p342, %fd18, 0d3FF0000000000000;
	selp.b32 	%r444, 2146435072, 0, %p342;
	xor.b32  	%r445, %r444, 2146435072;
	selp.b32 	%r446, %r445, %r444, %p341;
	setp.eq.f64 	%p343, %fd17, 0dBFF0000000000000;
	selp.b32 	%r447, 1072693248, %r446, %p343;
	mov.b32 	%r448, 0;
	mov.b64 	%fd580, {%r448, %r447};
	bra.uni 	$L__BB6_25;
$L__BB6_24:
	add.rn.f64 	%fd580, %fd17, %fd1;
$L__BB6_25:
	setp.eq.f64 	%p344, %fd1, 0d0000000000000000;
	setp.eq.f64 	%p345, %fd17, 0d3FF0000000000000;
	selp.f64 	%fd456, 0d3FF0000000000000, %fd580, %p345;
	selp.f64 	%fd457, 0d3FF0000000000000, %fd456, %p344;
	fma.rn.f64 	%fd588, %fd14, %fd457, %fd588;
	add.s32 	%r601, %r601, 512;
$L__BB6_26:
	setp.lt.u32 	%p346, %r13, 512;
	@%p346 bra 	$L__BB6_49;
	mul.wide.u32 	%rd65, %r1, 28672;
	mul.wide.u32 	%rd66, %r601, 8;
	add.s64 	%rd67, %rd65, %rd66;
	add.s64 	%rd68, %rd67, %rd2;
	add.s64 	%rd93, %rd68, 4096;
$L__BB6_28:
	ld.global.f64 	%fd30, [%rd93+-4096];
	{
	.reg .b32 %temp; 
	mov.b64 	{%temp, %r18}, %fd30;
	}
	abs.f64 	%fd31, %fd30;
	setp.neu.f64 	%p347, %fd30, 0d0000000000000000;
	@%p347 bra 	$L__BB6_30;
	setp.lt.s32 	%p351, %r9, 0;
	selp.b32 	%r449, %r18, 0, %p5;
	or.b32  	%r450, %r449, 2146435072;
	selp.b32 	%r451, %r450, %r449, %p351;
	mov.b32 	%r452, 0;
	mov.b64 	%fd585, {%r452, %r451};
	mov.pred 	%p7, %p5;
	bra.uni 	$L__BB6_31;
$L__BB6_30:
	{ // callseq 86, 0
	.param .b64 param0;
	st.param.f64 	[param0], %fd31;
	.param .b64 param1;
	st.param.f64 	[param1], %fd1;
	.param .b64 retval0;
	call.uni (retval0), 
	__internal_accurate_pow, 
	(
	param0, 
	param1
	);
	ld.param.f64 	%fd458, [retval0];
	} // callseq 86
	setp.lt.s32 	%p348, %r18, 0;
	setp.neu.f64 	%p349, %fd1, %fd15;
	neg.f64 	%fd460, %fd458;
	setp.eq.s64 	%p350, %rd6, -9223372036854775808;
	selp.f64 	%fd461, %fd460, %fd458, %p350;
	selp.f64 	%fd462, %fd461, %fd458, %p348;
	selp.f64 	%fd463, 0dFFF8000000000000, %fd462, %p348;
	selp.f64 	%fd585, %fd463, %fd462, %p349;
	mov.pred 	%p7, %p4;
$L__BB6_31:
	add.f64 	%fd464, %fd1, %fd30;
	{
	.reg .b32 %temp; 
	mov.b64 	{%temp, %r453}, %fd464;
	}
	and.b32  	%r454, %r453, 2146435072;
	setp.ne.s32 	%p352, %r454, 2146435072;
	@%p352 bra 	$L__BB6_38;
	setp.num.f64 	%p353, %fd30, %fd1;
	@%p353 bra 	$L__BB6_34;
	add.rn.f64 	%fd585, %fd30, %fd1;
	bra.uni 	$L__BB6_38;
$L__BB6_34:
	setp.neu.f64 	%p354, %fd16, 0d7FF0000000000000;
	@%p354 bra 	$L__BB6_36;
	setp.lt.s32 	%p358, %r9, 0;
	setp.gt.f64 	%p359, %fd31, 0d3FF0000000000000;
	selp.b32 	%r460, 2146435072, 0, %p359;
	xor.b32  	%r461, %r460, 2146435072;
	selp.b32 	%r462, %r461, %r460, %p358;
	setp.eq.f64 	%p360, %fd30, 0dBFF0000000000000;
	selp.b32 	%r463, 1072693248, %r462, %p360;
	mov.b32 	%r464, 0;
	mov.b64 	%fd585, {%r464, %r463};
	bra.uni 	$L__BB6_38;
$L__BB6_36:
	setp.neu.f64 	%p355, %fd31, 0d7FF0000000000000;
	@%p355 bra 	$L__BB6_38;
	setp.lt.s32 	%p356, %r18, 0;
	setp.ne.s32 	%p357, %r11, 1071644672;
	selp.b32 	%r456, %r12, %r10, %p357;
	selp.b32 	%r457, %r456, %r10, %p7;
	selp.b32 	%r458, %r457, %r10, %p356;
	mov.b32 	%r459, 0;
	mov.b64 	%fd585, {%r459, %r458};
$L__BB6_38:
	setp.eq.f64 	%p361, %fd1, 0d0000000000000000;
	setp.eq.f64 	%p362, %fd30, 0d3FF0000000000000;
	selp.f64 	%fd465, 0d3FF0000000000000, %fd585, %p362;
	selp.f64 	%fd466, 0d3FF0000000000000, %fd465, %p361;
	fma.rn.f64 	%fd39, %fd14, %fd466, %fd588;
	ld.global.f64 	%fd40, [%rd93];
	{
	.reg .b32 %temp; 
	mov.b64 	{%temp, %r19}, %fd40;
	}
	abs.f64 	%fd41, %fd40;
	setp.eq.f64 	%p363, %fd40, 0d0000000000000000;
	@%p363 bra 	$L__BB6_40;
	{ // callseq 87, 0
	.param .b64 param0;
	st.param.f64 	[param0], %fd41;
	.param .b64 param1;
	st.param.f64 	[param1], %fd1;
	.param .b64 retval0;
	call.uni (retval0), 
	__internal_accurate_pow, 
	(
	param0, 
	param1
	);
	ld.param.f64 	%fd467, [retval0];
	} // callseq 87
	setp.lt.s32 	%p364, %r19, 0;
	setp.neu.f64 	%p365, %fd1, %fd15;
	neg.f64 	%fd469, %fd467;
	setp.eq.s64 	%p366, %rd6, -9223372036854775808;
	selp.f64 	%fd470, %fd469, %fd467, %p366;
	selp.f64 	%fd471, %fd470, %fd467, %p364;
	selp.f64 	%fd472, 0dFFF8000000000000, %fd471, %p364;
	selp.f64 	%fd587, %fd472, %fd471, %p365;
	mov.pred 	%p415, %p4;
	bra.uni 	$L__BB6_41;
$L__BB6_40:
	setp.lt.s32 	%p367, %r9, 0;
	selp.b32 	%r465, %r19, 0, %p5;
	or.b32  	%r466, %r465, 2146435072;
	selp.b32 	%r467, %r466, %r465, %p367;
	mov.b32 	%r468, 0;
	mov.b64 	%fd587, {%r468, %r467};
	mov.pred 	%p415, %p5;
$L__BB6_41:
	add.f64 	%fd473, %fd1, %fd40;
	{
	.reg .b32 %temp; 
	mov.b64 	{%temp, %r469}, %fd473;
	}
	and.b32  	%r470, %r469, 2146435072;
	setp.ne.s32 	%p368, %r470, 2146435072;
	@%p368 bra 	$L__BB6_48;
	setp.nan.f64 	%p369, %fd40, %fd1;
	@%p369 bra 	$L__BB6_47;
	setp.eq.f64 	%p370, %fd16, 0d7FF0000000000000;
	@%p370 bra 	$L__BB6_46;
	setp.neu.f64 	%p371, %fd41, 0d7FF0000000000000;
	@%p371 bra 	$L__BB6_48;
	setp.lt.s32 	%p372, %r19, 0;
	setp.ne.s32 	%p373, %r11, 1071644672;
	selp.b32 	%r472, %r12, %r10, %p373;
	selp.b32 	%r473, %r472, %r10, %p415;
	selp.b32 	%r474, %r473, %r10, %p372;
	mov.b32 	%r475, 0;
	mov.b64 	%fd587, {%r475, %r474};
	bra.uni 	$L__BB6_48;
$L__BB6_46:
	setp.lt.s32 	%p374, %r9, 0;
	setp.gt.f64 	%p375, %fd41, 0d3FF0000000000000;
	selp.b32 	%r476, 2146435072, 0, %p375;
	xor.b32  	%r477, %r476, 2146435072;
	selp.b32 	%r478, %r477, %r476, %p374;
	setp.eq.f64 	%p376, %fd40, 0dBFF0000000000000;
	selp.b32 	%r479, 1072693248, %r478, %p376;
	mov.b32 	%r480, 0;
	mov.b64 	%fd587, {%r480, %r479};
	bra.uni 	$L__BB6_48;
$L__BB6_47:
	add.rn.f64 	%fd587, %fd40, %fd1;
$L__BB6_48:
	setp.eq.f64 	%p377, %fd1, 0d0000000000000000;
	setp.eq.f64 	%p378, %fd40, 0d3FF0000000000000;
	selp.f64 	%fd474, 0d3FF0000000000000, %fd587, %p378;
	selp.f64 	%fd475, 0d3FF0000000000000, %fd474, %p377;
	fma.rn.f64 	%fd588, %fd14, %fd475, %fd39;
	add.s32 	%r601, %r601, 1024;
	add.s64 	%rd93, %rd93, 8192;
	setp.lt.s32 	%p379, %r601, %r3;
	@%p379 bra 	$L__BB6_28;
$L__BB6_49:
	setp.lt.s32 	%p380, %r3, 512;
	@%p380 bra 	$L__BB6_54;
	// begin inline asm
	mov.u32 %r544, %laneid;
	// end inline asm
	mov.b64 	%rd79, %fd588;
	mov.b64 	{%r546, %r551}, %rd79;
	mov.b32 	%r552, 1;
	mov.b32 	%r593, 31;
	mov.b32 	%r594, -1;
	// begin inline asm
	shfl.sync.down.b32 %r545, %r546, %r552, %r593, %r594;
	// end inline asm
	// begin inline asm
	shfl.sync.down.b32 %r550, %r551, %r552, %r593, %r594;
	// end inline asm
	mov.b64 	%rd80, {%r545, %r550};
	mov.b64 	%fd534, %rd80;
	setp.gt.s32 	%p404, %r544, 30;
	add.f64 	%fd535, %fd588, %fd534;
	selp.f64 	%fd536, %fd588, %fd535, %p404;
	mov.b64 	%rd81, %fd536;
	mov.b64 	{%r556, %r561}, %rd81;
	mov.b32 	%r562, 2;
	// begin inline asm
	shfl.sync.down.b32 %r555, %r556, %r562, %r593, %r594;
	// end inline asm
	// begin inline asm
	shfl.sync.down.b32 %r560, %r561, %r562, %r593, %r594;
	// end inline asm
	mov.b64 	%rd82, {%r555, %r560};
	mov.b64 	%fd537, %rd82;
	setp.gt.s32 	%p405, %r544, 29;
	add.f64 	%fd538, %fd536, %fd537;
	selp.f64 	%fd539, %fd536, %fd538, %p405;
	mov.b64 	%rd83, %fd539;
	mov.b64 	{%r566, %r571}, %rd83;
	mov.b32 	%r572, 4;
	// begin inline asm
	shfl.sync.down.b32 %r565, %r566, %r572, %r593, %r594;
	// end inline asm
	// begin inline asm
	shfl.sync.down.b32 %r570, %r571, %r572, %r593, %r594;
	// end inline asm
	mov.b64 	%rd84, {%r565, %r570};
	mov.b64 	%fd540, %rd84;
	setp.gt.s32 	%p406, %r544, 27;
	add.f64 	%fd541, %fd539, %fd540;
	selp.f64 	%fd542, %fd539, %fd541, %p406;
	mov.b64 	%rd85, %fd542;
	mov.b64 	{%r576, %r581}, %rd85;
	mov.b32 	%r582, 8;
	// begin inline asm
	shfl.sync.down.b32 %r575, %r576, %r582, %r593, %r594;
	// end inline asm
	// begin inline asm
	shfl.sync.down.b32 %r580, %r581, %r582, %r593, %r594;
	// end inline asm
	mov.b64 	%rd86, {%r575, %r580};
	mov.b64 	%fd543, %rd86;
	setp.gt.s32 	%p407, %r544, 23;
	add.f64 	%fd544, %fd542, %fd543;
	selp.f64 	%fd545, %fd542, %fd544, %p407;
	mov.b64 	%rd87, %fd545;
	mov.b64 	{%r586, %r591}, %rd87;
	mov.b32 	%r592, 16;
	// begin inline asm
	shfl.sync.down.b32 %r585, %r586, %r592, %r593, %r594;
	// end inline asm
	// begin inline asm
	shfl.sync.down.b32 %r590, %r591, %r592, %r593, %r594;
	// end inline asm
	mov.b64 	%rd88, {%r585, %r590};
	mov.b64 	%fd546, %rd88;
	setp.gt.s32 	%p408, %r544, 15;
	add.f64 	%fd51, %fd545, %fd546;
	selp.f64 	%fd628, %fd545, %fd51, %p408;
	setp.ne.s32 	%p409, %r544, 0;
	@%p409 bra 	$L__BB6_52;
	shr.u32 	%r595, %r4, 2;
	and.b32  	%r596, %r595, 248;
	mov.u32 	%r597, _ZZN3cub18CUB_300001_SM_10006detail6reduce18DeviceReduceKernelINS2_10policy_hubIdyN4cuda3std3__44plusIdEEE10Policy1000EN6thrust24THRUST_300001_SM_1000_NS10device_ptrIdEEyS9_d13power_functorEEvT0_PT3_T1_NS0_13GridEvenShareISK_EET2_T4_E12temp_storage;
	add.s32 	%r598, %r597, %r596;
	st.shared.f64 	[%r598+16], %fd51;
$L__BB6_52:
	bar.sync 	0;
	setp.ne.s32 	%p410, %r4, 0;
	@%p410 bra 	$L__BB6_243;
	ld.shared.f64 	%fd547, [_ZZN3cub18CUB_300001_SM_10006detail6reduce18DeviceReduceKernelINS2_10policy_hubIdyN4cuda3std3__44plusIdEEE10Policy1000EN6thrust24THRUST_300001_SM_1000_NS10device_ptrIdEEyS9_d13power_functorEEvT0_PT3_T1_NS0_13GridEvenShareISK_EET2_T4_E12temp_storage+24];
	add.f64 	%fd548, %fd628, %fd547;
	ld.shared.f64 	%fd549, [_ZZN3cub18CUB_300001_SM_10006detail6reduce18DeviceReduceKernelINS2_10policy_hubIdyN4cuda3std3__44plusIdEEE10Policy1000EN6thrust24THRUST_300001_SM_1000_NS10device_ptrIdEEyS9_d13power_functorEEvT0_PT3_T1_NS0_13GridEvenShareISK_EET2_T4_E12temp_storage+32];
	add.f64 	%fd550, %fd548, %fd549;
	ld.shared.f64 	%fd551, [_ZZN3cub18CUB_300001_SM_10006detail6reduce18DeviceReduceKernelINS2_10policy_hubIdyN4cuda3std3__44plusIdEEE10Policy1000EN6thrust24THRUST_300001_SM_1000_NS10device_ptrIdEEyS9_d13power_functorEEvT0_PT3_T1_NS0_13GridEvenShareISK_EET2_T4_E12temp_storage+40];
	add.f64 	%fd552, %fd550, %fd551;
	ld.shared.f64 	%fd553, [_ZZN3cub18CUB_300001_SM_10006detail6reduce18DeviceReduceKernelINS2_10policy_hubIdyN4cuda3std3__44plusIdEEE10Policy1000EN6thrust24THRUST_300001_SM_1000_NS10device_ptrIdEEyS9_d13power_functorEEvT0_PT3_T1_NS0_13GridEvenShareISK_EET2_T4_E12temp_storage+48];
	add.f64 	%fd554, %fd552, %fd553;
	ld.shared.f64 	%fd555, [_ZZN3cub18CUB_300001_SM_10006detail6reduce18DeviceReduceKernelINS2_10policy_hubIdyN4cuda3std3__44plusIdEEE10Policy1000EN6thrust24THRUST_300001_SM_1000_NS10device_ptrIdEEyS9_d13power_functorEEvT0_PT3_T1_NS0_13GridEvenShareISK_EET2_T4_E12temp_storage+56];
	add.f64 	%fd556, %fd554, %fd555;
	ld.shared.f64 	%fd557, [_ZZN3cub18CUB_300001_SM_10006detail6reduce18DeviceReduceKernelINS2_10policy_hubIdyN4cuda3std3__44plusIdEEE10Policy1000EN6thrust24THRUST_300001_SM_1000_NS10device_ptrIdEEyS9_d13power_functorEEvT0_PT3_T1_NS0_13GridEvenShareISK_EET2_T4_E12temp_storage+64];
	add.f64 	%fd558, %fd556, %fd557;
	ld.shared.f64 	%fd559, [_ZZN3cub18CUB_300001_SM_10006detail6reduce18DeviceReduceKernelINS2_10policy_hubIdyN4cuda3std3__44plusIdEEE10Policy1000EN6thrust24THRUST_300001_SM_1000_NS10device_ptrIdEEyS9_d13power_functorEEvT0_PT3_T1_NS0_13GridEvenShareISK_EET2_T4_E12temp_storage+72];
	add.f64 	%fd560, %fd558, %fd559;
	ld.shared.f64 	%fd561, [_ZZN3cub18CUB_300001_SM_10006detail6reduce18DeviceReduceKernelINS2_10policy_hubIdyN4cuda3std3__44plusIdEEE10Policy1000EN6thrust24THRUST_300001_SM_1000_NS10device_ptrIdEEyS9_d13power_functorEEvT0_PT3_T1_NS0_13GridEvenShareISK_EET2_T4_E12temp_storage+80];
	add.f64 	%fd562, %fd560, %fd561;
	ld.shared.f64 	%fd563, [_ZZN3cub18CUB_300001_SM_10006detail6reduce18DeviceReduceKernelINS2_10policy_hubIdyN4cuda3std3__44plusIdEEE10Policy1000EN6thrust24THRUST_300001_SM_1000_NS10device_ptrIdEEyS9_d13power_functorEEvT0_PT3_T1_NS0_13GridEvenShareISK_EET2_T4_E12temp_storage+88];
	add.f64 	%fd564, %fd562, %fd563;
	ld.shared.f64 	%fd565, [_ZZN3cub18CUB_300001_SM_10006detail6reduce18DeviceReduceKernelINS2_10policy_hubIdyN4cuda3std3__44plusIdEEE10Policy1000EN6thrust24THRUST_300001_SM_1000_NS10device_ptrIdEEyS9_d13power_functorEEvT0_PT3_T1_NS0_13GridEvenShareISK_EET2_T4_E12temp_storage+96];
	add.f64 	%fd566, %fd564, %fd565;
	ld.shared.f64 	%fd567, [_ZZN3cub18CUB_300001_SM_10006detail6reduce18DeviceReduceKernelINS2_10policy_hubIdyN4cuda3std3__44plusIdEEE10Policy1000EN6thrust24THRUST_300001_SM_1000_NS10device_ptrIdEEyS9_d13power_functorEEvT0_PT3_T1_NS0_13GridEvenShareISK_EET2_T4_E12temp_storage+104];
	add.f64 	%fd568, %fd566, %fd567;
	ld.shared.f64 	%fd569, [_ZZN3cub18CUB_300001_SM_10006detail6reduce18DeviceReduceKernelINS2_10policy_hubIdyN4cuda3std3__44plusIdEEE10Policy1000EN6thrust24THRUST_300001_SM_1000_NS10device_ptrIdEEyS9_d13power_functorEEvT0_PT3_T1_NS0_13GridEvenShareISK_EET2_T4_E12temp_storage+112];
	add.f64 	%fd570, %fd568, %fd569;
	ld.shared.f64 	%fd571, [_ZZN3cub18CUB_300001_SM_10006detail6reduce18DeviceReduceKernelINS2_10policy_hubIdyN4cuda3std3__44plusIdEEE10Policy1000EN6thrust24THRUST_300001_SM_1000_NS10device_ptrIdEEyS9_d13power_functorEEvT0_PT3_T1_NS0_13GridEvenShareISK_EET2_T4_E12temp_storage+120];
	add.f64 	%fd572, %fd570, %fd571;
	ld.shared.f64 	%fd573, [_ZZN3cub18CUB_300001_SM_10006detail6reduce18DeviceReduceKernelINS2_10policy_hubIdyN4cuda3std3__44plusIdEEE10Policy1000EN6thrust24THRUST_300001_SM_1000_NS10device_ptrIdEEyS9_d13power_functorEEvT0_PT3_T1_NS0_13GridEvenShareISK_EET2_T4_E12temp_storage+128];
	add.f64 	%fd574, %fd572, %fd573;
	ld.shared.f64 	%fd575, [_ZZN3cub18CUB_300001_SM_10006detail6reduce18DeviceReduceKernelINS2_10policy_hubIdyN4cuda3std3__44plusIdEEE10Policy1000EN6thrust24THRUST_300001_SM_1000_NS10device_ptrIdEEyS9_d13power_functorEEvT0_PT3_T1_NS0_13GridEvenShareISK_EET2_T4_E12temp_storage+136];
	add.f64 	%fd628, %fd574, %fd575;
	bra.uni 	$L__BB6_243;
$L__BB6_54:
	// begin inline asm
	mov.u32 %r481, %laneid;
	// end inline asm
	and.b32  	%r532, %r4, 992;
	add.s32 	%r533, %r532, 32;
	setp.gt.s32 	%p381, %r533, %r3;
	not.b32 	%r534, %r532;
	add.s32 	%r535, %r3, %r534;
	selp.b32 	%r530, %r535, 31, %p381;
	mov.b64 	%rd69, %fd588;
	mov.b64 	{%r483, %r488}, %rd69;
	mov.b32 	%r489, 1;
	mov.b32 	%r531, -1;
	// begin inline asm
	shfl.sync.down.b32 %r482, %r483, %r489, %r530, %r531;
	// end inline asm
	// begin inline asm
	shfl.sync.down.b32 %r487, %r488, %r489, %r530, %r531;
	// end inline asm
	mov.b64 	%rd70, {%r482, %r487};
	mov.b64 	%fd476, %rd70;
	setp.lt.s32 	%p382, %r481, %r530;
	add.f64 	%fd477, %fd588, %fd476;
	selp.f64 	%fd478, %fd477, %fd588, %p382;
	mov.b64 	%rd71, %fd478;
	mov.b64 	{%r493, %r498}, %rd71;
	mov.b32 	%r499, 2;
	// begin inline asm
	shfl.sync.down.b32 %r492, %r493, %r499, %r530, %r531;
	// end inline asm
	// begin inline asm
	shfl.sync.down.b32 %r497, %r498, %r499, %r530, %r531;
	// end inline asm
	mov.b64 	%rd72, {%r492, %r497};
	mov.b64 	%fd479, %rd72;
	add.s32 	%r536, %r481, 2;
	setp.gt.s32 	%p383, %r536, %r530;
	add.f64 	%fd480, %fd478, %fd479;
	selp.f64 	%fd481, %fd478, %fd480, %p383;
	mov.b64 	%rd73, %fd481;
	mov.b64 	{%r503, %r508}, %rd73;
	mov.b32 	%r509, 4;
	// begin inline asm
	shfl.sync.down.b32 %r502, %r503, %r509, %r530, %r531;
	// end inline asm
	// begin inline asm
	shfl.sync.down.b32 %r507, %r508, %r509, %r530, %r531;
	// end inline asm
	mov.b64 	%rd74, {%r502, %r507};
	mov.b64 	%fd482, %rd74;
	add.s32 	%r537, %r481, 4;
	setp.gt.s32 	%p384, %r537, %r530;
	add.f64 	%fd483, %fd481, %fd482;
	selp.f64 	%fd484, %fd481, %fd483, %p384;
	mov.b64 	%rd75, %fd484;
	mov.b64 	{%r513, %r518}, %rd75;
	mov.b32 	%r519, 8;
	// begin inline asm
	shfl.sync.down.b32 %r512, %r513, %r519, %r530, %r531;
	// end inline asm
	// begin inline asm
	shfl.sync.down.b32 %r517, %r518, %r519, %r530, %r531;
	// end inline asm
	mov.b64 	%rd76, {%r512, %r517};
	mov.b64 	%fd485, %rd76;
	add.s32 	%r538, %r481, 8;
	setp.gt.s32 	%p385, %r538, %r530;
	add.f64 	%fd486, %fd484, %fd485;
	selp.f64 	%fd487, %fd484, %fd486, %p385;
	mov.b64 	%rd77, %fd487;
	mov.b64 	{%r523, %r528}, %rd77;
	mov.b32 	%r529, 16;
	// begin inline asm
	shfl.sync.down.b32 %r522, %r523, %r529, %r530, %r531;
	// end inline asm
	// begin inline asm
	shfl.sync.down.b32 %r527, %r528, %r529, %r530, %r531;
	// end inline asm
	mov.b64 	%rd78, {%r522, %r527};
	mov.b64 	%fd488, %rd78;
	add.s32 	%r539, %r481, 16;
	setp.gt.s32 	%p386, %r539, %r530;
	add.f64 	%fd489, %fd487, %fd488;
	selp.f64 	%fd628, %fd487, %fd489, %p386;
	setp.ne.s32 	%p387, %r481, 0;
	@%p387 bra 	$L__BB6_56;
	shr.u32 	%r540, %r4, 2;
	and.b32  	%r541, %r540, 248;
	mov.u32 	%r542, _ZZN3cub18CUB_300001_SM_10006detail6reduce18DeviceReduceKernelINS2_10policy_hubIdyN4cuda3std3__44plusIdEEE10Policy1000EN6thrust24THRUST_300001_SM_1000_NS10device_ptrIdEEyS9_d13power_functorEEvT0_PT3_T1_NS0_13GridEvenShareISK_EET2_T4_E12temp_storage;
	add.s32 	%r543, %r542, %r541;
	st.shared.f64 	[%r543+16], %fd628;
$L__BB6_56:
	bar.sync 	0;
	setp.ne.s32 	%p388, %r4, 0;
	@%p388 bra 	$L__BB6_243;
	setp.gt.s32 	%p389, %r3, 32;
	ld.shared.f64 	%fd490, [_ZZN3cub18CUB_300001_SM_10006detail6reduce18DeviceReduceKernelINS2_10policy_hubIdyN4cuda3std3__44plusIdEEE10Policy1000EN6thrust24THRUST_300001_SM_1000_NS10device_ptrIdEEyS9_d13power_functorEEvT0_PT3_T1_NS0_13GridEvenShareISK_EET2_T4_E12temp_storage+24];
	add.f64 	%fd491, %fd628, %fd490;
	selp.f64 	%fd492, %fd491, %fd628, %p389;
	setp.gt.s32 	%p390, %r3, 64;
	ld.shared.f64 	%fd493, [_ZZN3cub18CUB_300001_SM_10006detail6reduce18DeviceReduceKernelINS2_10policy_hubIdyN4cuda3std3__44plusIdEEE10Policy1000EN6thrust24THRUST_300001_SM_1000_NS10device_ptrIdEEyS9_d13power_functorEEvT0_PT3_T1_NS0_13GridEvenShareISK_EET2_T4_E12temp_storage+32];
	add.f64 	%fd494, %fd493, %fd492;
	selp.f64 	%fd495, %fd494, %fd492, %p390;
	setp.gt.s32 	%p391, %r3, 96;
	ld.shared.f64 	%fd496, [_ZZN3cub18CUB_300001_SM_10006detail6reduce18DeviceReduceKernelINS2_10policy_hubIdyN4cuda3std3__44plusIdEEE10Policy1000EN6thrust24THRUST_300001_SM_1000_NS10device_ptrIdEEyS9_d13power_functorEEvT0_PT3_T1_NS0_13GridEvenShareISK_EET2_T4_E12temp_storage+40];
	add.f64 	%fd497, %fd496, %fd495;
	selp.f64 	%fd498, %fd497, %fd495, %p391;
	setp.gt.s32 	%p392, %r3, 128;
	ld.shared.f64 	%fd499, [_ZZN3cub18CUB_300001_SM_10006detail6reduce18DeviceReduceKernelINS2_10policy_hubIdyN4cuda3std3__44plusIdEEE10Policy1000EN6thrust24THRUST_300001_SM_1000_NS10device_ptrIdEEyS9_d13power_functorEEvT0_PT3_T1_NS0_13GridEvenShareISK_EET2_T4_E12temp_storage+48];
	add.f64 	%fd500, %fd499, %fd498;
	selp.f64 	%fd501, %fd500, %fd498, %p392;
	setp.gt.s32 	%p393, %r3, 160;
	ld.shared.f64 	%fd502, [_ZZN3cub18CUB_300001_SM_10006detail6reduce18DeviceReduceKernelINS2_10policy_hubIdyN4cuda3std3__44plusIdEEE10Policy1000EN6thrust24THRUST_300001_SM_1000_NS10device_ptrIdEEyS9_d13power_functorEEvT0_PT3_T1_NS0_13GridEvenShareISK_EET2_T4_E12temp_storage+56];
	add.f64 	%fd503, %fd502, %fd501;
	selp.f64 	%fd504, %fd503, %fd501, %p393;
	setp.gt.s32 	%p394, %r3, 192;
	ld.shared.f64 	%fd505, [_ZZN3cub18CUB_300001_SM_10006detail6reduce18DeviceReduceKernelINS2_10policy_hubIdyN4cuda3std3__44plusIdEEE10Policy1000EN6thrust24THRUST_300001_SM_1000_NS10device_ptrIdEEyS9_d13power_functorEEvT0_PT3_T1_NS0_13GridEvenShareISK_EET2_T4_E12temp_storage+64];
	add.f64 	%fd506, %fd505, %fd504;
	selp.f64 	%fd507, %fd506, %fd504, %p394;
	setp.gt.s32 	%p395, %r3, 224;
	ld.shared.f64 	%fd508, [_ZZN3cub18CUB_300001_SM_10006detail6reduce18DeviceReduceKernelINS2_10policy_hubIdyN4cuda3std3__44plusIdEEE10Policy1000EN6thrust24THRUST_300001_SM_1000_NS10device_ptrIdEEyS9_d13power_functorEEvT0_PT3_T1_NS0_13GridEvenShareISK_EET2_T4_E12temp_storage+72];
	add.f64 	%fd509, %fd508, %fd507;
	selp.f64 	%fd510, %fd509, %fd507, %p395;
	setp.gt.s32 	%p396, %r3, 256;
	ld.shared.f64 	%fd511, [_ZZN3cub18CUB_300001_SM_10006detail6reduce18DeviceReduceKernelINS2_10policy_hubIdyN4cuda3std3__44plusIdEEE10Policy1000EN6thrust24THRUST_300001_SM_1000_NS10device_ptrIdEEyS9_d13power_functorEEvT0_PT3_T1_NS0_13GridEvenShareISK_EET2_T4_E12temp_storage+80];
	add.f64 	%fd512, %fd511, %fd510;
	selp.f64 	%fd513, %fd512, %fd510, %p396;
	setp.gt.s32 	%p397, %r3, 288;
	ld.shared.f64 	%fd514, [_ZZN3cub18CUB_300001_SM_10006detail6reduce18DeviceReduceKernelINS2_10policy_hubIdyN4cuda3std3__44plusIdEEE10Policy1000EN6thrust24THRUST_300001_SM_1000_NS10device_ptrIdEEyS9_d13power_functorEEvT0_PT3_T1_NS0_13GridEvenShareISK_EET2_T4_E12temp_storage+88];
	add.f64 	%fd515, %fd514, %fd513;
	selp.f64 	%fd516, %fd515, %fd513, %p397;
	setp.gt.s32 	%p398, %r3, 320;
	ld.shared.f64 	%fd517, [_ZZN3cub18CUB_300001_SM_10006detail6reduce18DeviceReduceKernelINS2_10policy_hubIdyN4cuda3std3__44plusIdEEE10Policy1000EN6thrust24THRUST_300001_SM_1000_NS10device_ptrIdEEyS9_d13power_functorEEvT0_PT3_T1_NS0_13GridEvenShareISK_EET2_T4_E12temp_storage+96];
	add.f64 	%fd518, %fd517, %fd516;
	selp.f64 	%fd519, %fd518, %fd516, %p398;
	setp.gt.s32 	%p399, %r3, 352;
	ld.shared.f64 	%fd520, [_ZZN3cub18CUB_300001_SM_10006detail6reduce18DeviceReduceKernelINS2_10policy_hubIdyN4cuda3std3__44plusIdEEE10Policy1000EN6thrust24THRUST_300001_SM_1000_NS10device_ptrIdEEyS9_d13power_functorEEvT0_PT3_T1_NS0_13GridEvenShareISK_EET2_T4_E12temp_storage+104];
	add.f64 	%fd521, %fd520, %fd519;
	selp.f64 	%fd522, %fd521, %fd519, %p399;
	setp.gt.s32 	%p400, %r3, 384;
	ld.shared.f64 	%fd523, [_ZZN3cub18CUB_300001_SM_10006detail6reduce18DeviceReduceKernelINS2_10policy_hubIdyN4cuda3std3__44plusIdEEE10Policy1000EN6thrust24THRUST_300001_SM_1000_NS10device_ptrIdEEyS9_d13power_functorEEvT0_PT3_T1_NS0_13GridEvenShareISK_EET2_T4_E12temp_storage+112];
	add.f64 	%fd524, %fd523, %fd522;
	selp.f64 	%fd525, %fd524, %fd522, %p400;
	setp.gt.s32 	%p401, %r3, 416;
	ld.shared.f64 	%fd526, [_ZZN3cub18CUB_300001_SM_10006detail6reduce18DeviceReduceKernelINS2_10policy_hubIdyN4cuda3std3__44plusIdEEE10Policy1000EN6thrust24THRUST_300001_SM_1000_NS10device_ptrIdEEyS9_d13power_functorEEvT0_PT3_T1_NS0_13GridEvenShareISK_EET2_T4_E12temp_storage+120];
	add.f64 	%fd527, %fd526, %fd525;
	selp.f64 	%fd528, %fd527, %fd525, %p401;
	setp.gt.s32 	%p402, %r3, 448;
	ld.shared.f64 	%fd529, [_ZZN3cub18CUB_300001_SM_10006detail6reduce18DeviceReduceKernelINS2_10policy_hubIdyN4cuda3std3__44plusIdEEE10Policy1000EN6thrust24THRUST_300001_SM_1000_NS10device_ptrIdEEyS9_d13power_functorEEvT0_PT3_T1_NS0_13GridEvenShareISK_EET2_T4_E12temp_storage+128];
	add.f64 	%fd530, %fd529, %fd528;
	selp.f64 	%fd531, %fd530, %fd528, %p402;
	setp.gt.s32 	%p403, %r3, 480;
	ld.shared.f64 	%fd532, [_ZZN3cub18CUB_300001_SM_10006detail6reduce18DeviceReduceKernelINS2_10policy_hubIdyN4cuda3std3__44plusIdEEE10Policy1000EN6thrust24THRUST_300001_SM_1000_NS10device_ptrIdEEyS9_d13power_functorEEvT0_PT3_T1_NS0_13GridEvenShareISK_EET2_T4_E12temp_storage+136];
	add.f64 	%fd533, %fd532, %fd531;
	selp.f64 	%fd628, %fd533, %fd531, %p403;
	bra.uni 	$L__BB6_243;
$L__BB6_58:
	cvt.u32.u64 	%r55, %rd3;
	mov.u32 	%r21, %tid.x;
	add.s32 	%r56, %r55, %r21;
	mul.f64 	%fd56, %fd2, 0d3FE0000000000000;
	{
	.reg .b32 %temp; 
	mov.b64 	{%temp, %r22}, %fd1;
	}
	shr.u32 	%r57, %r22, 20;
	and.b32  	%r58, %r57, 2047;
	add.s32 	%r59, %r58, -1012;
	mov.b64 	%rd33, %fd1;
	shl.b64 	%rd10, %rd33, %r59;
	setp.eq.s64 	%p9, %rd10, -9223372036854775808;
	cvt.rzi.f64.f64 	%fd57, %fd1;
	abs.f64 	%fd58, %fd1;
	setp.neu.f64 	%p30, %fd58, 0d3FE0000000000000;
	and.pred  	%p10, %p30, %p9;
	setp.lt.s32 	%p31, %r22, 0;
	selp.b32 	%r23, 0, 2146435072, %p31;
	and.b32  	%r24, %r22, 2147483647;
	or.b32  	%r25, %r23, -2147483648;
	mul.wide.u32 	%rd34, %r56, 8;
	add.s64 	%rd11, %rd2, %rd34;
	ld.global.f64 	%fd59, [%rd11];
	{
	.reg .b32 %temp; 
	mov.b64 	{%temp, %r26}, %fd59;
	}
	abs.f64 	%fd60, %fd59;
	setp.neu.f64 	%p32, %fd59, 0d0000000000000000;
	@%p32 bra 	$L__BB6_60;
	setp.lt.s32 	%p35, %r22, 0;
	selp.b32 	%r60, %r26, 0, %p10;
	or.b32  	%r61, %r60, 2146435072;
	selp.b32 	%r62, %r61, %r60, %p35;
	mov.b32 	%r63, 0;
	mov.b64 	%fd590, {%r63, %r62};
	mov.pred 	%p11, %p10;
	bra.uni 	$L__BB6_61;
$L__BB6_60:
	{ // callseq 67, 0
	.param .b64 param0;
	st.param.f64 	[param0], %fd60;
	.param .b64 param1;
	st.param.f64 	[param1], %fd1;
	.param .b64 retval0;
	call.uni (retval0), 
	__internal_accurate_pow, 
	(
	param0, 
	param1
	);
	ld.param.f64 	%fd226, [retval0];
	} // callseq 67
	setp.lt.s32 	%p33, %r26, 0;
	setp.neu.f64 	%p34, %fd1, %fd57;
	neg.f64 	%fd228, %fd226;
	selp.f64 	%fd229, %fd228, %fd226, %p9;
	selp.f64 	%fd230, %fd229, %fd226, %p33;
	selp.f64 	%fd231, 0dFFF8000000000000, %fd230, %p33;
	selp.f64 	%fd590, %fd231, %fd230, %p34;
	mov.pred 	%p11, %p9;
$L__BB6_61:
	add.f64 	%fd232, %fd1, %fd59;
	{
	.reg .b32 %temp; 
	mov.b64 	{%temp, %r64}, %fd232;
	}
	and.b32  	%r65, %r64, 2146435072;
	setp.ne.s32 	%p36, %r65, 2146435072;
	@%p36 bra 	$L__BB6_68;
	setp.num.f64 	%p37, %fd59, %fd1;
	@%p37 bra 	$L__BB6_64;
	add.rn.f64 	%fd590, %fd59, %fd1;
	bra.uni 	$L__BB6_68;
$L__BB6_64:
	setp.neu.f64 	%p38, %fd58, 0d7FF0000000000000;
	@%p38 bra 	$L__BB6_66;
	setp.lt.s32 	%p42, %r22, 0;
	setp.gt.f64 	%p43, %fd60, 0d3FF0000000000000;
	selp.b32 	%r71, 2146435072, 0, %p43;
	xor.b32  	%r72, %r71, 2146435072;
	selp.b32 	%r73, %r72, %r71, %p42;
	setp.eq.f64 	%p44, %fd59, 0dBFF0000000000000;
	selp.b32 	%r74, 1072693248, %r73, %p44;
	mov.b32 	%r75, 0;
	mov.b64 	%fd590, {%r75, %r74};
	bra.uni 	$L__BB6_68;
$L__BB6_66:
	setp.neu.f64 	%p39, %fd60, 0d7FF0000000000000;
	@%p39 bra 	$L__BB6_68;
	setp.lt.s32 	%p40, %r26, 0;
	setp.ne.s32 	%p41, %r24, 1071644672;
	selp.b32 	%r67, %r25, %r23, %p41;
	selp.b32 	%r68, %r67, %r23, %p11;
	selp.b32 	%r69, %r68, %r23, %p40;
	mov.b32 	%r70, 0;
	mov.b64 	%fd590, {%r70, %r69};
$L__BB6_68:
	ld.global.f64 	%fd68, [%rd11+4096];
	{
	.reg .b32 %temp; 
	mov.b64 	{%temp, %r27}, %fd68;
	}
	abs.f64 	%fd69, %fd68;
	setp.eq.f64 	%p45, %fd68, 0d0000000000000000;
	@%p45 bra 	$L__BB6_70;
	{ // callseq 68, 0
	.param .b64 param0;
	st.param.f64 	[param0], %fd69;
	.param .b64 param1;
	st.param.f64 	[param1], %fd1;
	.param .b64 retval0;
	call.uni (retval0), 
	__internal_accurate_pow, 
	(
	param0, 
	param1
	);
	ld.param.f64 	%fd233, [retval0];
	} // callseq 68
	setp.lt.s32 	%p46, %r27, 0;
	setp.neu.f64 	%p47, %fd1, %fd57;
	neg.f64 	%fd235, %fd233;
	setp.eq.s64 	%p48, %rd10, -9223372036854775808;
	selp.f64 	%fd236, %fd235, %fd233, %p48;
	selp.f64 	%fd237, %fd236, %fd233, %p46;
	selp.f64 	%fd238, 0dFFF8000000000000, %fd237, %p46;
	selp.f64 	%fd592, %fd238, %fd237, %p47;
	mov.pred 	%p417, %p9;
	bra.uni 	$L__BB6_71;
$L__BB6_70:
	setp.lt.s32 	%p49, %r22, 0;
	selp.b32 	%r76, %r27, 0, %p10;
	or.b32  	%r77, %r76, 2146435072;
	selp.b32 	%r78, %r77, %r76, %p49;
	mov.b32 	%r79, 0;
	mov.b64 	%fd592, {%r79, %r78};
	mov.pred 	%p417, %p10;
$L__BB6_71:
	add.f64 	%fd239, %fd1, %fd68;
	{
	.reg .b32 %temp; 
	mov.b64 	{%temp, %r80}, %fd239;
	}
	and.b32  	%r81, %r80, 2146435072;
	setp.ne.s32 	%p50, %r81, 2146435072;
	@%p50 bra 	$L__BB6_78;
	setp.nan.f64 	%p51, %fd68, %fd1;
	@%p51 bra 	$L__BB6_77;
	setp.eq.f64 	%p52, %fd58, 0d7FF0000000000000;
	@%p52 bra 	$L__BB6_76;
	setp.neu.f64 	%p53, %fd69, 0d7FF0000000000000;
	@%p53 bra 	$L__BB6_78;
	setp.lt.s32 	%p54, %r27, 0;
	setp.ne.s32 	%p55, %r24, 1071644672;
	selp.b32 	%r83, %r25, %r23, %p55;
	selp.b32 	%r84, %r83, %r23, %p417;
	selp.b32 	%r85, %r84, %r23, %p54;
	mov.b32 	%r86, 0;
	mov.b64 	%fd592, {%r86, %r85};
	bra.uni 	$L__BB6_78;
$L__BB6_76:
	setp.lt.s32 	%p56, %r22, 0;
	setp.gt.f64 	%p57, %fd69, 0d3FF0000000000000;
	selp.b32 	%r87, 2146435072, 0, %p57;
	xor.b32  	%r88, %r87, 2146435072;
	selp.b32 	%r89, %r88, %r87, %p56;
	setp.eq.f64 	%p58, %fd68, 0dBFF0000000000000;
	selp.b32 	%r90, 1072693248, %r89, %p58;
	mov.b32 	%r91, 0;
	mov.b64 	%fd592, {%r91, %r90};
	bra.uni 	$L__BB6_78;
$L__BB6_77:
	add.rn.f64 	%fd592, %fd68, %fd1;
$L__BB6_78:
	ld.global.f64 	%fd77, [%rd11+8192];
	{
	.reg .b32 %temp; 
	mov.b64 	{%temp, %r28}, %fd77;
	}
	abs.f64 	%fd78, %fd77;
	setp.eq.f64 	%p59, %fd77, 0d0000000000000000;
	@%p59 bra 	$L__BB6_80;
	{ // callseq 69, 0
	.param .b64 param0;
	st.param.f64 	[param0], %fd78;
	.param .b64 param1;
	st.param.f64 	[param1], %fd1;
	.param .b64 retval0;
	call.uni (retval0), 
	__internal_accurate_pow, 
	(
	param0, 
	param1
	);
	ld.param.f64 	%fd240, [retval0];
	} // callseq 69
	setp.lt.s32 	%p60, %r28, 0;
	setp.neu.f64 	%p61, %fd1, %fd57;
	neg.f64 	%fd242, %fd240;
	setp.eq.s64 	%p62, %rd10, -9223372036854775808;
	selp.f64 	%fd243, %fd242, %fd240, %p62;
	selp.f64 	%fd244, %fd243, %fd240, %p60;
	selp.f64 	%fd245, 0dFFF8000000000000, %fd244, %p60;
	selp.f64 	%fd594, %fd245, %fd244, %p61;
	mov.pred 	%p418, %p9;
	bra.uni 	$L__BB6_81;
$L__BB6_80:
	setp.lt.s32 	%p63, %r22, 0;
	selp.b32 	%r92, %r28, 0, %p10;
	or.b32  	%r93, %r92, 2146435072;
	selp.b32 	%r94, %r93, %r92, %p63;
	mov.b32 	%r95, 0;
	mov.b64 	%fd594, {%r95, %r94};
	mov.pred 	%p418, %p10;
$L__BB6_81:
	add.f64 	%fd246, %fd1, %fd77;
	{
	.reg .b32 %temp; 
	mov.b64 	{%temp, %r96}, %fd246;
	}
	and.b32  	%r97, %r96, 2146435072;
	setp.ne.s32 	%p64, %r97, 2146435072;
	@%p64 bra 	$L__BB6_88;
	setp.nan.f64 	%p65, %fd77, %fd1;
	@%p65 bra 	$L__BB6_87;
	setp.eq.f64 	%p66, %fd58, 0d7FF0000000000000;
	@%p66 bra 	$L__BB6_86;
	setp.neu.f64 	%p67, %fd78, 0d7FF0000000000000;
	@%p67 bra 	$L__BB6_88;
	setp.lt.s32 	%p68, %r28, 0;
	setp.ne.s32 	%p69, %r24, 1071644672;
	selp.b32 	%r99, %r25, %r23, %p69;
	selp.b32 	%r100, %r99, %r23, %p418;
	selp.b32 	%r101, %r100, %r23, %p68;
	mov.b32 	%r102, 0;
	mov.b64 	%fd594, {%r102, %r101};
	bra.uni 	$L__BB6_88;
$L__BB6_86:
	setp.lt.s32 	%p70, %r22, 0;
	setp.gt.f64 	%p71, %fd78, 0d3FF0000000000000;
	selp.b32 	%r103, 2146435072, 0, %p71;
	xor.b32  	%r104, %r103, 2146435072;
	selp.b32 	%r105, %r104, %r103, %p70;
	setp.eq.f64 	%p72, %fd77, 0dBFF0000000000000;
	selp.b32 	%r106, 1072693248, %r105, %p72;
	mov.b32 	%r107, 0;
	mov.b64 	%fd594, {%r107, %r106};
	bra.uni 	$L__BB6_88;
$L__BB6_87:
	add.rn.f64 	%fd594, %fd77, %fd1;
$L__BB6_88:
	ld.global.f64 	%fd86, [%rd11+12288];
	{
	.reg .b32 %temp; 
	mov.b64 	{%temp, %r29}, %fd86;
	}
	abs.f64 	%fd87, %fd86;
	setp.eq.f64 	%p73, %fd86, 0d0000000000000000;
	@%p73 bra 	$L__BB6_90;
	{ // callseq 70, 0
	.param .b64 param0;
	st.param.f64 	[param0], %fd87;
	.param .b64 param1;
	st.param.f64 	[param1], %fd1;
	.param .b64 retval0;
	call.uni (retval0), 
	__internal_accurate_pow, 
	(
	param0, 
	param1
	);
	ld.param.f64 	%fd247, [retval0];
	} // callseq 70
	setp.lt.s32 	%p74, %r29, 0;
	setp.neu.f64 	%p75, %fd1, %fd57;
	neg.f64 	%fd249, %fd247;
	setp.eq.s64 	%p76, %rd10, -9223372036854775808;
	selp.f64 	%fd250, %fd249, %fd247, %p76;
	selp.f64 	%fd251, %fd250, %fd247, %p74;
	selp.f64 	%fd252, 0dFFF8000000000000, %fd251, %p74;
	selp.f64 	%fd596, %fd252, %fd251, %p75;
	mov.pred 	%p419, %p9;
	bra.uni 	$L__BB6_91;
$L__BB6_90:
	setp.lt.s32 	%p77, %r22, 0;
	selp.b32 	%r108, %r29, 0, %p10;
	or.b32  	%r109, %r108, 2146435072;
	selp.b32 	%r110, %r109, %r108, %p77;
	mov.b32 	%r111, 0;
	mov.b64 	%fd596, {%r111, %r110};
	mov.pred 	%p419, %p10;
$L__BB6_91:
	add.f64 	%fd253, %fd1, %fd86;
	{
	.reg .b32 %temp; 
	mov.b64 	{%temp, %r112}, %fd253;
	}
	and.b32  	%r113, %r112, 2146435072;
	setp.ne.s32 	%p78, %r113, 2146435072;
	@%p78 bra 	$L__BB6_98;
	setp.nan.f64 	%p79, %fd86, %fd1;
	@%p79 bra 	$L__BB6_97;
	setp.eq.f64 	%p80, %fd58, 0d7FF0000000000000;
	@%p80 bra 	$L__BB6_96;
	setp.neu.f64 	%p81, %fd87, 0d7FF0000000000000;
	@%p81 bra 	$L__BB6_98;
	setp.lt.s32 	%p82, %r29, 0;
	setp.ne.s32 	%p83, %r24, 1071644672;
	selp.b32 	%r115, %r25, %r23, %p83;
	selp.b32 	%r116, %r115, %r23, %p419;
	selp.b32 	%r117, %r116, %r23, %p82;
	mov.b32 	%r118, 0;
	mov.b64 	%fd596, {%r118, %r117};
	bra.uni 	$L__BB6_98;
$L__BB6_96:
	setp.lt.s32 	%p84, %r22, 0;
	setp.gt.f64 	%p85, %fd87, 0d3FF0000000000000;
	selp.b32 	%r119, 2146435072, 0, %p85;
	xor.b32  	%r120, %r119, 2146435072;
	selp.b32 	%r121, %r120, %r119, %p84;
	setp.eq.f64 	%p86, %fd86, 0dBFF0000000000000;
	selp.b32 	%r122, 1072693248, %r121, %p86;
	mov.b32 	%r123, 0;
	mov.b64 	%fd596, {%r123, %r122};
	bra.uni 	$L__BB6_98;
$L__BB6_97:
	add.rn.f64 	%fd596, %fd86, %fd1;
$L__BB6_98:
	ld.global.f64 	%fd95, [%rd11+16384];
	{
	.reg .b32 %temp; 
	mov.b64 	{%temp, %r30}, %fd95;
	}
	abs.f64 	%fd96, %fd95;
	setp.eq.f64 	%p87, %fd95, 0d0000000000000000;
	@%p87 bra 	$L__BB6_100;
	{ // callseq 71, 0
	.param .b64 param0;
	st.param.f64 	[param0], %fd96;
	.param .b64 param1;
	st.param.f64 	[param1], %fd1;
	.param .b64 retval0;
	call.uni (retval0), 
	__internal_accurate_pow, 
	(
	param0, 
	param1
	);
	ld.param.f64 	%fd254, [retval0];
	} // callseq 71
	setp.lt.s32 	%p88, %r30, 0;
	setp.neu.f64 	%p89, %fd1, %fd57;
	neg.f64 	%fd256, %fd254;
	setp.eq.s64 	%p90, %rd10, -9223372036854775808;
	selp.f64 	%fd257, %fd256, %fd254, %p90;
	selp.f64 	%fd258, %fd257, %fd254, %p88;
	selp.f64 	%fd259, 0dFFF8000000000000, %fd258, %p88;
	selp.f64 	%fd598, %fd259, %fd258, %p89;
	mov.pred 	%p420, %p9;
	bra.uni 	$L__BB6_101;
$L__BB6_100:
	setp.lt.s32 	%p91, %r22, 0;
	selp.b32 	%r124, %r30, 0, %p10;
	or.b32  	%r125, %r124, 2146435072;
	selp.b32 	%r126, %r125, %r124, %p91;
	mov.b32 	%r127, 0;
	mov.b64 	%fd598, {%r127, %r126};
	mov.pred 	%p420, %p10;
$L__BB6_101:
	add.f64 	%fd260, %fd1, %fd95;
	{
	.reg .b32 %temp; 
	mov.b64 	{%temp, %r128}, %fd260;
	}
	and.b32  	%r129, %r128, 2146435072;
	setp.ne.s32 	%p92, %r129, 2146435072;
	@%p92 bra 	$L__BB6_108;
	setp.nan.f64 	%p93, %fd95, %fd1;
	@%p93 bra 	$L__BB6_107;
	setp.eq.f64 	%p94, %fd58, 0d7FF0000000000000;
	@%p94 bra 	$L__BB6_106;
	setp.neu.f64 	%p95, %fd96, 0d7FF0000000000000;
	@%p95 bra 	$L__BB6_108;
	setp.lt.s32 	%p96, %r30, 0;
	setp.ne.s32 	%p97, %r24, 1071644672;
	selp.b32 	%r131, %r25, %r23, %p97;
	selp.b32 	%r132, %r131, %r23, %p420;
	selp.b32 	%r133, %r132, %r23, %p96;
	mov.b32 	%r134, 0;
	mov.b64 	%fd598, {%r134, %r133};
	bra.uni 	$L__BB6_108;
$L__BB6_106:
	setp.lt.s32 	%p98, %r22, 0;
	setp.gt.f64 	%p99, %fd96, 0d3FF0000000000000;
	selp.b32 	%r135, 2146435072, 0, %p99;
	xor.b32  	%r136, %r135, 2146435072;
	selp.b32 	%r137, %r136, %r135, %p98;
	setp.eq.f64 	%p100, %fd95, 0dBFF0000000000000;
	selp.b32 	%r138, 1072693248, %r137, %p100;
	mov.b32 	%r139, 0;
	mov.b64 	%fd598, {%r139, %r138};
	bra.uni 	$L__BB6_108;
$L__BB6_107:
	add.rn.f64 	%fd598, %fd95, %fd1;
$L__BB6_108:
	ld.global.f64 	%fd104, [%rd11+20480];
	{
	.reg .b32 %temp; 
	mov.b64 	{%temp, %r31}, %fd104;
	}
	abs.f64 	%fd105, %fd104;
	setp.eq.f64 	%p101, %fd104, 0d0000000000000000;
	@%p101 bra 	$L__BB6_110;
	{ // callseq 72, 0
	.param .b64 param0;
	st.param.f64 	[param0], %fd105;
	.param .b64 param1;
	st.param.f64 	[param1], %fd1;
	.param .b64 retval0;
	call.uni (retval0), 
	__internal_accurate_pow, 
	(
	param0, 
	param1
	);
	ld.param.f64 	%fd261, [retval0];
	} // callseq 72
	setp.lt.s32 	%p102, %r31, 0;
	setp.neu.f64 	%p103, %fd1, %fd57;
	neg.f64 	%fd263, %fd261;
	setp.eq.s64 	%p104, %rd10, -9223372036854775808;
	selp.f64 	%fd264, %fd263, %fd261, %p104;
	selp.f64 	%fd265, %fd264, %fd261, %p102;
	selp.f64 	%fd266, 0dFFF8000000000000, %fd265, %p102;
	selp.f64 	%fd600, %fd266, %fd265, %p103;
	mov.pred 	%p421, %p9;
	bra.uni 	$L__BB6_111;
$L__BB6_110:
	setp.lt.s32 	%p105, %r22, 0;
	selp.b32 	%r140, %r31, 0, %p10;
	or.b32  	%r141, %r140, 2146435072;
	selp.b32 	%r142, %r141, %r140, %p105;
	mov.b32 	%r143, 0;
	mov.b64 	%fd600, {%r143, %r142};
	mov.pred 	%p421, %p10;
$L__BB6_111:
	add.f64 	%fd267, %fd1, %fd104;
	{
	.reg .b32 %temp; 
	mov.b64 	{%temp, %r144}, %fd267;
	}
	and.b32  	%r145, %r144, 2146435072;
	setp.ne.s32 	%p106, %r145, 2146435072;
	@%p106 bra 	$L__BB6_118;
	setp.nan.f64 	%p107, %fd104, %fd1;
	@%p107 bra 	$L__BB6_117;
	setp.eq.f64 	%p108, %fd58, 0d7FF0000000000000;
	@%p108 bra 	$L__BB6_116;
	setp.neu.f64 	%p109, %fd105, 0d7FF0000000000000;
	@%p109 bra 	$L__BB6_118;
	setp.lt.s32 	%p110, %r31, 0;
	setp.ne.s32 	%p111, %r24, 1071644672;
	selp.b32 	%r147, %r25, %r23, %p111;
	selp.b32 	%r148, %r147, %r23, %p421;
	selp.b32 	%r149, %r148, %r23, %p110;
	mov.b32 	%r150, 0;
	mov.b64 	%fd600, {%r150, %r149};
	bra.uni 	$L__BB6_118;
$L__BB6_116:
	setp.lt.s32 	%p112, %r22, 0;
	setp.gt.f64 	%p113, %fd105, 0d3FF0000000000000;
	selp.b32 	%r151, 2146435072, 0, %p113;
	xor.b32  	%r152, %r151, 2146435072;
	selp.b32 	%r153, %r152, %r151, %p112;
	setp.eq.f64 	%p114, %fd104, 0dBFF0000000000000;
	selp.b32 	%r154, 1072693248, %r153, %p114;
	mov.b32 	%r155, 0;
	mov.b64 	%fd600, {%r155, %r154};
	bra.uni 	$L__BB6_118;
$L__BB6_117:
	add.rn.f64 	%fd600, %fd104, %fd1;
$L__BB6_118:
	ld.global.f64 	%fd113, [%rd11+24576];
	{
	.reg .b32 %temp; 
	mov.b64 	{%temp, %r32}, %fd113;
	}
	abs.f64 	%fd114, %fd113;
	setp.eq.f64 	%p115, %fd113, 0d0000000000000000;
	@%p115 bra 	$L__BB6_120;
	{ // callseq 73, 0
	.param .b64 param0;
	st.param.f64 	[param0], %fd114;
	.param .b64 param1;
	st.param.f64 	[param1], %fd1;
	.param .b64 retval0;
	call.uni (retval0), 
	__internal_accurate_pow, 
	(
	param0, 
	param1
	);
	ld.param.f64 	%fd268, [retval0];
	} // callseq 73
	setp.lt.s32 	%p116, %r32, 0;
	setp.neu.f64 	%p117, %fd1, %fd57;
	neg.f64 	%fd270, %fd268;
	setp.eq.s64 	%p118, %rd10, -9223372036854775808;
	selp.f64 	%fd271, %fd270, %fd268, %p118;
	selp.f64 	%fd272, %fd271, %fd268, %p116;
	selp.f64 	%fd273, 0dFFF8000000000000, %fd272, %p116;
	selp.f64 	%fd602, %fd273, %fd272, %p117;
	mov.pred 	%p422, %p9;
	bra.uni 	$L__BB6_121;
$L__BB6_120:
	setp.lt.s32 	%p119, %r22, 0;
	selp.b32 	%r156, %r32, 0, %p10;
	or.b32  	%r157, %r156, 2146435072;
	selp.b32 	%r158, %r157, %r156, %p119;
	mov.b32 	%r159, 0;
	mov.b64 	%fd602, {%r159, %r158};
	mov.pred 	%p422, %p10;
$L__BB6_121:
	add.f64 	%fd274, %fd1, %fd113;
	{
	.reg .b32 %temp; 
	mov.b64 	{%temp, %r160}, %fd274;
	}
	and.b32  	%r161, %r160, 2146435072;
	setp.ne.s32 	%p120, %r161, 2146435072;
	@%p120 bra 	$L__BB6_128;
	setp.nan.f64 	%p121, %fd113, %fd1;
	@%p121 bra 	$L__BB6_127;
	setp.eq.f64 	%p122, %fd58, 0d7FF0000000000000;
	@%p122 bra 	$L__BB6_126;
	setp.neu.f64 	%p123, %fd114, 0d7FF0000000000000;
	@%p123 bra 	$L__BB6_128;
	setp.lt.s32 	%p124, %r32, 0;
	setp.ne.s32 	%p125, %r24, 1071644672;
	selp.b32 	%r163, %r25, %r23, %p125;
	selp.b32 	%r164, %r163, %r23, %p422;
	selp.b32 	%r165, %r164, %r23, %p124;
	mov.b32 	%r166, 0;
	mov.b64 	%fd602, {%r166, %r165};
	bra.uni 	$L__BB6_128;
$L__BB6_126:
	setp.lt.s32 	%p126, %r22, 0;
	setp.gt.f64 	%p127, %fd114, 0d3FF0000000000000;
	selp.b32 	%r167, 2146435072, 0, %p127;
	xor.b32  	%r168, %r167, 2146435072;
	selp.b32 	%r169, %r168, %r167, %p126;
	setp.eq.f64 	%p128, %fd113, 0dBFF0000000000000;
	selp.b32 	%r170, 1072693248, %r169, %p128;
	mov.b32 	%r171, 0;
	mov.b64 	%fd602, {%r171, %r170};
	bra.uni 	$L__BB6_128;
$L__BB6_127:
	add.rn.f64 	%fd602, %fd113, %fd1;
$L__BB6_128:
	setp.eq.f64 	%p129, %fd1, 0d0000000000000000;
	setp.eq.f64 	%p130, %fd113, 0d3FF0000000000000;
	selp.f64 	%fd275, 0d3FF0000000000000, %fd602, %p130;
	selp.f64 	%fd276, 0d3FF0000000000000, %fd275, %p129;
	setp.eq.f64 	%p131, %fd59, 0d3FF0000000000000;
	selp.f64 	%fd277, 0d3FF0000000000000, %fd590, %p131;
	selp.f64 	%fd278, 0d3FF0000000000000, %fd277, %p129;
	setp.eq.f64 	%p132, %fd68, 0d3FF0000000000000;
	selp.f64 	%fd279, 0d3FF0000000000000, %fd592, %p132;
	selp.f64 	%fd280, 0d3FF0000000000000, %fd279, %p129;
	mul.f64 	%fd281, %fd56, %fd280;
	fma.rn.f64 	%fd282, %fd56, %fd278, %fd281;
	setp.eq.f64 	%p133, %fd77, 0d3FF0000000000000;
	selp.f64 	%fd283, 0d3FF0000000000000, %fd594, %p133;
	selp.f64 	%fd284, 0d3FF0000000000000, %fd283, %p129;
	fma.rn.f64 	%fd285, %fd56, %fd284, %fd282;
	setp.eq.f64 	%p134, %fd86, 0d3FF0000000000000;
	selp.f64 	%fd286, 0d3FF0000000000000, %fd596, %p134;
	selp.f64 	%fd287, 0d3FF0000000000000, %fd286, %p129;
	fma.rn.f64 	%fd288, %fd56, %fd287, %fd285;
	setp.eq.f64 	%p135, %fd95, 0d3FF0000000000000;
	selp.f64 	%fd289, 0d3FF0000000000000, %fd598, %p135;
	selp.f64 	%fd290, 0d3FF0000000000000, %fd289, %p129;
	fma.rn.f64 	%fd291, %fd56, %fd290, %fd288;
	setp.eq.f64 	%p136, %fd104, 0d3FF0000000000000;
	selp.f64 	%fd292, 0d3FF0000000000000, %fd600, %p136;
	selp.f64 	%fd293, 0d3FF0000000000000, %fd292, %p129;
	fma.rn.f64 	%fd294, %fd56, %fd293, %fd291;
	fma.rn.f64 	%fd627, %fd56, %fd276, %fd294;
	mul.lo.s32 	%r172, %r53, 3584;
	cvt.s64.s32 	%rd12, %r172;
	setp.lt.u64 	%p137, %rd4, %rd12;
	@%p137 bra 	$L__BB6_239;
	add.s64 	%rd94, %rd3, %rd12;
	mov.b32 	%r603, 0;
	cvt.u64.u32 	%rd16, %r21;
	mov.u64 	%rd95, %rd3;
$L__BB6_130:
	add.s64 	%rd95, %rd95, %rd12;
	add.s64 	%rd35, %rd28, -3584;
	setp.gt.u64 	%p138, %rd95, %rd35;
	@%p138 bra 	$L__BB6_202;
	add.s64 	%rd36, %rd95, %rd16;
	shl.b64 	%rd37, %rd36, 3;
	add.s64 	%rd19, %rd2, %rd37;
	ld.global.f64 	%fd124, [%rd19];
	{
	.reg .b32 %temp; 
	mov.b64 	{%temp, %r34}, %fd124;
	}
	abs.f64 	%fd125, %fd124;
	setp.neu.f64 	%p139, %fd124, 0d0000000000000000;
	@%p139 bra 	$L__BB6_133;
	setp.lt.s32 	%p143, %r22, 0;
	selp.b32 	%r175, %r34, 0, %p10;
	or.b32  	%r176, %r175, 2146435072;
	selp.b32 	%r177, %r176, %r175, %p143;
	mov.b32 	%r178, 0;
	mov.b64 	%fd605, {%r178, %r177};
	mov.pred 	%p18, %p10;
	bra.uni 	$L__BB6_134;
$L__BB6_133:
	{ // callseq 74, 0
	.param .b64 param0;
	st.param.f64 	[param0], %fd125;
	.param .b64 param1;
	st.param.f64 	[param1], %fd1;
	.param .b64 retval0;
	call.uni (retval0), 
	__internal_accurate_pow, 
	(
	param0, 
	param1
	);
	ld.param.f64 	%fd295, [retval0];
	} // callseq 74
	setp.lt.s32 	%p140, %r34, 0;
	setp.neu.f64 	%p141, %fd1, %fd57;
	neg.f64 	%fd297, %fd295;
	setp.eq.s64 	%p142, %rd10, -9223372036854775808;
	selp.f64 	%fd298, %fd297, %fd295, %p142;
	selp.f64 	%fd299, %fd298, %fd295, %p140;
	selp.f64 	%fd300, 0dFFF8000000000000, %fd299, %p140;
	selp.f64 	%fd605, %fd300, %fd299, %p141;
	mov.pred 	%p18, %p9;
$L__BB6_134:
	add.f64 	%fd301, %fd1, %fd124;
	{
	.reg .b32 %temp; 
	mov.b64 	{%temp, %r179}, %fd301;
	}
	and.b32  	%r180, %r179, 2146435072;
	setp.ne.s32 	%p144, %r180, 2146435072;
	@%p144 bra 	$L__BB6_141;
	setp.num.f64 	%p145, %fd124, %fd1;
	@%p145 bra 	$L__BB6_137;
	add.rn.f64 	%fd605, %fd124, %fd1;
	bra.uni 	$L__BB6_141;
$L__BB6_137:
	setp.neu.f64 	%p146, %fd58, 0d7FF0000000000000;
	@%p146 bra 	$L__BB6_139;
	setp.lt.s32 	%p150, %r22, 0;
	setp.gt.f64 	%p151, %fd125, 0d3FF0000000000000;
	selp.b32 	%r186, 2146435072, 0, %p151;
	xor.b32  	%r187, %r186, 2146435072;
	selp.b32 	%r188, %r187, %r186, %p150;
	setp.eq.f64 	%p152, %fd124, 0dBFF0000000000000;
	selp.b32 	%r189, 1072693248, %r188, %p152;
	mov.b32 	%r190, 0;
	mov.b64 	%fd605, {%r190, %r189};
	bra.uni 	$L__BB6_141;
$L__BB6_139:
	setp.neu.f64 	%p147, %fd125, 0d7FF0000000000000;
	@%p147 bra 	$L__BB6_141;
	setp.lt.s32 	%p148, %r34, 0;
	setp.ne.s32 	%p149, %r24, 1071644672;
	selp.b32 	%r182, %r25, %r23, %p149;
	selp.b32 	%r183, %r182, %r23, %p18;
	selp.b32 	%r184, %r183, %r23, %p148;
	mov.b32 	%r185, 0;
	mov.b64 	%fd605, {%r185, %r184};
$L__BB6_141:
	ld.global.f64 	%fd133, [%rd19+4096];
	{
	.reg .b32 %temp; 
	mov.b64 	{%temp, %r35}, %fd133;
	}
	abs.f64 	%fd134, %fd133;
	setp.eq.f64 	%p153, %fd133, 0d0000000000000000;
	@%p153 bra 	$L__BB6_143;
	{ // callseq 75, 0
	.param .b64 param0;
	st.param.f64 	[param0], %fd134;
	.param .b64 param1;
	st.param.f64 	[param1], %fd1;
	.param .b64 retval0;
	call.uni (retval0), 
	__internal_accurate_pow, 
	(
	param0, 
	param1
	);
	ld.param.f64 	%fd302, [retval0];
	} // callseq 75
	setp.lt.s32 	%p154, %r35, 0;
	setp.neu.f64 	%p155, %fd1, %fd57;
	neg.f64 	%fd304, %fd302;
	setp.eq.s64 	%p156, %rd10, -9223372036854775808;
	selp.f64 	%fd305, %fd304, %fd302, %p156;
	selp.f64 	%fd306, %fd305, %fd302, %p154;
	selp.f64 	%fd307, 0dFFF8000000000000, %fd306, %p154;
	selp.f64 	%fd607, %fd307, %fd306, %p155;
	mov.pred 	%p424, %p9;
	bra.uni 	$L__BB6_144;
$L__BB6_143:
	setp.lt.s32 	%p157, %r22, 0;
	selp.b32 	%r191, %r35, 0, %p10;
	or.b32  	%r192, %r191, 2146435072;
	selp.b32 	%r193, %r192, %r191, %p157;
	mov.b32 	%r194, 0;
	mov.b64 	%fd607, {%r194, %r193};
	mov.pred 	%p424, %p10;
$L__BB6_144:
	add.f64 	%fd308, %fd1, %fd133;
	{
	.reg .b32 %temp; 
	mov.b64 	{%temp, %r195}, %fd308;
	}
	and.b32  	%r196, %r195, 2146435072;
	setp.ne.s32 	%p158, %r196, 2146435072;
	@%p158 bra 	$L__BB6_151;
	setp.nan.f64 	%p159, %fd133, %fd1;
	@%p159 bra 	$L__BB6_150;
	setp.eq.f64 	%p160, %fd58, 0d7FF0000000000000;
	@%p160 bra 	$L__BB6_149;
	setp.neu.f64 	%p161, %fd134, 0d7FF0000000000000;
	@%p161 bra 	$L__BB6_151;
	setp.lt.s32 	%p162, %r35, 0;
	setp.ne.s32 	%p163, %r24, 1071644672;
	selp.b32 	%r198, %r25, %r23, %p163;
	selp.b32 	%r199, %r198, %r23, %p424;
	selp.b32 	%r200, %r199, %r23, %p162;
	mov.b32 	%r201, 0;
	mov.b64 	%fd607, {%r201, %r200};
	bra.uni 	$L__BB6_151;
$L__BB6_149:
	setp.lt.s32 	%p164, %r22, 0;
	setp.gt.f64 	%p165, %fd134, 0d3FF0000000000000;
	selp.b32 	%r202, 2146435072, 0, %p165;
	xor.b32  	%r203, %r202, 2146435072;
	selp.b32 	%r204, %r203, %r202, %p164;
	setp.eq.f64 	%p166, %fd133, 0dBFF0000000000000;
	selp.b32 	%r205, 1072693248, %r204, %p166;
	mov.b32 	%r206, 0;
	mov.b64 	%fd607, {%r206, %r205};
	bra.uni 	$L__BB6_151;
$L__BB6_150:
	add.rn.f64 	%fd607, %fd133, %fd1;
$L__BB6_151:
	ld.global.f64 	%fd142, [%rd19+8192];
	{
	.reg .b32 %temp; 
	mov.b64 	{%temp, %r36}, %fd142;
	}
	abs.f64 	%fd143, %fd142;
	setp.eq.f64 	%p167, %fd142, 0d0000000000000000;
	@%p167 bra 	$L__BB6_153;
	{ // callseq 76, 0
	.param .b64 param0;
	st.param.f64 	[param0], %fd143;
	.param .b64 param1;
	st.param.f64 	[param1], %fd1;
	.param .b64 retval0;
	call.uni (retval0), 
	__internal_accurate_pow, 
	(
	param0, 
	param1
	);
	ld.param.f64 	%fd309, [retval0];
	} // callseq 76
	setp.lt.s32 	%p168, %r36, 0;
	setp.neu.f64 	%p169, %fd1, %fd57;
	neg.f64 	%fd311, %fd309;
	setp.eq.s64 	%p170, %rd10, -9223372036854775808;
	selp.f64 	%fd312, %fd311, %fd309, %p170;
	selp.f64 	%fd313, %fd312, %fd309, %p168;
	selp.f64 	%fd314, 0dFFF8000000000000, %fd313, %p168;
	selp.f64 	%fd609, %fd314, %fd313, %p169;
	mov.pred 	%p425, %p9;
	bra.uni 	$L__BB6_154;
$L__BB6_153:
	setp.lt.s32 	%p171, %r22, 0;
	selp.b32 	%r207, %r36, 0, %p10;
	or.b32  	%r208, %r207, 2146435072;
	selp.b32 	%r209, %r208, %r207, %p171;
	mov.b32 	%r210, 0;
	mov.b64 	%fd609, {%r210, %r209};
	mov.pred 	%p425, %p10;
$L__BB6_154:
	add.f64 	%fd315, %fd1, %fd142;
	{
	.reg .b32 %temp; 
	mov.b64 	{%temp, %r211}, %fd315;
	}
	and.b32  	%r212, %r211, 2146435072;
	setp.ne.s32 	%p172, %r212, 2146435072;
	@%p172 bra 	$L__BB6_161;
	setp.nan.f64 	%p173, %fd142, %fd1;
	@%p173 bra 	$L__BB6_160;
	setp.eq.f64 	%p174, %fd58, 0d7FF0000000000000;
	@%p174 bra 	$L__BB6_159;
	setp.neu.f64 	%p175, %fd143, 0d7FF0000000000000;
	@%p175 bra 	$L__BB6_161;
	setp.lt.s32 	%p176, %r36, 0;
	setp.ne.s32 	%p177, %r24, 1071644672;
	selp.b32 	%r214, %r25, %r23, %p177;
	selp.b32 	%r215, %r214, %r23, %p425;
	selp.b32 	%r216, %r215, %r23, %p176;
	mov.b32 	%r217, 0;
	mov.b64 	%fd609, {%r217, %r216};
	bra.uni 	$L__BB6_161;
$L__BB6_159:
	setp.lt.s32 	%p178, %r22, 0;
	setp.gt.f64 	%p179, %fd143, 0d3FF0000000000000;
	selp.b32 	%r218, 2146435072, 0, %p179;
	xor.b32  	%r219, %r218, 2146435072;
	selp.b32 	%r220, %r219, %r218, %p178;
	setp.eq.f64 	%p180, %fd142, 0dBFF0000000000000;
	selp.b32 	%r221, 1072693248, %r220, %p180;
	mov.b32 	%r222, 0;
	mov.b64 	%fd609, {%r222, %r221};
	bra.uni 	$L__BB6_161;
$L__BB6_160:
	add.rn.f64 	%fd609, %fd142, %fd1;
$L__BB6_161:
	ld.global.f64 	%fd151, [%rd19+12288];
	{
	.reg .b32 %temp; 
	mov.b64 	{%temp, %r37}, %fd151;
	}
	abs.f64 	%fd152, %fd151;
	setp.eq.f64 	%p181, %fd151, 0d0000000000000000;
	@%p181 bra 	$L__BB6_163;
	{ // callseq 77, 0
	.param .b64 param0;
	st.param.f64 	[param0], %fd152;
	.param .b64 param1;
	st.param.f64 	[param1], %fd1;
	.param .b64 retval0;
	call.uni (retval0), 
	__internal_accurate_pow, 
	(
	param0, 
	param1
	);
	ld.param.f64 	%fd316, [retval0];
	} // callseq 77
	setp.lt.s32 	%p182, %r37, 0;
	setp.neu.f64 	%p183, %fd1, %fd57;
	neg.f64 	%fd318, %fd316;
	setp.eq.s64 	%p184, %rd10, -9223372036854775808;
	selp.f64 	%fd319, %fd318, %fd316, %p184;
	selp.f64 	%fd320, %fd319, %fd316, %p182;
	selp.f64 	%fd321, 0dFFF8000000000000, %fd320, %p182;
	selp.f64 	%fd611, %fd321, %fd320, %p183;
	mov.pred 	%p426, %p9;
	bra.uni 	$L__BB6_164;
$L__BB6_163:
	setp.lt.s32 	%p185, %r22, 0;
	selp.b32 	%r223, %r37, 0, %p10;
	or.b32  	%r224, %r223, 2146435072;
	selp.b32 	%r225, %r224, %r223, %p185;
	mov.b32 	%r226, 0;
	mov.b64 	%fd611, {%r226, %r225};
	mov.pred 	%p426, %p10;
$L__BB6_164:
	add.f64 	%fd322, %fd1, %fd151;
	{
	.reg .b32 %temp; 
	mov.b64 	{%temp, %r227}, %fd322;
	}
	and.b32  	%r228, %r227, 2146435072;
	setp.ne.s32 	%p186, %r228, 2146435072;
	@%p186 bra 	$L__BB6_171;
	setp.nan.f64 	%p187, %fd151, %fd1;
	@%p187 bra 	$L__BB6_170;
	setp.eq.f64 	%p188, %fd58, 0d7FF0000000000000;
	@%p188 bra 	$L__BB6_169;
	setp.neu.f64 	%p189, %fd152, 0d7FF0000000000000;
	@%p189 bra 	$L__BB6_171;
	setp.lt.s32 	%p190, %r37, 0;
	setp.ne.s32 	%p191, %r24, 1071644672;
	selp.b32 	%r230, %r25, %r23, %p191;
	selp.b32 	%r231, %r230, %r23, %p426;
	selp.b32 	%r232, %r231, %r23, %p190;
	mov.b32 	%r233, 0;
	mov.b64 	%fd611, {%r233, %r232};
	bra.uni 	$L__BB6_171;
$L__BB6_169:
	setp.lt.s32 	%p192, %r22, 0;
	setp.gt.f64 	%p193, %fd152, 0d3FF0000000000000;
	selp.b32 	%r234, 2146435072, 0, %p193;
	xor.b32  	%r235, %r234, 2146435072;
	selp.b32 	%r236, %r235, %r234, %p192;
	setp.eq.f64 	%p194, %fd151, 0dBFF0000000000000;
	selp.b32 	%r237, 1072693248, %r236, %p194;
	mov.b32 	%r238, 0;
	mov.b64 	%fd611, {%r238, %r237};
	bra.uni 	$L__BB6_171;
$L__BB6_170:
	add.rn.f64 	%fd611, %fd151, %fd1;
$L__BB6_171:
	ld.global.f64 	%fd160, [%rd19+16384];
	{
	.reg .b32 %temp; 
	mov.b64 	{%temp, %r38}, %fd160;
	}
	abs.f64 	%fd161, %fd160;
	setp.eq.f64 	%p195, %fd160, 0d0000000000000000;
	@%p195 bra 	$L__BB6_173;
	{ // callseq 78, 0
	.param .b64 param0;
	st.param.f64 	[param0], %fd161;
	.param .b64 param1;
	st.param.f64 	[param1], %fd1;
	.param .b64 retval0;
	call.uni (retval0), 
	__internal_accurate_pow, 
	(
	param0, 
	param1
	);
	ld.param.f64 	%fd323, [retval0];
	} // callseq 78
	setp.lt.s32 	%p196, %r38, 0;
	setp.neu.f64 	%p197, %fd1, %fd57;
	neg.f64 	%fd325, %fd323;
	setp.eq.s64 	%p198, %rd10, -9223372036854775808;
	selp.f64 	%fd326, %fd325, %fd323, %p198;
	selp.f64 	%fd327, %fd326, %fd323, %p196;
	selp.f64 	%fd328, 0dFFF8000000000000, %fd327, %p196;
	selp.f64 	%fd613, %fd328, %fd327, %p197;
	mov.pred 	%p427, %p9;
	bra.uni 	$L__BB6_174;
$L__BB6_173:
	setp.lt.s32 	%p199, %r22, 0;
	selp.b32 	%r239, %r38, 0, %p10;
	or.b32  	%r240, %r239, 2146435072;
	selp.b32 	%r241, %r240, %r239, %p199;
	mov.b32 	%r242, 0;
	mov.b64 	%fd613, {%r242, %r241};
	mov.pred 	%p427, %p10;
$L__BB6_174:
	add.f64 	%fd329, %fd1, %fd160;
	{
	.reg .b32 %temp; 
	mov.b64 	{%temp, %r243}, %fd329;
	}
	and.b32  	%r244, %r243, 2146435072;
	setp.ne.s32 	%p200, %r244, 2146435072;
	@%p200 bra 	$L__BB6_181;
	setp.nan.f64 	%p201, %fd160, %fd1;
	@%p201 bra 	$L__BB6_180;
	setp.eq.f64 	%p202, %fd58, 0d7FF0000000000000;
	@%p202 bra 	$L__BB6_179;
	setp.neu.f64 	%p203, %fd161, 0d7FF0000000000000;
	@%p203 bra 	$L__BB6_181;
	setp.lt.s32 	%p204, %r38, 0;
	setp.ne.s32 	%p205, %r24, 1071644672;
	selp.b32 	%r246, %r25, %r23, %p205;
	selp.b32 	%r247, %r246, %r23, %p427;
	selp.b32 	%r248, %r247, %r23, %p204;
	mov.b32 	%r249, 0;
	mov.b64 	%fd613, {%r249, %r248};
	bra.uni 	$L__BB6_181;
$L__BB6_179:
	setp.lt.s32 	%p206, %r22, 0;
	setp.gt.f64 	%p207, %fd161, 0d3FF0000000000000;
	selp.b32 	%r250, 2146435072, 0, %p207;
	xor.b32  	%r251, %r250, 2146435072;
	selp.b32 	%r252, %r251, %r250, %p206;
	setp.eq.f64 	%p208, %fd160, 0dBFF0000000000000;
	selp.b32 	%r253, 1072693248, %r252, %p208;
	mov.b32 	%r254, 0;
	mov.b64 	%fd613, {%r254, %r253};
	bra.uni 	$L__BB6_181;
$L__BB6_180:
	add.rn.f64 	%fd613, %fd160, %fd1;
$L__BB6_181:
	ld.global.f64 	%fd169, [%rd19+20480];
	{
	.reg .b32 %temp; 
	mov.b64 	{%temp, %r39}, %fd169;
	}
	abs.f64 	%fd170, %fd169;
	setp.eq.f64 	%p209, %fd169, 0d0000000000000000;
	@%p209 bra 	$L__BB6_183;
	{ // callseq 79, 0
	.param .b64 param0;
	st.param.f64 	[param0], %fd170;
	.param .b64 param1;
	st.param.f64 	[param1], %fd1;
	.param .b64 retval0;
	call.uni (retval0), 
	__internal_accurate_pow, 
	(
	param0, 
	param1
	);
	ld.param.f64 	%fd330, [retval0];
	} // callseq 79
	setp.lt.s32 	%p210, %r39, 0;
	setp.neu.f64 	%p211, %fd1, %fd57;
	neg.f64 	%fd332, %fd330;
	setp.eq.s64 	%p212, %rd10, -9223372036854775808;
	selp.f64 	%fd333, %fd332, %fd330, %p212;
	selp.f64 	%fd334, %fd333, %fd330, %p210;
	selp.f64 	%fd335, 0dFFF8000000000000, %fd334, %p210;
	selp.f64 	%fd615, %fd335, %fd334, %p211;
	mov.pred 	%p428, %p9;
	bra.uni 	$L__BB6_184;
$L__BB6_183:
	setp.lt.s32 	%p213, %r22, 0;
	selp.b32 	%r255, %r39, 0, %p10;
	or.b32  	%r256, %r255, 2146435072;
	selp.b32 	%r257, %r256, %r255, %p213;
	mov.b32 	%r258, 0;
	mov.b64 	%fd615, {%r258, %r257};
	mov.pred 	%p428, %p10;
$L__BB6_184:
	add.f64 	%fd336, %fd1, %fd169;
	{
	.reg .b32 %temp; 
	mov.b64 	{%temp, %r259}, %fd336;
	}
	and.b32  	%r260, %r259, 2146435072;
	setp.ne.s32 	%p214, %r260, 2146435072;
	@%p214 bra 	$L__BB6_191;
	setp.nan.f64 	%p215, %fd169, %fd1;
	@%p215 bra 	$L__BB6_190;
	setp.eq.f64 	%p216, %fd58, 0d7FF0000000000000;
	@%p216 bra 	$L__BB6_189;
	setp.neu.f64 	%p217, %fd170, 0d7FF0000000000000;
	@%p217 bra 	$L__BB6_191;
	setp.lt.s32 	%p218, %r39, 0;
	setp.ne.s32 	%p219, %r24, 1071644672;
	selp.b32 	%r262, %r25, %r23, %p219;
	selp.b32 	%r263, %r262, %r23, %p428;
	selp.b32 	%r264, %r263, %r23, %p218;
	mov.b32 	%r265, 0;
	mov.b64 	%fd615, {%r265, %r264};
	bra.uni 	$L__BB6_191;
$L__BB6_189:
	setp.lt.s32 	%p220, %r22, 0;
	setp.gt.f64 	%p221, %fd170, 0d3FF0000000000000;
	selp.b32 	%r266, 2146435072, 0, %p221;
	xor.b32  	%r267, %r266, 2146435072;
	selp.b32 	%r268, %r267, %r266, %p220;
	setp.eq.f64 	%p222, %fd169, 0dBFF0000000000000;
	selp.b32 	%r269, 1072693248, %r268, %p222;
	mov.b32 	%r270, 0;
	mov.b64 	%fd615, {%r270, %r269};
	bra.uni 	$L__BB6_191;
$L__BB6_190:
	add.rn.f64 	%fd615, %fd169, %fd1;
$L__BB6_191:
	ld.global.f64 	%fd178, [%rd19+24576];
	{
	.reg .b32 %temp; 
	mov.b64 	{%temp, %r40}, %fd178;
	}
	abs.f64 	%fd179, %fd178;
	setp.eq.f64 	%p223, %fd178, 0d0000000000000000;
	@%p223 bra 	$L__BB6_193;
	{ // callseq 80, 0
	.param .b64 param0;
	st.param.f64 	[param0], %fd179;
	.param .b64 param1;
	st.param.f64 	[param1], %fd1;
	.param .b64 retval0;
	call.uni (retval0), 
	__internal_accurate_pow, 
	(
	param0, 
	param1
	);
	ld.param.f64 	%fd337, [retval0];
	} // callseq 80
	setp.lt.s32 	%p224, %r40, 0;
	setp.neu.f64 	%p225, %fd1, %fd57;
	neg.f64 	%fd339, %fd337;
	setp.eq.s64 	%p226, %rd10, -9223372036854775808;
	selp.f64 	%fd340, %fd339, %fd337, %p226;
	selp.f64 	%fd341, %fd340, %fd337, %p224;
	selp.f64 	%fd342, 0dFFF8000000000000, %fd341, %p224;
	selp.f64 	%fd617, %fd342, %fd341, %p225;
	mov.pred 	%p429, %p9;
	bra.uni 	$L__BB6_194;
$L__BB6_193:
	setp.lt.s32 	%p227, %r22, 0;
	selp.b32 	%r271, %r40, 0, %p10;
	or.b32  	%r272, %r271, 2146435072;
	selp.b32 	%r273, %r272, %r271, %p227;
	mov.b32 	%r274, 0;
	mov.b64 	%fd617, {%r274, %r273};
	mov.pred 	%p429, %p10;
$L__BB6_194:
	add.f64 	%fd343, %fd1, %fd178;
	{
	.reg .b32 %temp; 
	mov.b64 	{%temp, %r275}, %fd343;
	}
	and.b32  	%r276, %r275, 2146435072;
	setp.ne.s32 	%p228, %r276, 2146435072;
	@%p228 bra 	$L__BB6_201;
	setp.nan.f64 	%p229, %fd178, %fd1;
	@%p229 bra 	$L__BB6_200;
	setp.eq.f64 	%p230, %fd58, 0d7FF0000000000000;
	@%p230 bra 	$L__BB6_199;
	setp.neu.f64 	%p231, %fd179, 0d7FF0000000000000;
	@%p231 bra 	$L__BB6_201;
	setp.lt.s32 	%p232, %r40, 0;
	setp.ne.s32 	%p233, %r24, 1071644672;
	selp.b32 	%r278, %r25, %r23, %p233;
	selp.b32 	%r279, %r278, %r23, %p429;
	selp.b32 	%r280, %r279, %r23, %p232;
	mov.b32 	%r281, 0;
	mov.b64 	%fd617, {%r281, %r280};
	bra.uni 	$L__BB6_201;
$L__BB6_199:
	setp.lt.s32 	%p234, %r22, 0;
	setp.gt.f64 	%p235, %fd179, 0d3FF0000000000000;
	selp.b32 	%r282, 2146435072, 0, %p235;
	xor.b32  	%r283, %r282, 2146435072;
	selp.b32 	%r284, %r283, %r282, %p234;
	setp.eq.f64 	%p236, %fd178, 0dBFF0000000000000;
	selp.b32 	%r285, 1072693248, %r284, %p236;
	mov.b32 	%r286, 0;
	mov.b64 	%fd617, {%r286, %r285};
	bra.uni 	$L__BB6_201;
$L__BB6_200:
	add.rn.f64 	%fd617, %fd178, %fd1;
$L__BB6_201:
	setp.eq.f64 	%p237, %fd1, 0d0000000000000000;
	setp.eq.f64 	%p238, %fd178, 0d3FF0000000000000;
	selp.f64 	%fd344, 0d3FF0000000000000, %fd617, %p238;
	selp.f64 	%fd345, 0d3FF0000000000000, %fd344, %p237;
	setp.eq.f64 	%p239, %fd124, 0d3FF0000000000000;
	selp.f64 	%fd346, 0d3FF0000000000000, %fd605, %p239;
	selp.f64 	%fd347, 0d3FF0000000000000, %fd346, %p237;
	fma.rn.f64 	%fd348, %fd56, %fd347, %fd627;
	setp.eq.f64 	%p240, %fd133, 0d3FF0000000000000;
	selp.f64 	%fd349, 0d3FF0000000000000, %fd607, %p240;
	selp.f64 	%fd350, 0d3FF0000000000000, %fd349, %p237;
	fma.rn.f64 	%fd351, %fd56, %fd350, %fd348;
	setp.eq.f64 	%p241, %fd142, 0d3FF0000000000000;
	selp.f64 	%fd352, 0d3FF0000000000000, %fd609, %p241;
	selp.f64 	%fd353, 0d3FF0000000000000, %fd352, %p237;
	fma.rn.f64 	%fd354, %fd56, %fd353, %fd351;
	setp.eq.f64 	%p242, %fd151, 0d3FF0000000000000;
	selp.f64 	%fd355, 0d3FF0000000000000, %fd611, %p242;
	selp.f64 	%fd356, 0d3FF0000000000000, %fd355, %p237;
	fma.rn.f64 	%fd357, %fd56, %fd356, %fd354;
	setp.eq.f64 	%p243, %fd160, 0d3FF0000000000000;
	selp.f64 	%fd358, 0d3FF0000000000000, %fd613, %p243;
	selp.f64 	%fd359, 0d3FF0000000000000, %fd358, %p237;
	fma.rn.f64 	%fd360, %fd56, %fd359, %fd357;
	setp.eq.f64 	%p244, %fd169, 0d3FF0000000000000;
	selp.f64 	%fd361, 0d3FF0000000000000, %fd615, %p244;
	selp.f64 	%fd362, 0d3FF0000000000000, %fd361, %p237;
	fma.rn.f64 	%fd363, %fd56, %fd362, %fd360;
	fma.rn.f64 	%fd627, %fd56, %fd345, %fd363;
	sub.s64 	%rd38, %rd28, %rd95;
	mul.lo.s32 	%r287, %r53, 3584;
	cvt.s64.s32 	%rd39, %r287;
	setp.lt.u64 	%p245, %rd38, %rd39;
	add.s32 	%r603, %r603, 1;
	add.s64 	%rd94, %rd94, %rd39;
	@%p245 bra 	$L__BB6_239;
	bra.uni 	$L__BB6_130;
$L__BB6_202:
	setp.le.u64 	%p246, %rd28, %rd95;
	@%p246 bra 	$L__BB6_239;
	cvt.u32.u64 	%r288, %rd95;
	cvt.u32.u64 	%r289, %rd28;
	sub.s32 	%r42, %r289, %r288;
	setp.ge.s32 	%p247, %r21, %r42;
	@%p247 bra 	$L__BB6_239;
	cvt.u32.u64 	%r290, %rd3;
	cvt.u32.u64 	%r291, %rd12;
	not.b32 	%r293, %r21;
	add.s32 	%r294, %r293, %r289;
	add.s32 	%r295, %r291, %r290;
	sub.s32 	%r296, %r294, %r295;
	mul.lo.s32 	%r297, %r53, %r603;
	mad.lo.s32 	%r43, %r297, -3584, %r296;
	and.b32  	%r298, %r43, 512;
	setp.ne.s32 	%p248, %r298, 0;
	mov.u32 	%r605, %r21;
	@%p248 bra 	$L__BB6_216;
	add.s64 	%rd40, %rd95, %rd16;
	shl.b64 	%rd41, %rd40, 3;
	add.s64 	%rd42, %rd2, %rd41;
	ld.global.f64 	%fd188, [%rd42];
	{
	.reg .b32 %temp; 
	mov.b64 	{%temp, %r44}, %fd188;
	}
	abs.f64 	%fd189, %fd188;
	setp.eq.f64 	%p249, %fd188, 0d0000000000000000;
	@%p249 bra 	$L__BB6_207;
	{ // callseq 81, 0
	.param .b64 param0;
	st.param.f64 	[param0], %fd189;
	.param .b64 param1;
	st.param.f64 	[param1], %fd1;
	.param .b64 retval0;
	call.uni (retval0), 
	__internal_accurate_pow, 
	(
	param0, 
	param1
	);
	ld.param.f64 	%fd365, [retval0];
	} // callseq 81
	setp.lt.s32 	%p250, %r44, 0;
	setp.neu.f64 	%p251, %fd1, %fd57;
	neg.f64 	%fd367, %fd365;
	setp.eq.s64 	%p252, %rd10, -9223372036854775808;
	selp.f64 	%fd368, %fd367, %fd365, %p252;
	selp.f64 	%fd369, %fd368, %fd365, %p250;
	selp.f64 	%fd370, 0dFFF8000000000000, %fd369, %p250;
	selp.f64 	%fd619, %fd370, %fd369, %p251;
	mov.pred 	%p430, %p9;
	bra.uni 	$L__BB6_208;
$L__BB6_207:
	setp.lt.s32 	%p253, %r22, 0;
	selp.b32 	%r299, %r44, 0, %p10;
	or.b32  	%r300, %r299, 2146435072;
	selp.b32 	%r301, %r300, %r299, %p253;
	mov.b32 	%r302, 0;
	mov.b64 	%fd619, {%r302, %r301};
	mov.pred 	%p430, %p10;
$L__BB6_208:
	add.f64 	%fd371, %fd1, %fd188;
	{
	.reg .b32 %temp; 
	mov.b64 	{%temp, %r303}, %fd371;
	}
	and.b32  	%r304, %r303, 2146435072;
	setp.ne.s32 	%p254, %r304, 2146435072;
	@%p254 bra 	$L__BB6_215;
	setp.nan.f64 	%p255, %fd188, %fd1;
	@%p255 bra 	$L__BB6_214;
	setp.eq.f64 	%p256, %fd58, 0d7FF0000000000000;
	@%p256 bra 	$L__BB6_213;
	setp.neu.f64 	%p257, %fd189, 0d7FF0000000000000;
	@%p257 bra 	$L__BB6_215;
	setp.lt.s32 	%p258, %r44, 0;
	setp.ne.s32 	%p259, %r24, 1071644672;
	selp.b32 	%r306, %r25, %r23, %p259;
	selp.b32 	%r307, %r306, %r23, %p430;
	selp.b32 	%r308, %r307, %r23, %p258;
	mov.b32 	%r309, 0;
	mov.b64 	%fd619, {%r309, %r308};
	bra.uni 	$L__BB6_215;
$L__BB6_213:
	setp.lt.s32 	%p260, %r22, 0;
	setp.gt.f64 	%p261, %fd189, 0d3FF0000000000000;
	selp.b32 	%r310, 2146435072, 0, %p261;
	xor.b32  	%r311, %r310, 2146435072;
	selp.b32 	%r312, %r311, %r310, %p260;
	setp.eq.f64 	%p262, %fd188, 0dBFF0000000000000;
	selp.b32 	%r313, 1072693248, %r312, %p262;
	mov.b32 	%r314, 0;
	mov.b64 	%fd619, {%r314, %r313};
	bra.uni 	$L__BB6_215;
$L__BB6_214:
	add.rn.f64 	%fd619, %fd188, %fd1;
$L__BB6_215:
	setp.eq.f64 	%p263, %fd1, 0d0000000000000000;
	setp.eq.f64 	%p264, %fd188, 0d3FF0000000000000;
	selp.f64 	%fd372, 0d3FF0000000000000, %fd619, %p264;
	selp.f64 	%fd373, 0d3FF0000000000000, %fd372, %p263;
	fma.rn.f64 	%fd627, %fd56, %fd373, %fd627;
	add.s32 	%r605, %r21, 512;
$L__BB6_216:
	setp.lt.u32 	%p265, %r43, 512;
	@%p265 bra 	$L__BB6_239;
	cvt.u64.u32 	%rd43, %r605;
	add.s64 	%rd44, %rd43, %rd94;
	shl.b64 	%rd45, %rd44, 3;
	add.s64 	%rd46, %rd2, %rd45;
	add.s64 	%rd96, %rd46, 4096;
$L__BB6_218:
	ld.global.f64 	%fd201, [%rd96+-4096];
	{
	.reg .b32 %temp; 
	mov.b64 	{%temp, %r48}, %fd201;
	}
	abs.f64 	%fd202, %fd201;
	setp.neu.f64 	%p266, %fd201, 0d0000000000000000;
	@%p266 bra 	$L__BB6_220;
	setp.lt.s32 	%p270, %r22, 0;
	selp.b32 	%r315, %r48, 0, %p10;
	or.b32  	%r316, %r315, 2146435072;
	selp.b32 	%r317, %r316, %r315, %p270;
	mov.b32 	%r318, 0;
	mov.b64 	%fd624, {%r318, %r317};
	mov.pred 	%p26, %p10;
	bra.uni 	$L__BB6_221;
$L__BB6_220:
	{ // callseq 82, 0
	.param .b64 param0;
	st.param.f64 	[param0], %fd202;
	.param .b64 param1;
	st.param.f64 	[param1], %fd1;
	.param .b64 retval0;
	call.uni (retval0), 
	__internal_accurate_pow, 
	(
	param0, 
	param1
	);
	ld.param.f64 	%fd374, [retval0];
	} // callseq 82
	setp.lt.s32 	%p267, %r48, 0;
	setp.neu.f64 	%p268, %fd1, %fd57;
	neg.f64 	%fd376, %fd374;
	setp.eq.s64 	%p269, %rd10, -9223372036854775808;
	selp.f64 	%fd377, %fd376, %fd374, %p269;
	selp.f64 	%fd378, %fd377, %fd374, %p267;
	selp.f64 	%fd379, 0dFFF8000000000000, %fd378, %p267;
	selp.f64 	%fd624, %fd379, %fd378, %p268;
	mov.pred 	%p26, %p9;
$L__BB6_221:
	add.f64 	%fd380, %fd1, %fd201;
	{
	.reg .b32 %temp; 
	mov.b64 	{%temp, %r319}, %fd380;
	}
	and.b32  	%r320, %r319, 2146435072;
	setp.ne.s32 	%p271, %r320, 2146435072;
	@%p271 bra 	$L__BB6_228;
	setp.num.f64 	%p272, %fd201, %fd1;
	@%p272 bra 	$L__BB6_224;
	add.rn.f64 	%fd624, %fd201, %fd1;
	bra.uni 	$L__BB6_228;
$L__BB6_224:
	setp.neu.f64 	%p273, %fd58, 0d7FF0000000000000;
	@%p273 bra 	$L__BB6_226;
	setp.lt.s32 	%p277, %r22, 0;
	setp.gt.f64 	%p278, %fd202, 0d3FF0000000000000;
	selp.b32 	%r326, 2146435072, 0, %p278;
	xor.b32  	%r327, %r326, 2146435072;
	selp.b32 	%r328, %r327, %r326, %p277;
	setp.eq.f64 	%p279, %fd201, 0dBFF0000000000000;
	selp.b32 	%r329, 1072693248, %r328, %p279;
	mov.b32 	%r330, 0;
	mov.b64 	%fd624, {%r330, %r329};
	bra.uni 	$L__BB6_228;
$L__BB6_226:
	setp.neu.f64 	%p274, %fd202, 0d7FF0000000000000;
	@%p274 bra 	$L__BB6_228;
	setp.lt.s32 	%p275, %r48, 0;
	setp.ne.s32 	%p276, %r24, 1071644672;
	selp.b32 	%r322, %r25, %r23, %p276;
	selp.b32 	%r323, %r322, %r23, %p26;
	selp.b32 	%r324, %r323, %r23, %p275;
	mov.b32 	%r325, 0;
	mov.b64 	%fd624, {%r325, %r324};
$L__BB6_228:
	setp.eq.f64 	%p280, %fd1, 0d0000000000000000;
	setp.eq.f64 	%p281, %fd201, 0d3FF0000000000000;
	selp.f64 	%fd381, 0d3FF0000000000000, %fd624, %p281;
	selp.f64 	%fd382, 0d3FF0000000000000, %fd381, %p280;
	fma.rn.f64 	%fd210, %fd56, %fd382, %fd627;
	ld.global.f64 	%fd211, [%rd96];
	{
	.reg .b32 %temp; 
	mov.b64 	{%temp, %r49}, %fd211;
	}
	abs.f64 	%fd212, %fd211;
	setp.eq.f64 	%p282, %fd211, 0d0000000000000000;
	@%p282 bra 	$L__BB6_230;
	{ // callseq 83, 0
	.param .b64 param0;
	st.param.f64 	[param0], %fd212;
	.param .b64 param1;
	st.param.f64 	[param1], %fd1;
	.param .b64 retval0;
	call.uni (retval0), 
	__internal_accurate_pow, 
	(
	param0, 
	param1
	);
	ld.param.f64 	%fd383, [retval0];
	} // callseq 83
	setp.lt.s32 	%p283, %r49, 0;
	setp.neu.f64 	%p284, %fd1, %fd57;
	neg.f64 	%fd385, %fd383;
	setp.eq.s64 	%p285, %rd10, -9223372036854775808;
	selp.f64 	%fd386, %fd385, %fd383, %p285;
	selp.f64 	%fd387, %fd386, %fd383, %p283;
	selp.f64 	%fd388, 0dFFF8000000000000, %fd387, %p283;
	selp.f64 	%fd626, %fd388, %fd387, %p284;
	mov.pred 	%p432, %p9;
	bra.uni 	$L__BB6_231;
$L__BB6_230:
	setp.lt.s32 	%p286, %r22, 0;
	selp.b32 	%r331, %r49, 0, %p10;
	or.b32  	%r332, %r331, 2146435072;
	selp.b32 	%r333, %r332, %r331, %p286;
	mov.b32 	%r334, 0;
	mov.b64 	%fd626, {%r334, %r333};
	mov.pred 	%p432, %p10;
$L__BB6_231:
	add.f64 	%fd389, %fd1, %fd211;
	{
	.reg .b32 %temp; 
	mov.b64 	{%temp, %r335}, %fd389;
	}
	and.b32  	%r336, %r335, 2146435072;
	setp.ne.s32 	%p287, %r336, 2146435072;
	@%p287 bra 	$L__BB6_238;
	setp.nan.f64 	%p288, %fd211, %fd1;
	@%p288 bra 	$L__BB6_237;
	setp.eq.f64 	%p289, %fd58, 0d7FF0000000000000;
	@%p289 bra 	$L__BB6_236;
	setp.neu.f64 	%p290, %fd212, 0d7FF0000000000000;
	@%p290 bra 	$L__BB6_238;
	setp.lt.s32 	%p291, %r49, 0;
	setp.ne.s32 	%p292, %r24, 1071644672;
	selp.b32 	%r338, %r25, %r23, %p292;
	selp.b32 	%r339, %r338, %r23, %p432;
	selp.b32 	%r340, %r339, %r23, %p291;
	mov.b32 	%r341, 0;
	mov.b64 	%fd626, {%r341, %r340};
	bra.uni 	$L__BB6_238;
$L__BB6_236:
	setp.lt.s32 	%p293, %r22, 0;
	setp.gt.f64 	%p294, %fd212, 0d3FF0000000000000;
	selp.b32 	%r342, 2146435072, 0, %p294;
	xor.b32  	%r343, %r342, 2146435072;
	selp.b32 	%r344, %r343, %r342, %p293;
	setp.eq.f64 	%p295, %fd211, 0dBFF0000000000000;
	selp.b32 	%r345, 1072693248, %r344, %p295;
	mov.b32 	%r346, 0;
	mov.b64 	%fd626, {%r346, %r345};
	bra.uni 	$L__BB6_238;
$L__BB6_237:
	add.rn.f64 	%fd626, %fd211, %fd1;
$L__BB6_238:
	setp.eq.f64 	%p296, %fd1, 0d0000000000000000;
	setp.eq.f64 	%p297, %fd211, 0d3FF0000000000000;
	selp.f64 	%fd390, 0d3FF0000000000000, %fd626, %p297;
	selp.f64 	%fd391, 0d3FF0000000000000, %fd390, %p296;
	fma.rn.f64 	%fd627, %fd56, %fd391, %fd210;
	add.s32 	%r605, %r605, 1024;
	add.s64 	%rd96, %rd96, 8192;
	setp.lt.s32 	%p298, %r605, %r42;
	@%p298 bra 	$L__BB6_218;
$L__BB6_239:
	// begin inline asm
	mov.u32 %r347, %laneid;
	// end inline asm
	mov.b64 	%rd47, %fd627;
	mov.b64 	{%r349, %r354}, %rd47;
	mov.b32 	%r355, 1;
	mov.b32 	%r396, 31;
	mov.b32 	%r397, -1;
	// begin inline asm
	shfl.sync.down.b32 %r348, %r349, %r355, %r396, %r397;
	// end inline asm
	// begin inline asm
	shfl.sync.down.b32 %r353, %r354, %r355, %r396, %r397;
	// end inline asm
	mov.b64 	%rd48, {%r348, %r353};
	mov.b64 	%fd392, %rd48;
	setp.gt.s32 	%p299, %r347, 30;
	add.f64 	%fd393, %fd627, %fd392;
	selp.f64 	%fd394, %fd627, %fd393, %p299;
	mov.b64 	%rd49, %fd394;
	mov.b64 	{%r359, %r364}, %rd49;
	mov.b32 	%r365, 2;
	// begin inline asm
	shfl.sync.down.b32 %r358, %r359, %r365, %r396, %r397;
	// end inline asm
	// begin inline asm
	shfl.sync.down.b32 %r363, %r364, %r365, %r396, %r397;
	// end inline asm
	mov.b64 	%rd50, {%r358, %r363};
	mov.b64 	%fd395, %rd50;
	setp.gt.s32 	%p300, %r347, 29;
	add.f64 	%fd396, %fd394, %fd395;
	selp.f64 	%fd397, %fd394, %fd396, %p300;
	mov.b64 	%rd51, %fd397;
	mov.b64 	{%r369, %r374}, %rd51;
	mov.b32 	%r375, 4;
	// begin inline asm
	shfl.sync.down.b32 %r368, %r369, %r375, %r396, %r397;
	// end inline asm
	// begin inline asm
	shfl.sync.down.b32 %r373, %r374, %r375, %r396, %r397;
	// end inline asm
	mov.b64 	%rd52, {%r368, %r373};
	mov.b64 	%fd398, %rd52;
	setp.gt.s32 	%p301, %r347, 27;
	add.f64 	%fd399, %fd397, %fd398;
	selp.f64 	%fd400, %fd397, %fd399, %p301;
	mov.b64 	%rd53, %fd400;
	mov.b64 	{%r379, %r384}, %rd53;
	mov.b32 	%r385, 8;
	// begin inline asm
	shfl.sync.down.b32 %r378, %r379, %r385, %r396, %r397;
	// end inline asm
	// begin inline asm
	shfl.sync.down.b32 %r383, %r384, %r385, %r396, %r397;
	// end inline asm
	mov.b64 	%rd54, {%r378, %r383};
	mov.b64 	%fd401, %rd54;
	setp.gt.s32 	%p302, %r347, 23;
	add.f64 	%fd402, %fd400, %fd401;
	selp.f64 	%fd403, %fd400, %fd402, %p302;
	mov.b64 	%rd55, %fd403;
	mov.b64 	{%r389, %r394}, %rd55;
	mov.b32 	%r395, 16;
	// begin inline asm
	shfl.sync.down.b32 %r388, %r389, %r395, %r396, %r397;
	// end inline asm
	// begin inline asm
	shfl.sync.down.b32 %r393, %r394, %r395, %r396, %r397;
	// end inline asm
	mov.b64 	%rd56, {%r388, %r393};
	mov.b64 	%fd404, %rd56;
	setp.gt.s32 	%p303, %r347, 15;
	add.f64 	%fd222, %fd403, %fd404;
	selp.f64 	%fd628, %fd403, %fd222, %p303;
	setp.ne.s32 	%p304, %r347, 0;
	@%p304 bra 	$L__BB6_241;
	shr.u32 	%r398, %r21, 2;
	and.b32  	%r399, %r398, 248;
	mov.u32 	%r400, _ZZN3cub18CUB_300001_SM_10006detail6reduce18DeviceReduceKernelINS2_10policy_hubIdyN4cuda3std3__44plusIdEEE10Policy1000EN6thrust24THRUST_300001_SM_1000_NS10device_ptrIdEEyS9_d13power_functorEEvT0_PT3_T1_NS0_13GridEvenShareISK_EET2_T4_E12temp_storage;
	add.s32 	%r401, %r400, %r399;
	st.shared.f64 	[%r401+16], %fd222;
$L__BB6_241:
	bar.sync 	0;
	setp.ne.s32 	%p305, %r21, 0;
	@%p305 bra 	$L__BB6_243;
	ld.shared.f64 	%fd405, [_ZZN3cub18CUB_300001_SM_10006detail6reduce18DeviceReduceKernelINS2_10policy_hubIdyN4cuda3std3__44plusIdEEE10Policy1000EN6thrust24THRUST_300001_SM_1000_NS10device_ptrIdEEyS9_d13power_functorEEvT0_PT3_T1_NS0_13GridEvenShareISK_EET2_T4_E12temp_storage+24];
	add.f64 	%fd406, %fd628, %fd405;
	ld.shared.f64 	%fd407, [_ZZN3cub18CUB_300001_SM_10006detail6reduce18DeviceReduceKernelINS2_10policy_hubIdyN4cuda3std3__44plusIdEEE10Policy1000EN6thrust24THRUST_300001_SM_1000_NS10device_ptrIdEEyS9_d13power_functorEEvT0_PT3_T1_NS0_13GridEvenShareISK_EET2_T4_E12temp_storage+32];
	add.f64 	%fd408, %fd406, %fd407;
	ld.shared.f64 	%fd409, [_ZZN3cub18CUB_300001_SM_10006detail6reduce18DeviceReduceKernelINS2_10policy_hubIdyN4cuda3std3__44plusIdEEE10Policy1000EN6thrust24THRUST_300001_SM_1000_NS10device_ptrIdEEyS9_d13power_functorEEvT0_PT3_T1_NS0_13GridEvenShareISK_EET2_T4_E12temp_storage+40];
	add.f64 	%fd410, %fd408, %fd409;
	ld.shared.f64 	%fd411, [_ZZN3cub18CUB_300001_SM_10006detail6reduce18DeviceReduceKernelINS2_10policy_hubIdyN4cuda3std3__44plusIdEEE10Policy1000EN6thrust24THRUST_300001_SM_1000_NS10device_ptrIdEEyS9_d13power_functorEEvT0_PT3_T1_NS0_13GridEvenShareISK_EET2_T4_E12temp_storage+48];
	add.f64 	%fd412, %fd410, %fd411;
	ld.shared.f64 	%fd413, [_ZZN3cub18CUB_300001_SM_10006detail6reduce18DeviceReduceKernelINS2_10policy_hubIdyN4cuda3std3__44plusIdEEE10Policy1000EN6thrust24THRUST_300001_SM_1000_NS10device_ptrIdEEyS9_d13power_functorEEvT0_PT3_T1_NS0_13GridEvenShareISK_EET2_T4_E12temp_storage+56];
	add.f64 	%fd414, %fd412, %fd413;
	ld.shared.f64 	%fd415, [_ZZN3cub18CUB_300001_SM_10006detail6reduce18DeviceReduceKernelINS2_10policy_hubIdyN4cuda3std3__44plusIdEEE10Policy1000EN6thrust24THRUST_300001_SM_1000_NS10device_ptrIdEEyS9_d13power_functorEEvT0_PT3_T1_NS0_13GridEvenShareISK_EET2_T4_E12temp_storage+64];
	add.f64 	%fd416, %fd414, %fd415;
	ld.shared.f64 	%fd417, [_ZZN3cub18CUB_300001_SM_10006detail6reduce18DeviceReduceKernelINS2_10policy_hubIdyN4cuda3std3__44plusIdEEE10Policy1000EN6thrust24THRUST_300001_SM_1000_NS10device_ptrIdEEyS9_d13power_functorEEvT0_PT3_T1_NS0_13GridEvenShareISK_EET2_T4_E12temp_storage+72];
	add.f64 	%fd418, %fd416, %fd417;
	ld.shared.f64 	%fd419, [_ZZN3cub18CUB_300001_SM_10006detail6reduce18DeviceReduceKernelINS2_10policy_hubIdyN4cuda3std3__44plusIdEEE10Policy1000EN6thrust24THRUST_300001_SM_1000_NS10device_ptrIdEEyS9_d13power_functorEEvT0_PT3_T1_NS0_13GridEvenShareISK_EET2_T4_E12temp_storage+80];
	add.f64 	%fd420, %fd418, %fd419;
	ld.shared.f64 	%fd421, [_ZZN3cub18CUB_300001_SM_10006detail6reduce18DeviceReduceKernelINS2_10policy_hubIdyN4cuda3std3__44plusIdEEE10Policy1000EN6thrust24THRUST_300001_SM_1000_NS10device_ptrIdEEyS9_d13power_functorEEvT0_PT3_T1_NS0_13GridEvenShareISK_EET2_T4_E12temp_storage+88];
	add.f64 	%fd422, %fd420, %fd421;
	ld.shared.f64 	%fd423, [_ZZN3cub18CUB_300001_SM_10006detail6reduce18DeviceReduceKernelINS2_10policy_hubIdyN4cuda3std3__44plusIdEEE10Policy1000EN6thrust24THRUST_300001_SM_1000_NS10device_ptrIdEEyS9_d13power_functorEEvT0_PT3_T1_NS0_13GridEvenShareISK_EET2_T4_E12temp_storage+96];
	add.f64 	%fd424, %fd422, %fd423;
	ld.shared.f64 	%fd425, [_ZZN3cub18CUB_300001_SM_10006detail6reduce18DeviceReduceKernelINS2_10policy_hubIdyN4cuda3std3__44plusIdEEE10Policy1000EN6thrust24THRUST_300001_SM_1000_NS10device_ptrIdEEyS9_d13power_functorEEvT0_PT3_T1_NS0_13GridEvenShareISK_EET2_T4_E12temp_storage+104];
	add.f64 	%fd426, %fd424, %fd425;
	ld.shared.f64 	%fd427, [_ZZN3cub18CUB_300001_SM_10006detail6reduce18DeviceReduceKernelINS2_10policy_hubIdyN4cuda3std3__44plusIdEEE10Policy1000EN6thrust24THRUST_300001_SM_1000_NS10device_ptrIdEEyS9_d13power_functorEEvT0_PT3_T1_NS0_13GridEvenShareISK_EET2_T4_E12temp_storage+112];
	add.f64 	%fd428, %fd426, %fd427;
	ld.shared.f64 	%fd429, [_ZZN3cub18CUB_300001_SM_10006detail6reduce18DeviceReduceKernelINS2_10policy_hubIdyN4cuda3std3__44plusIdEEE10Policy1000EN6thrust24THRUST_300001_SM_1000_NS10device_ptrIdEEyS9_d13power_functorEEvT0_PT3_T1_NS0_13GridEvenShareISK_EET2_T4_E12temp_storage+120];
	add.f64 	%fd430, %fd428, %fd429;
	ld.shared.f64 	%fd431, [_ZZN3cub18CUB_300001_SM_10006detail6reduce18DeviceReduceKernelINS2_10policy_hubIdyN4cuda3std3__44plusIdEEE10Policy1000EN6thrust24THRUST_300001_SM_1000_NS10device_ptrIdEEyS9_d13power_functorEEvT0_PT3_T1_NS0_13GridEvenShareISK_EET2_T4_E12temp_storage+128];
	add.f64 	%fd432, %fd430, %fd431;
	ld.shared.f64 	%fd433, [_ZZN3cub18CUB_300001_SM_10006detail6reduce18DeviceReduceKernelINS2_10policy_hubIdyN4cuda3std3__44plusIdEEE10Policy1000EN6thrust24THRUST_300001_SM_1000_NS10device_ptrIdEEyS9_d13power_functorEEvT0_PT3_T1_NS0_13GridEvenShareISK_EET2_T4_E12temp_storage+136];
	add.f64 	%fd628, %fd432, %fd433;
$L__BB6_243:
	mov.u32 	%r599, %tid.x;
	setp.ne.s32 	%p411, %r599, 0;
	@%p411 bra 	$L__BB6_245;
	ld.param.u64 	%rd92, [_ZN3cub18CUB_300001_SM_10006detail6reduce18DeviceReduceKernelINS2_10policy_hubIdyN4cuda3std3__44plusIdEEE10Policy1000EN6thrust24THRUST_300001_SM_1000_NS10device_ptrIdEEyS9_d13power_functorEEvT0_PT3_T1_NS0_13GridEvenShareISK_EET2_T4__param_1];
	cvta.to.global.u64 	%rd89, %rd92;
	mul.wide.u32 	%rd90, %r1, 8;
	add.s64 	%rd91, %rd89, %rd90;
	st.global.f64 	[%rd91], %fd628;
$L__BB6_245:
	ret;

}
	// .globl	_ZN3cub18CUB_300001_SM_10006detail6reduce28DeviceReduceSingleTileKernelINS2_10policy_hubIdyN4cuda3std3__44plusIdEEE10Policy1000EPdSC_iS9_ddNS7_10__identityEEEvT0_T1_T2_T3_T4_T6_
.visible .entry _ZN3cub18CUB_300001_SM_10006detail6reduce28DeviceReduceSingleTileKernelINS2_10policy_hubIdyN4cuda3std3__44plusIdEEE10Policy1000EPdSC_iS9_ddNS7_10__identityEEEvT0_T1_T2_T3_T4_T6_(
	.param .u64 .ptr .align 1 _ZN3cub18CUB_300001_SM_10006detail6reduce28DeviceReduceSingleTileKernelINS2_10policy_hubIdyN4cuda3std3__44plusIdEEE10Policy1000EPdSC_iS9_ddNS7_10__identityEEEvT0_T1_T2_T3_T4_T6__param_0,
	.param .u64 .ptr .align 1 _ZN3cub18CUB_300001_SM_10006detail6reduce28DeviceReduceSingleTileKernelINS2_10policy_hubIdyN4cuda3std3__44plusIdEEE10Policy1000EPdSC_iS9_ddNS7_10__identityEEEvT0_T1_T2_T3_T4_T6__param_1,
	.param .u32 _ZN3cub18CUB_300001_SM_10006detail6reduce28DeviceReduceSingleTileKernelINS2_10policy_hubIdyN4cuda3std3__44plusIdEEE10Policy1000EPdSC_iS9_ddNS7_10__identityEEEvT0_T1_T2_T3_T4_T6__param_2,
	.param .align 1 .b8 _ZN3cub18CUB_300001_SM_10006detail6reduce28DeviceReduceSingleTileKernelINS2_10policy_hubIdyN4cuda3std3__44plusIdEEE10Policy1000EPdSC_iS9_ddNS7_10__identityEEEvT0_T1_T2_T3_T4_T6__param_3[1],
	.param .f64 _ZN3cub18CUB_300001_SM_10006detail6reduce28DeviceReduceSingleTileKernelINS2_10policy_hubIdyN4cuda3std3__44plusIdEEE10Policy1000EPdSC_iS9_ddNS7_10__identityEEEvT0_T1_T2_T3_T4_T6__param_4,
	.param .align 1 .b8 _ZN3cub18CUB_300001_SM_10006detail6reduce28DeviceReduceSingleTileKernelINS2_10policy_hubIdyN4cuda3std3__44plusIdEEE10Policy1000EPdSC_iS9_ddNS7_10__identityEEEvT0_T1_T2_T3_T4_T6__param_5[1]
)
.maxntid 512
.minnctapersm 1
{
	.reg .pred 	%p<58>;
	.reg .b32 	%r<238>;
	.reg .b64 	%rd<104>;
	.reg .b64 	%fd<232>;
	// demoted variable
	.shared .align 8 .b8 _ZZN3cub18CUB_300001_SM_10006detail6reduce28DeviceReduceSingleTileKernelINS2_10policy_hubIdyN4cuda3std3__44plusIdEEE10Policy1000EPdSC_iS9_ddNS7_10__identityEEEvT0_T1_T2_T3_T4_T6_E12temp_storage[152];
	ld.param.u64 	%rd8, [_ZN3cub18CUB_300001_SM_10006detail6reduce28DeviceReduceSingleTileKernelINS2_10policy_hubIdyN4cuda3std3__44plusIdEEE10Policy1000EPdSC_iS9_ddNS7_10__identityEEEvT0_T1_T2_T3_T4_T6__param_0];
	ld.param.u64 	%rd9, [_ZN3cub18CUB_300001_SM_10006detail6reduce28DeviceReduceSingleTileKernelINS2_10policy_hubIdyN4cuda3std3__44plusIdEEE10Policy1000EPdSC_iS9_ddNS7_10__identityEEEvT0_T1_T2_T3_T4_T6__param_1];
	ld.param.u32 	%r34, [_ZN3cub18CUB_300001_SM_10006detail6reduce28DeviceReduceSingleTileKernelINS2_10policy_hubIdyN4cuda3std3__44plusIdEEE10Policy1000EPdSC_iS9_ddNS7_10__identityEEEvT0_T1_T2_T3_T4_T6__param_2];
	ld.param.f64 	%fd30, [_ZN3cub18CUB_300001_SM_10006detail6reduce28DeviceReduceSingleTileKernelINS2_10policy_hubIdyN4cuda3std3__44plusIdEEE10Policy1000EPdSC_iS9_ddNS7_10__identityEEEvT0_T1_T2_T3_T4_T6__param_4];
	cvta.to.global.u64 	%rd1, %rd9;
	setp.ne.s32 	%p1, %r34, 0;
	@%p1 bra 	$L__BB7_3;
	mov.u32 	%r224, %tid.x;
	setp.ne.s32 	%p57, %r224, 0;
	@%p57 bra 	$L__BB7_39;
	st.global.f64 	[%rd1], %fd30;
	bra.uni 	$L__BB7_39;
$L__BB7_3:
	setp.gt.s32 	%p2, %r34, 3583;
	@%p2 bra 	$L__BB7_21;
	mov.u32 	%r1, %tid.x;
	setp.ge.s32 	%p19, %r1, %r34;
	mov.f64 	%fd223, 0d0000000000000000;
	mov.u32 	%r228, %r1;
	@%p19 bra 	$L__BB7_6;
	mul.wide.u32 	%rd69, %r1, 8;
	add.s64 	%rd68, %rd8, %rd69;
	// begin inline asm
	ld.global.nc.u64 %rd67, [%rd68];
	// end inline asm
	mov.b64 	%fd223, %rd67;
	add.s32 	%r228, %r1, 512;
$L__BB7_6:
	setp.ge.s32 	%p20, %r228, %r34;
	@%p20 bra 	$L__BB7_12;
	not.b32 	%r100, %r228;
	add.s32 	%r4, %r34, %r100;
	and.b32  	%r101, %r4, 1536;
	setp.eq.s32 	%p21, %r101, 1536;
	@%p21 bra 	$L__BB7_10;
	mul.wide.u32 	%rd70, %r228, 8;
	add.s64 	%rd102, %rd8, %rd70;
	shr.u32 	%r102, %r4, 9;
	add.s32 	%r103, %r102, 1;
	and.b32  	%r104, %r103, 3;
	neg.s32 	%r226, %r104;
$L__BB7_9:
	.pragma "nounroll";
	// begin inline asm
	ld.global.nc.u64 %rd71, [%rd102];
	// end inline asm
	mov.b64 	%fd109, %rd71;
	add.f64 	%fd223, %fd223, %fd109;
	add.s32 	%r228, %r228, 512;
	add.s64 	%rd102, %rd102, 4096;
	add.s32 	%r226, %r226, 1;
	setp.ne.s32 	%p22, %r226, 0;
	@%p22 bra 	$L__BB7_9;
$L__BB7_10:
	setp.lt.u32 	%p23, %r4, 1536;
	@%p23 bra 	$L__BB7_12;
$L__BB7_11:
	mul.wide.s32 	%rd81, %r228, 8;
	add.s64 	%rd74, %rd8, %rd81;
	// begin inline asm
	ld.global.nc.u64 %rd73, [%rd74];
	// end inline asm
	mov.b64 	%fd110, %rd73;
	add.f64 	%fd111, %fd223, %fd110;
	add.s64 	%rd76, %rd74, 4096;
	// begin inline asm
	ld.global.nc.u64 %rd75, [%rd76];
	// end inline asm
	mov.b64 	%fd112, %rd75;
	add.f64 	%fd113, %fd111, %fd112;
	add.s64 	%rd78, %rd74, 8192;
	// begin inline asm
	ld.global.nc.u64 %rd77, [%rd78];
	// end inline asm
	mov.b64 	%fd114, %rd77;
	add.f64 	%fd115, %fd113, %fd114;
	add.s64 	%rd80, %rd74, 12288;
	// begin inline asm
	ld.global.nc.u64 %rd79, [%rd80];
	// end inline asm
	mov.b64 	%fd116, %rd79;
	add.f64 	%fd223, %fd115, %fd116;
	add.s32 	%r228, %r228, 2048;
	setp.lt.s32 	%p24, %r228, %r34;
	@%p24 bra 	$L__BB7_11;
$L__BB7_12:
	setp.lt.s32 	%p25, %r34, 512;
	@%p25 bra 	$L__BB7_17;
	// begin inline asm
	mov.u32 %r168, %laneid;
	// end inline asm
	mov.b64 	%rd92, %fd223;
	mov.b64 	{%r170, %r175}, %rd92;
	mov.b32 	%r176, 1;
	mov.b32 	%r217, 31;
	mov.b32 	%r218, -1;
	// begin inline asm
	shfl.sync.down.b32 %r169, %r170, %r176, %r217, %r218;
	// end inline asm
	// begin inline asm
	shfl.sync.down.b32 %r174, %r175, %r176, %r217, %r218;
	// end inline asm
	mov.b64 	%rd93, {%r169, %r174};
	mov.b64 	%fd175, %rd93;
	setp.gt.s32 	%p49, %r168, 30;
	add.f64 	%fd176, %fd223, %fd175;
	selp.f64 	%fd177, %fd223, %fd176, %p49;
	mov.b64 	%rd94, %fd177;
	mov.b64 	{%r180, %r185}, %rd94;
	mov.b32 	%r186, 2;
	// begin inline asm
	shfl.sync.down.b32 %r179, %r180, %r186, %r217, %r218;
	// end inline asm
	// begin inline asm
	shfl.sync.down.b32 %r184, %r185, %r186, %r217, %r218;
	// end inline asm
	mov.b64 	%rd95, {%r179, %r184};
	mov.b64 	%fd178, %rd95;
	setp.gt.s32 	%p50, %r168, 29;
	add.f64 	%fd179, %fd177, %fd178;
	selp.f64 	%fd180, %fd177, %fd179, %p50;
	mov.b64 	%rd96, %fd180;
	mov.b64 	{%r190, %r195}, %rd96;
	mov.b32 	%r196, 4;
	// begin inline asm
	shfl.sync.down.b32 %r189, %r190, %r196, %r217, %r218;
	// end inline asm
	// begin inline asm
	shfl.sync.down.b32 %r194, %r195, %r196, %r217, %r218;
	// end inline asm
	mov.b64 	%rd97, {%r189, %r194};
	mov.b64 	%fd181, %rd97;
	setp.gt.s32 	%p51, %r168, 27;
	add.f64 	%fd182, %fd180, %fd181;
	selp.f64 	%fd183, %fd180, %fd182, %p51;
	mov.b64 	%rd98, %fd183;
	mov.b64 	{%r200, %r205}, %rd98;
	mov.b32 	%r206, 8;
	// begin inline asm
	shfl.sync.down.b32 %r199, %r200, %r206, %r217, %r218;
	// end inline asm
	// begin inline asm
	shfl.sync.down.b32 %r204, %r205, %r206, %r217, %r218;
	// end inline asm
	mov.b64 	%rd99, {%r199, %r204};
	mov.b64 	%fd184, %rd99;
	setp.gt.s32 	%p52, %r168, 23;
	add.f64 	%fd185, %fd183, %fd184;
	selp.f64 	%fd186, %fd183, %fd185, %p52;
	mov.b64 	%rd100, %fd186;
	mov.b64 	{%r210, %r215}, %rd100;
	mov.b32 	%r216, 16;
	// begin inline asm
	shfl.sync.down.b32 %r209, %r210, %r216, %r217, %r218;
	// end inline asm
	// begin inline asm
	shfl.sync.down.b32 %r214, %r215, %r216, %r217, %r218;
	// end inline asm
	mov.b64 	%rd101, {%r209, %r214};
	mov.b64 	%fd187, %rd101;
	setp.gt.s32 	%p53, %r168, 15;
	add.f64 	%fd10, %fd186, %fd187;
	selp.f64 	%fd231, %fd186, %fd10, %p53;
	setp.ne.s32 	%p54, %r168, 0;
	@%p54 bra 	$L__BB7_15;
	shr.u32 	%r219, %r1, 2;
	and.b32  	%r220, %r219, 248;
	mov.u32 	%r221, _ZZN3cub18CUB_300001_SM_10006detail6reduce28DeviceReduceSingleTileKernelINS2_10policy_hubIdyN4cuda3std3__44plusIdEEE10Policy1000EPdSC_iS9_ddNS7_10__identityEEEvT0_T1_T2_T3_T4_T6_E12temp_storage;
	add.s32 	%r222, %r221, %r220;
	st.shared.f64 	[%r222+16], %fd10;
$L__BB7_15:
	bar.sync 	0;
	setp.ne.s32 	%p55, %r1, 0;
	@%p55 bra 	$L__BB7_37;
	ld.shared.f64 	%fd188, [_ZZN3cub18CUB_300001_SM_10006detail6reduce28DeviceReduceSingleTileKernelINS2_10policy_hubIdyN4cuda3std3__44plusIdEEE10Policy1000EPdSC_iS9_ddNS7_10__identityEEEvT0_T1_T2_T3_T4_T6_E12temp_storage+24];
	add.f64 	%fd189, %fd231, %fd188;
	ld.shared.f64 	%fd190, [_ZZN3cub18CUB_300001_SM_10006detail6reduce28DeviceReduceSingleTileKernelINS2_10policy_hubIdyN4cuda3std3__44plusIdEEE10Policy1000EPdSC_iS9_ddNS7_10__identityEEEvT0_T1_T2_T3_T4_T6_E12temp_storage+32];
	add.f64 	%fd191, %fd189, %fd190;
	ld.shared.f64 	%fd192, [_ZZN3cub18CUB_300001_SM_10006detail6reduce28DeviceReduceSingleTileKernelINS2_10policy_hubIdyN4cuda3std3__44plusIdEEE10Policy1000EPdSC_iS9_ddNS7_10__identityEEEvT0_T1_T2_T3_T4_T6_E12temp_storage+40];
	add.f64 	%fd193, %fd191, %fd192;
	ld.shared.f64 	%fd194, [_ZZN3cub18CUB_300001_SM_10006detail6reduce28DeviceReduceSingleTileKernelINS2_10policy_hubIdyN4cuda3std3__44plusIdEEE10Policy1000EPdSC_iS9_ddNS7_10__identityEEEvT0_T1_T2_T3_T4_T6_E12temp_storage+48];
	add.f64 	%fd195, %fd193, %fd194;
	ld.shared.f64 	%fd196, [_ZZN3cub18CUB_300001_SM_10006detail6reduce28DeviceReduceSingleTileKernelINS2_10policy_hubIdyN4cuda3std3__44plusIdEEE10Policy1000EPdSC_iS9_ddNS7_10__identityEEEvT0_T1_T2_T3_T4_T6_E12temp_storage+56];
	add.f64 	%fd197, %fd195, %fd196;
	ld.shared.f64 	%fd198, [_ZZN3cub18CUB_300001_SM_10006detail6reduce28DeviceReduceSingleTileKernelINS2_10policy_hubIdyN4cuda3std3__44plusIdEEE10Policy1000EPdSC_iS9_ddNS7_10__identityEEEvT0_T1_T2_T3_T4_T6_E12temp_storage+64];
	add.f64 	%fd199, %fd197, %fd198;
	ld.shared.f64 	%fd200, [_ZZN3cub18CUB_300001_SM_10006detail6reduce28DeviceReduceSingleTileKernelINS2_10policy_hubIdyN4cuda3std3__44plusIdEEE10Policy1000EPdSC_iS9_ddNS7_10__identityEEEvT0_T1_T2_T3_T4_T6_E12temp_storage+72];
	add.f64 	%fd201, %fd199, %fd200;
	ld.shared.f64 	%fd202, [_ZZN3cub18CUB_300001_SM_10006detail6reduce28DeviceReduceSingleTileKernelINS2_10policy_hubIdyN4cuda3std3__44plusIdEEE10Policy1000EPdSC_iS9_ddNS7_10__identityEEEvT0_T1_T2_T3_T4_T6_E12temp_storage+80];
	add.f64 	%fd203, %fd201, %fd202;
	ld.shared.f64 	%fd204, [_ZZN3cub18CUB_300001_SM_10006detail6reduce28DeviceReduceSingleTileKernelINS2_10policy_hubIdyN4cuda3std3__44plusIdEEE10Policy1000EPdSC_iS9_ddNS7_10__identityEEEvT0_T1_T2_T3_T4_T6_E12temp_storage+88];
	add.f64 	%fd205, %fd203, %fd204;
	ld.shared.f64 	%fd206, [_ZZN3cub18CUB_300001_SM_10006detail6reduce28DeviceReduceSingleTileKernelINS2_10policy_hubIdyN4cuda3std3__44plusIdEEE10Policy1000EPdSC_iS9_ddNS7_10__identityEEEvT0_T1_T2_T3_T4_T6_E12temp_storage+96];
	add.f64 	%fd207, %fd205, %fd206;
	ld.shared.f64 	%fd208, [_ZZN3cub18CUB_300001_SM_10006detail6reduce28DeviceReduceSingleTileKernelINS2_10policy_hubIdyN4cuda3std3__44plusIdEEE10Policy1000EPdSC_iS9_ddNS7_10__identityEEEvT0_T1_T2_T3_T4_T6_E12temp_storage+104];
	add.f64 	%fd209, %fd207, %fd208;
	ld.shared.f64 	%fd210, [_ZZN3cub18CUB_300001_SM_10006detail6reduce28DeviceReduceSingleTileKernelINS2_10policy_hubIdyN4cuda3std3__44plusIdEEE10Policy1000EPdSC_iS9_ddNS7_10__identityEEEvT0_T1_T2_T3_T4_T6_E12temp_storage+112];
	add.f64 	%fd211, %fd209, %fd210;
	ld.shared.f64 	%fd212, [_ZZN3cub18CUB_300001_SM_10006detail6reduce28DeviceReduceSingleTileKernelINS2_10policy_hubIdyN4cuda3std3__44plusIdEEE10Policy1000EPdSC_iS9_ddNS7_10__identityEEEvT0_T1_T2_T3_T4_T6_E12temp_storage+120];
	add.f64 	%fd213, %fd211, %fd212;
	ld.shared.f64 	%fd214, [_ZZN3cub18CUB_300001_SM_10006detail6reduce28DeviceReduceSingleTileKernelINS2_10policy_hubIdyN4cuda3std3__44plusIdEEE10Policy1000EPdSC_iS9_ddNS7_10__identityEEEvT0_T1_T2_T3_T4_T6_E12temp_storage+128];
	add.f64 	%fd215, %fd213, %fd214;
	ld.shared.f64 	%fd216, [_ZZN3cub18CUB_300001_SM_10006detail6reduce28DeviceReduceSingleTileKernelINS2_10policy_hubIdyN4cuda3std3__44plusIdEEE10Policy1000EPdSC_iS9_ddNS7_10__identityEEEvT0_T1_T2_T3_T4_T6_E12temp_storage+136];
	add.f64 	%fd231, %fd215, %fd216;
	bra.uni 	$L__BB7_37;
$L__BB7_17:
	// begin inline asm
	mov.u32 %r105, %laneid;
	// end inline asm
	and.b32  	%r156, %r1, 992;
	add.s32 	%r157, %r156, 32;
	setp.gt.s32 	%p26, %r157, %r34;
	not.b32 	%r158, %r156;
	add.s32 	%r159, %r34, %r158;
	selp.b32 	%r154, %r159, 31, %p26;
	mov.b64 	%rd82, %fd223;
	mov.b64 	{%r107, %r112}, %rd82;
	mov.b32 	%r113, 1;
	mov.b32 	%r155, -1;
	// begin inline asm
	shfl.sync.down.b32 %r106, %r107, %r113, %r154, %r155;
	// end inline asm
	// begin inline asm
	shfl.sync.down.b32 %r111, %r112, %r113, %r154, %r155;
	// end inline asm
	mov.b64 	%rd83, {%r106, %r111};
	mov.b64 	%fd117, %rd83;
	setp.lt.s32 	%p27, %r105, %r154;
	add.f64 	%fd118, %fd223, %fd117;
	selp.f64 	%fd119, %fd118, %fd223, %p27;
	mov.b64 	%rd84, %fd119;
	mov.b64 	{%r117, %r122}, %rd84;
	mov.b32 	%r123, 2;
	// begin inline asm
	shfl.sync.down.b32 %r116, %r117, %r123, %r154, %r155;
	// end inline asm
	// begin inline asm
	shfl.sync.down.b32 %r121, %r122, %r123, %r154, %r155;
	// end inline asm
	mov.b64 	%rd85, {%r116, %r121};
	mov.b64 	%fd120, %rd85;
	add.s32 	%r160, %r105, 2;
	setp.gt.s32 	%p28, %r160, %r154;
	add.f64 	%fd121, %fd119, %fd120;
	selp.f64 	%fd122, %fd119, %fd121, %p28;
	mov.b64 	%rd86, %fd122;
	mov.b64 	{%r127, %r132}, %rd86;
	mov.b32 	%r133, 4;
	// begin inline asm
	shfl.sync.down.b32 %r126, %r127, %r133, %r154, %r155;
	// end inline asm
	// begin inline asm
	shfl.sync.down.b32 %r131, %r132, %r133, %r154, %r155;
	// end inline asm
	mov.b64 	%rd87, {%r126, %r131};
	mov.b64 	%fd123, %rd87;
	add.s32 	%r161, %r105, 4;
	setp.gt.s32 	%p29, %r161, %r154;
	add.f64 	%fd124, %fd122, %fd123;
	selp.f64 	%fd125, %fd122, %fd124, %p29;
	mov.b64 	%rd88, %fd125;
	mov.b64 	{%r137, %r142}, %rd88;
	mov.b32 	%r143, 8;
	// begin inline asm
	shfl.sync.down.b32 %r136, %r137, %r143, %r154, %r155;
	// end inline asm
	// begin inline asm
	shfl.sync.down.b32 %r141, %r142, %r143, %r154, %r155;
	// end inline asm
	mov.b64 	%rd89, {%r136, %r141};
	mov.b64 	%fd126, %rd89;
	add.s32 	%r162, %r105, 8;
	setp.gt.s32 	%p30, %r162, %r154;
	add.f64 	%fd127, %fd125, %fd126;
	selp.f64 	%fd128, %fd125, %fd127, %p30;
	mov.b64 	%rd90, %fd128;
	mov.b64 	{%r147, %r152}, %rd90;
	mov.b32 	%r153, 16;
	// begin inline asm
	shfl.sync.down.b32 %r146, %r147, %r153, %r154, %r155;
	// end inline asm
	// begin inline asm
	shfl.sync.down.b32 %r151, %r152, %r153, %r154, %r155;
	// end inline asm
	mov.b64 	%rd91, {%r146, %r151};
	mov.b64 	%fd129, %rd91;
	add.s32 	%r163, %r105, 16;
	setp.gt.s32 	%p31, %r163, %r154;
	add.f64 	%fd130, %fd128, %fd129;
	selp.f64 	%fd231, %fd128, %fd130, %p31;
	setp.ne.s32 	%p32, %r105, 0;
	@%p32 bra 	$L__BB7_19;
	shr.u32 	%r164, %r1, 2;
	and.b32  	%r165, %r164, 248;
	mov.u32 	%r166, _ZZN3cub18CUB_300001_SM_10006detail6reduce28DeviceReduceSingleTileKernelINS2_10policy_hubIdyN4cuda3std3__44plusIdEEE10Policy1000EPdSC_iS9_ddNS7_10__identityEEEvT0_T1_T2_T3_T4_T6_E12temp_storage;
	add.s32 	%r167, %r166, %r165;
	st.shared.f64 	[%r167+16], %fd231;
$L__BB7_19:
	bar.sync 	0;
	setp.ne.s32 	%p33, %r1, 0;
	@%p33 bra 	$L__BB7_37;
	setp.gt.s32 	%p34, %r34, 32;
	ld.shared.f64 	%fd131, [_ZZN3cub18CUB_300001_SM_10006detail6reduce28DeviceReduceSingleTileKernelINS2_10policy_hubIdyN4cuda3std3__44plusIdEEE10Policy1000EPdSC_iS9_ddNS7_10__identityEEEvT0_T1_T2_T3_T4_T6_E12temp_storage+24];
	add.f64 	%fd132, %fd231, %fd131;
	selp.f64 	%fd133, %fd132, %fd231, %p34;
	setp.gt.s32 	%p35, %r34, 64;
	ld.shared.f64 	%fd134, [_ZZN3cub18CUB_300001_SM_10006detail6reduce28DeviceReduceSingleTileKernelINS2_10policy_hubIdyN4cuda3std3__44plusIdEEE10Policy1000EPdSC_iS9_ddNS7_10__identityEEEvT0_T1_T2_T3_T4_T6_E12temp_storage+32];
	add.f64 	%fd135, %fd134, %fd133;
	selp.f64 	%fd136, %fd135, %fd133, %p35;
	setp.gt.s32 	%p36, %r34, 96;
	ld.shared.f64 	%fd137, [_ZZN3cub18CUB_300001_SM_10006detail6reduce28DeviceReduceSingleTileKernelINS2_10policy_hubIdyN4cuda3std3__44plusIdEEE10Policy1000EPdSC_iS9_ddNS7_10__identityEEEvT0_T1_T2_T3_T4_T6_E12temp_storage+40];
	add.f64 	%fd138, %fd137, %fd136;
	selp.f64 	%fd139, %fd138, %fd136, %p36;
	setp.gt.s32 	%p37, %r34, 128;
	ld.shared.f64 	%fd140, [_ZZN3cub18CUB_300001_SM_10006detail6reduce28DeviceReduceSingleTileKernelINS2_10policy_hubIdyN4cuda3std3__44plusIdEEE10Policy1000EPdSC_iS9_ddNS7_10__identityEEEvT0_T1_T2_T3_T4_T6_E12temp_storage+48];
	add.f64 	%fd141, %fd140, %fd139;
	selp.f64 	%fd142, %fd141, %fd139, %p37;
	setp.gt.s32 	%p38, %r34, 160;
	ld.shared.f64 	%fd143, [_ZZN3cub18CUB_300001_SM_10006detail6reduce28DeviceReduceSingleTileKernelINS2_10policy_hubIdyN4cuda3std3__44plusIdEEE10Policy1000EPdSC_iS9_ddNS7_10__identityEEEvT0_T1_T2_T3_T4_T6_E12temp_storage+56];
	add.f64 	%fd144, %fd143, %fd142;
	selp.f64 	%fd145, %fd144, %fd142, %p38;
	setp.gt.s32 	%p39, %r34, 192;
	ld.shared.f64 	%fd146, [_ZZN3cub18CUB_300001_SM_10006detail6reduce28DeviceReduceSingleTileKernelINS2_10policy_hubIdyN4cuda3std3__44plusIdEEE10Policy1000EPdSC_iS9_ddNS7_10__identityEEEvT0_T1_T2_T3_T4_T6_E12temp_storage+64];
	add.f64 	%fd147, %fd146, %fd145;
	selp.f64 	%fd148, %fd147, %fd145, %p39;
	setp.gt.s32 	%p40, %r34, 224;
	ld.shared.f64 	%fd149, [_ZZN3cub18CUB_300001_SM_10006detail6reduce28DeviceReduceSingleTileKernelINS2_10policy_hubIdyN4cuda3std3__44plusIdEEE10Policy1000EPdSC_iS9_ddNS7_10__identityEEEvT0_T1_T2_T3_T4_T6_E12temp_storage+72];
	add.f64 	%fd150, %fd149, %fd148;
	selp.f64 	%fd151, %fd150, %fd148, %p40;
	setp.gt.s32 	%p41, %r34, 256;
	ld.shared.f64 	%fd152, [_ZZN3cub18CUB_300001_SM_10006detail6reduce28DeviceReduceSingleTileKernelINS2_10policy_hubIdyN4cuda3std3__44plusIdEEE10Policy1000EPdSC_iS9_ddNS7_10__identityEEEvT0_T1_T2_T3_T4_T6_E12temp_storage+80];
	add.f64 	%fd153, %fd152, %fd151;
	selp.f64 	%fd154, %fd153, %fd151, %p41;
	setp.gt.s32 	%p42, %r34, 288;
	ld.shared.f64 	%fd155, [_ZZN3cub18CUB_300001_SM_10006detail6reduce28DeviceReduceSingleTileKernelINS2_10policy_hubIdyN4cuda3std3__44plusIdEEE10Policy1000EPdSC_iS9_ddNS7_10__identityEEEvT0_T1_T2_T3_T4_T6_E12temp_storage+88];
	add.f64 	%fd156, %fd155, %fd154;
	selp.f64 	%fd157, %fd156, %fd154, %p42;
	setp.gt.s32 	%p43, %r34, 320;
	ld.shared.f64 	%fd158, [_ZZN3cub18CUB_300001_SM_10006detail6reduce28DeviceReduceSingleTileKernelINS2_10policy_hubIdyN4cuda3std3__44plusIdEEE10Policy1000EPdSC_iS9_ddNS7_10__identityEEEvT0_T1_T2_T3_T4_T6_E12temp_storage+96];
	add.f64 	%fd159, %fd158, %fd157;
	selp.f64 	%fd160, %fd159, %fd157, %p43;
	setp.gt.s32 	%p44, %r34, 352;
	ld.shared.f64 	%fd161, [_ZZN3cub18CUB_300001_SM_10006detail6reduce28DeviceReduceSingleTileKernelINS2_10policy_hubIdyN4cuda3std3__44plusIdEEE10Policy1000EPdSC_iS9_ddNS7_10__identityEEEvT0_T1_T2_T3_T4_T6_E12temp_storage+104];
	add.f64 	%fd162, %fd161, %fd160;
	selp.f64 	%fd163, %fd162, %fd160, %p44;
	setp.gt.s32 	%p45, %r34, 384;
	ld.shared.f64 	%fd164, [_ZZN3cub18CUB_300001_SM_10006detail6reduce28DeviceReduceSingleTileKernelINS2_10policy_hubIdyN4cuda3std3__44plusIdEEE10Policy1000EPdSC_iS9_ddNS7_10__identityEEEvT0_T1_T2_T3_T4_T6_E12temp_storage+112];
	add.f64 	%fd165, %fd164, %fd163;
	selp.f64 	%fd166, %fd165, %fd163, %p45;
	setp.gt.s32 	%p46, %r34, 416;
	ld.shared.f64 	%fd167, [_ZZN3cub18CUB_300001_SM_10006detail6reduce28DeviceReduceSingleTileKernelINS2_10policy_hubIdyN4cuda3std3__44plusIdEEE10Policy1000EPdSC_iS9_ddNS7_10__identityEEEvT0_T1_T2_T3_T4_T6_E12temp_storage+120];
	add.f64 	%fd168, %fd167, %fd166;
	selp.f64 	%fd169, %fd168, %fd166, %p46;
	setp.gt.s32 	%p47, %r34, 448;
	ld.shared.f64 	%fd170, [_ZZN3cub18CUB_300001_SM_10006detail6reduce28DeviceReduceSingleTileKernelINS2_10policy_hubIdyN4cuda3std3__44plusIdEEE10Policy1000EPdSC_iS9_ddNS7_10__identityEEEvT0_T1_T2_T3_T4_T6_E12temp_storage+128];
	add.f64 	%fd171, %fd170, %fd169;
	selp.f64 	%fd172, %fd171, %fd169, %p47;
	setp.gt.s32 	%p48, %r34, 480;
	ld.shared.f64 	%fd173, [_ZZN3cub18CUB_300001_SM_10006detail6reduce28DeviceReduceSingleTileKernelINS2_10policy_hubIdyN4cuda3std3__44plusIdEEE10Policy1000EPdSC_iS9_ddNS7_10__identityEEEvT0_T1_T2_T3_T4_T6_E12temp_storage+136];
	add.f64 	%fd174, %fd173, %fd172;
	selp.f64 	%fd231, %fd174, %fd172, %p48;
	bra.uni 	$L__BB7_37;
$L__BB7_21:
	mov.u32 	%r13, %tid.x;
	mul.wide.u32 	%rd24, %r13, 8;
	add.s64 	%rd11, %rd8, %rd24;
	// begin inline asm
	ld.global.nc.u64 %rd10, [%rd11];
	// end inline asm
	mov.b64 	%fd31, %rd10;
	add.s64 	%rd13, %rd11, 4096;
	// begin inline asm
	ld.global.nc.u64 %rd12, [%rd13];
	// end inline asm
	mov.b64 	%fd32, %rd12;
	add.s64 	%rd15, %rd11, 8192;
	// begin inline asm
	ld.global.nc.u64 %rd14, [%rd15];
	// end inline asm
	mov.b64 	%fd33, %rd14;
	add.s64 	%rd17, %rd11, 12288;
	// begin inline asm
	ld.global.nc.u64 %rd16, [%rd17];
	// end inline asm
	mov.b64 	%fd34, %rd16;
	add.s64 	%rd19, %rd11, 16384;
	// begin inline asm
	ld.global.nc.u64 %rd18, [%rd19];
	// end inline asm
	mov.b64 	%fd35, %rd18;
	add.s64 	%rd21, %rd11, 20480;
	// begin inline asm
	ld.global.nc.u64 %rd20, [%rd21];
	// end inline asm
	mov.b64 	%fd36, %rd20;
	add.s64 	%rd23, %rd11, 24576;
	// begin inline asm
	ld.global.nc.u64 %rd22, [%rd23];
	// end inline asm
	mov.b64 	%fd37, %rd22;
	add.f64 	%fd38, %fd31, %fd32;
	add.f64 	%fd39, %fd38, %fd33;
	add.f64 	%fd40, %fd39, %fd34;
	add.f64 	%fd41, %fd40, %fd35;
	add.f64 	%fd42, %fd41, %fd36;
	add.f64 	%fd230, %fd42, %fd37;
	setp.lt.u32 	%p3, %r34, 7168;
	mov.b32 	%r231, 3584;
	@%p3 bra 	$L__BB7_25;
	add.s32 	%r14, %r34, -3584;
	mov.b32 	%r231, 3584;
$L__BB7_23:
	add.s32 	%r37, %r231, %r13;
	mul.wide.u32 	%rd39, %r37, 8;
	add.s64 	%rd26, %rd8, %rd39;
	// begin inline asm
	ld.global.nc.u64 %rd25, [%rd26];
	// end inline asm
	mov.b64 	%fd43, %rd25;
	add.s64 	%rd28, %rd26, 4096;
	// begin inline asm
	ld.global.nc.u64 %rd27, [%rd28];
	// end inline asm
	mov.b64 	%fd44, %rd27;
	add.s64 	%rd30, %rd26, 8192;
	// begin inline asm
	ld.global.nc.u64 %rd29, [%rd30];
	// end inline asm
	mov.b64 	%fd45, %rd29;
	add.s64 	%rd32, %rd26, 12288;
	// begin inline asm
	ld.global.nc.u64 %rd31, [%rd32];
	// end inline asm
	mov.b64 	%fd46, %rd31;
	add.s64 	%rd34, %rd26, 16384;
	// begin inline asm
	ld.global.nc.u64 %rd33, [%rd34];
	// end inline asm
	mov.b64 	%fd47, %rd33;
	add.s64 	%rd36, %rd26, 20480;
	// begin inline asm
	ld.global.nc.u64 %rd35, [%rd36];
	// end inline asm
	mov.b64 	%fd48, %rd35;
	add.s64 	%rd38, %rd26, 24576;
	// begin inline asm
	ld.global.nc.u64 %rd37, [%rd38];
	// end inline asm
	mov.b64 	%fd49, %rd37;
	add.f64 	%fd50, %fd230, %fd43;
	add.f64 	%fd51, %fd50, %fd44;
	add.f64 	%fd52, %fd51, %fd45;
	add.f64 	%fd53, %fd52, %fd46;
	add.f64 	%fd54, %fd53, %fd47;
	add.f64 	%fd55, %fd54, %fd48;
	add.f64 	%fd230, %fd55, %fd49;
	sub.s32 	%r38, %r34, %r231;
	setp.lt.s32 	%p4, %r38, 3584;
	@%p4 bra 	$L__BB7_33;
	add.s32 	%r231, %r231, 3584;
	setp.le.s32 	%p5, %r231, %r14;
	@%p5 bra 	$L__BB7_23;
$L__BB7_25:
	setp.le.s32 	%p6, %r34, %r231;
	@%p6 bra 	$L__BB7_33;
	sub.s32 	%r18, %r34, %r231;
	setp.ge.s32 	%p7, %r13, %r18;
	@%p7 bra 	$L__BB7_33;
	not.b32 	%r39, %r13;
	add.s32 	%r40, %r34, %r39;
	sub.s32 	%r19, %r40, %r231;
	and.b32  	%r41, %r19, 1536;
	setp.eq.s32 	%p8, %r41, 1536;
	mov.u32 	%r235, %r13;
	@%p8 bra 	$L__BB7_30;
	add.s32 	%r233, %r13, %r231;
	shr.u32 	%r42, %r19, 9;
	add.s32 	%r43, %r42, 1;
	and.b32  	%r44, %r43, 3;
	neg.s32 	%r232, %r44;
	mov.u32 	%r235, %r13;
$L__BB7_29:
	.pragma "nounroll";
	mul.wide.u32 	%rd42, %r233, 8;
	add.s64 	%rd41, %rd8, %rd42;
	// begin inline asm
	ld.global.nc.u64 %rd40, [%rd41];
	// end inline asm
	mov.b64 	%fd57, %rd40;
	add.f64 	%fd230, %fd230, %fd57;
	add.s32 	%r235, %r235, 512;
	add.s32 	%r233, %r233, 512;
	add.s32 	%r232, %r232, 1;
	setp.ne.s32 	%p9, %r232, 0;
	@%p9 bra 	$L__BB7_29;
$L__BB7_30:
	setp.lt.u32 	%p10, %r19, 1536;
	@%p10 bra 	$L__BB7_33;
	cvt.u64.u32 	%rd43, %r235;
	cvt.u64.u32 	%rd44, %r231;
	add.s64 	%rd45, %rd43, %rd44;
	shl.b64 	%rd46, %rd45, 3;
	add.s64 	%rd47, %rd46, %rd8;
	add.s64 	%rd103, %rd47, 8192;
	add.s32 	%r236, %r235, %r231;
$L__BB7_32:
	mul.wide.u32 	%rd56, %r236, 8;
	add.s64 	%rd49, %rd8, %rd56;
	// begin inline asm
	ld.global.nc.u64 %rd48, [%rd49];
	// end inline asm
	mov.b64 	%fd58, %rd48;
	add.f64 	%fd59, %fd230, %fd58;
	add.s64 	%rd51, %rd103, -4096;
	// begin inline asm
	ld.global.nc.u64 %rd50, [%rd51];
	// end inline asm
	mov.b64 	%fd60, %rd50;
	add.f64 	%fd61, %fd59, %fd60;
	// begin inline asm
	ld.global.nc.u64 %rd52, [%rd103];
	// end inline asm
	mov.b64 	%fd62, %rd52;
	add.f64 	%fd63, %fd61, %fd62;
	add.s64 	%rd55, %rd103, 4096;
	// begin inline asm
	ld.global.nc.u64 %rd54, [%rd55];
	// end inline asm
	mov.b64 	%fd64, %rd54;
	add.f64 	%fd230, %fd63, %fd64;
	add.s32 	%r235, %r235, 2048;
	add.s64 	%rd103, %rd103, 16384;
	add.s32 	%r236, %r236, 2048;
	setp.lt.s32 	%p11, %r235, %r18;
	@%p11 bra 	$L__BB7_32;
$L__BB7_33:
	// begin inline asm
	mov.u32 %r45, %laneid;
	// end inline asm
	mov.b64 	%rd57, %fd230;
	mov.b64 	{%r47, %r52}, %rd57;
	mov.b32 	%r53, 1;
	mov.b32 	%r94, 31;
	mov.b32 	%r95, -1;
	// begin inline asm
	shfl.sync.down.b32 %r46, %r47, %r53, %r94, %r95;
	// end inline asm
	// begin inline asm
	shfl.sync.down.b32 %r51, %r52, %r53, %r94, %r95;
	// end inline asm
	mov.b64 	%rd58, {%r46, %r51};
	mov.b64 	%fd65, %rd58;
	setp.gt.s32 	%p12, %r45, 30;
	add.f64 	%fd66, %fd230, %fd65;
	selp.f64 	%fd67, %fd230, %fd66, %p12;
	mov.b64 	%rd59, %fd67;
	mov.b64 	{%r57, %r62}, %rd59;
	mov.b32 	%r63, 2;
	// begin inline asm
	shfl.sync.down.b32 %r56, %r57, %r63, %r94, %r95;
	// end inline asm
	// begin inline asm
	shfl.sync.down.b32 %r61, %r62, %r63, %r94, %r95;
	// end inline asm
	mov.b64 	%rd60, {%r56, %r61};
	mov.b64 	%fd68, %rd60;
	setp.gt.s32 	%p13, %r45, 29;
	add.f64 	%fd69, %fd67, %fd68;
	selp.f64 	%fd70, %fd67, %fd69, %p13;
	mov.b64 	%rd61, %fd70;
	mov.b64 	{%r67, %r72}, %rd61;
	mov.b32 	%r73, 4;
	// begin inline asm
	shfl.sync.down.b32 %r66, %r67, %r73, %r94, %r95;
	// end inline asm
	// begin inline asm
	shfl.sync.down.b32 %r71, %r72, %r73, %r94, %r95;
	// end inline asm
	mov.b64 	%rd62, {%r66, %r71};
	mov.b64 	%fd71, %rd62;
	setp.gt.s32 	%p14, %r45, 27;
	add.f64 	%fd72, %fd70, %fd71;
	selp.f64 	%fd73, %fd70, %fd72, %p14;
	mov.b64 	%rd63, %fd73;
	mov.b64 	{%r77, %r82}, %rd63;
	mov.b32 	%r83, 8;
	// begin inline asm
	shfl.sync.down.b32 %r76, %r77, %r83, %r94, %r95;
	// end inline asm
	// begin inline asm
	shfl.sync.down.b32 %r81, %r82, %r83, %r94, %r95;
	// end inline asm
	mov.b64 	%rd64, {%r76, %r81};
	mov.b64 	%fd74, %rd64;
	setp.gt.s32 	%p15, %r45, 23;
	add.f64 	%fd75, %fd73, %fd74;
	selp.f64 	%fd76, %fd73, %fd75, %p15;
	mov.b64 	%rd65, %fd76;
	mov.b64 	{%r87, %r92}, %rd65;
	mov.b32 	%r93, 16;
	// begin inline asm
	shfl.sync.down.b32 %r86, %r87, %r93, %r94, %r95;
	// end inline asm
	// begin inline asm
	shfl.sync.down.b32 %r91, %r92, %r93, %r94, %r95;
	// end inline asm
	mov.b64 	%rd66, {%r86, %r91};
	mov.b64 	%fd77, %rd66;
	setp.gt.s32 	%p16, %r45, 15;
	add.f64 	%fd26, %fd76, %fd77;
	selp.f64 	%fd231, %fd76, %fd26, %p16;
	setp.ne.s32 	%p17, %r45, 0;
	@%p17 bra 	$L__BB7_35;
	shr.u32 	%r96, %r13, 2;
	and.b32  	%r97, %r96, 248;
	mov.u32 	%r98, _ZZN3cub18CUB_300001_SM_10006detail6reduce28DeviceReduceSingleTileKernelINS2_10policy_hubIdyN4cuda3std3__44plusIdEEE10Policy1000EPdSC_iS9_ddNS7_10__identityEEEvT0_T1_T2_T3_T4_T6_E12temp_storage;
	add.s32 	%r99, %r98, %r97;
	st.shared.f64 	[%r99+16], %fd26;
$L__BB7_35:
	bar.sync 	0;
	setp.ne.s32 	%p18, %r13, 0;
	@%p18 bra 	$L__BB7_37;
	ld.shared.f64 	%fd78, [_ZZN3cub18CUB_300001_SM_10006detail6reduce28DeviceReduceSingleTileKernelINS2_10policy_hubIdyN4cuda3std3__44plusIdEEE10Policy1000EPdSC_iS9_ddNS7_10__identityEEEvT0_T1_T2_T3_T4_T6_E12temp_storage+24];
	add.f64 	%fd79, %fd231, %fd78;
	ld.shared.f64 	%fd80, [_ZZN3cub18CUB_300001_SM_10006detail6reduce28DeviceReduceSingleTileKernelINS2_10policy_hubIdyN4cuda3std3__44plusIdEEE10Policy1000EPdSC_iS9_ddNS7_10__identityEEEvT0_T1_T2_T3_T4_T6_E12temp_storage+32];
	add.f64 	%fd81, %fd79, %fd80;
	ld.shared.f64 	%fd82, [_ZZN3cub18CUB_300001_SM_10006detail6reduce28DeviceReduceSingleTileKernelINS2_10policy_hubIdyN4cuda3std3__44plusIdEEE10Policy1000EPdSC_iS9_ddNS7_10__identityEEEvT0_T1_T2_T3_T4_T6_E12temp_storage+40];
	add.f64 	%fd83, %fd81, %fd82;
	ld.shared.f64 	%fd84, [_ZZN3cub18CUB_300001_SM_10006detail6reduce28DeviceReduceSingleTileKernelINS2_10policy_hubIdyN4cuda3std3__44plusIdEEE10Policy1000EPdSC_iS9_ddNS7_10__identityEEEvT0_T1_T2_T3_T4_T6_E12temp_storage+48];
	add.f64 	%fd85, %fd83, %fd84;
	ld.shared.f64 	%fd86, [_ZZN3cub18CUB_300001_SM_10006detail6reduce28DeviceReduceSingleTileKernelINS2_10policy_hubIdyN4cuda3std3__44plusIdEEE10Policy1000EPdSC_iS9_ddNS7_10__identityEEEvT0_T1_T2_T3_T4_T6_E12temp_storage+56];
	add.f64 	%fd87, %fd85, %fd86;
	ld.shared.f64 	%fd88, [_ZZN3cub18CUB_300001_SM_10006detail6reduce28DeviceReduceSingleTileKernelINS2_10policy_hubIdyN4cuda3std3__44plusIdEEE10Policy1000EPdSC_iS9_ddNS7_10__identityEEEvT0_T1_T2_T3_T4_T6_E12temp_storage+64];
	add.f64 	%fd89, %fd87, %fd88;
	ld.shared.f64 	%fd90, [_ZZN3cub18CUB_300001_SM_10006detail6reduce28DeviceReduceSingleTileKernelINS2_10policy_hubIdyN4cuda3std3__44plusIdEEE10Policy1000EPdSC_iS9_ddNS7_10__identityEEEvT0_T1_T2_T3_T4_T6_E12temp_storage+72];
	add.f64 	%fd91, %fd89, %fd90;
	ld.shared.f64 	%fd92, [_ZZN3cub18CUB_300001_SM_10006detail6reduce28DeviceReduceSingleTileKernelINS2_10policy_hubIdyN4cuda3std3__44plusIdEEE10Policy1000EPdSC_iS9_ddNS7_10__identityEEEvT0_T1_T2_T3_T4_T6_E12temp_storage+80];
	add.f64 	%fd93, %fd91, %fd92;
	ld.shared.f64 	%fd94, [_ZZN3cub18CUB_300001_SM_10006detail6reduce28DeviceReduceSingleTileKernelINS2_10policy_hubIdyN4cuda3std3__44plusIdEEE10Policy1000EPdSC_iS9_ddNS7_10__identityEEEvT0_T1_T2_T3_T4_T6_E12temp_storage+88];
	add.f64 	%fd95, %fd93, %fd94;
	ld.shared.f64 	%fd96, [_ZZN3cub18CUB_300001_SM_10006detail6reduce28DeviceReduceSingleTileKernelINS2_10policy_hubIdyN4cuda3std3__44plusIdEEE10Policy1000EPdSC_iS9_ddNS7_10__identityEEEvT0_T1_T2_T3_T4_T6_E12temp_storage+96];
	add.f64 	%fd97, %fd95, %fd96;
	ld.shared.f64 	%fd98, [_ZZN3cub18CUB_300001_SM_10006detail6reduce28DeviceReduceSingleTileKernelINS2_10policy_hubIdyN4cuda3std3__44plusIdEEE10Policy1000EPdSC_iS9_ddNS7_10__identityEEEvT0_T1_T2_T3_T4_T6_E12temp_storage+104];
	add.f64 	%fd99, %fd97, %fd98;
	ld.shared.f64 	%fd100, [_ZZN3cub18CUB_300001_SM_10006detail6reduce28DeviceReduceSingleTileKernelINS2_10policy_hubIdyN4cuda3std3__44plusIdEEE10Policy1000EPdSC_iS9_ddNS7_10__identityEEEvT0_T1_T2_T3_T4_T6_E12temp_storage+112];
	add.f64 	%fd101, %fd99, %fd100;
	ld.shared.f64 	%fd102, [_ZZN3cub18CUB_300001_SM_10006detail6reduce28DeviceReduceSingleTileKernelINS2_10policy_hubIdyN4cuda3std3__44plusIdEEE10Policy1000EPdSC_iS9_ddNS7_10__identityEEEvT0_T1_T2_T3_T4_T6_E12temp_storage+120];
	add.f64 	%fd103, %fd101, %fd102;
	ld.shared.f64 	%fd104, [_ZZN3cub18CUB_300001_SM_10006detail6reduce28DeviceReduceSingleTileKernelINS2_10policy_hubIdyN4cuda3std3__44plusIdEEE10Policy1000EPdSC_iS9_ddNS7_10__identityEEEvT0_T1_T2_T3_T4_T6_E12temp_storage+128];
	add.f64 	%fd105, %fd103, %fd104;
	ld.shared.f64 	%fd106, [_ZZN3cub18CUB_300001_SM_10006detail6reduce28DeviceReduceSingleTileKernelINS2_10policy_hubIdyN4cuda3std3__44plusIdEEE10Policy1000EPdSC_iS9_ddNS7_10__identityEEEvT0_T1_T2_T3_T4_T6_E12temp_storage+136];
	add.f64 	%fd231, %fd105, %fd106;
$L__BB7_37:
	mov.u32 	%r223, %tid.x;
	setp.ne.s32 	%p56, %r223, 0;
	@%p56 bra 	$L__BB7_39;
	add.f64 	%fd217, %fd30, %fd231;
	st.global.f64 	[%rd1], %fd217;
$L__BB7_39:
	ret;

}
.func  (.param .b64 func_retval0) __internal_accurate_pow(
	.param .b64 __internal_accurate_pow_param_0,
	.param .b64 __internal_accurate_pow_param_1
)
{
	.reg .pred 	%p<8>;
	.reg .b32 	%r<49>;
	.reg .b32 	%f<3>;
	.reg .b64 	%fd<109>;

	ld.param.f64 	%fd10, [__internal_accurate_pow_param_0];
	ld.param.f64 	%fd11, [__internal_accurate_pow_param_1];
	{
	.reg .b32 %temp; 
	mov.b64 	{%temp, %r46}, %fd10;
	}
	{
	.reg .b32 %temp; 
	mov.b64 	{%r45, %temp}, %fd10;
	}
	shr.u32 	%r47, %r46, 20;
	setp.gt.u32 	%p1, %r46, 1048575;
	@%p1 bra 	$L__BB8_2;
	mul.f64 	%fd12, %fd10, 0d4350000000000000;
	{
	.reg .b32 %temp; 
	mov.b64 	{%temp, %r46}, %fd12;
	}
	{
	.reg .b32 %temp; 
	mov.b64 	{%r45, %temp}, %fd12;
	}
	shr.u32 	%r16, %r46, 20;
	add.s32 	%r47, %r16, -54;
$L__BB8_2:
	add.s32 	%r48, %r47, -1023;
	and.b32  	%r17, %r46, -2146435073;
	or.b32  	%r18, %r17, 1072693248;
	mov.b64 	%fd107, {%r45, %r18};
	setp.lt.u32 	%p2, %r18, 1073127583;
	@%p2 bra 	$L__BB8_4;
	{
	.reg .b32 %temp; 
	mov.b64 	{%r19, %temp}, %fd107;
	}
	{
	.reg .b32 %temp; 
	mov.b64 	{%temp, %r20}, %fd107;
	}
	add.s32 	%r21, %r20, -1048576;
	mov.b64 	%fd107, {%r19, %r21};
	add.s32 	%r48, %r47, -1022;
$L__BB8_4:
	add.f64 	%fd13, %fd107, 0dBFF0000000000000;
	add.f64 	%fd14, %fd107, 0d3FF0000000000000;
	rcp.approx.ftz.f64 	%fd15, %fd14;
	neg.f64 	%fd16, %fd14;
	fma.rn.f64 	%fd17, %fd16, %fd15, 0d3FF0000000000000;
	fma.rn.f64 	%fd18, %fd17, %fd17, %fd17;
	fma.rn.f64 	%fd19, %fd18, %fd15, %fd15;
	mul.f64 	%fd20, %fd13, %fd19;
	fma.rn.f64 	%fd21, %fd13, %fd19, %fd20;
	mul.f64 	%fd22, %fd21, %fd21;
	fma.rn.f64 	%fd23, %fd22, 0d3EB0F5FF7D2CAFE2, 0d3ED0F5D241AD3B5A;
	fma.rn.f64 	%fd24, %fd23, %fd22, 0d3EF3B20A75488A3F;
	fma.rn.f64 	%fd25, %fd24, %fd22, 0d3F1745CDE4FAECD5;
	fma.rn.f64 	%fd26, %fd25, %fd22, 0d3F3C71C7258A578B;
	fma.rn.f64 	%fd27, %fd26, %fd22, 0d3F6249249242B910;
	fma.rn.f64 	%fd28, %fd27, %fd22, 0d3F89999999999DFB;
	sub.f64 	%fd29, %fd13, %fd21;
	add.f64 	%fd30, %fd29, %fd29;
	neg.f64 	%fd31, %fd21;
	fma.rn.f64 	%fd32, %fd31, %fd13, %fd30;
	mul.f64 	%fd33, %fd19, %fd32;
	fma.rn.f64 	%fd34, %fd22, %fd28, 0d3FB5555555555555;
	mov.f64 	%fd35, 0d3FB5555555555555;
	sub.f64 	%fd36, %fd35, %fd34;
	fma.rn.f64 	%fd37, %fd22, %fd28, %fd36;
	add.f64 	%fd38, %fd37, 0dBC46A4CB00B9E7B0;
	add.f64 	%fd39, %fd34, %fd38;
	sub.f64 	%fd40, %fd34, %fd39;
	add.f64 	%fd41, %fd38, %fd40;
	mul.rn.f64 	%fd42, %fd21, %fd21;
	neg.f64 	%fd43, %fd42;
	fma.rn.f64 	%fd44, %fd21, %fd21, %fd43;
	{
	.reg .b32 %temp; 
	mov.b64 	{%r22, %temp}, %fd33;
	}
	{
	.reg .b32 %temp; 
	mov.b64 	{%temp, %r23}, %fd33;
	}
	add.s32 	%r24, %r23, 1048576;
	mov.b64 	%fd45, {%r22, %r24};
	fma.rn.f64 	%fd46, %fd21, %fd45, %fd44;
	mul.rn.f64 	%fd47, %fd42, %fd21;
	neg.f64 	%fd48, %fd47;
	fma.rn.f64 	%fd49, %fd42, %fd21, %fd48;
	fma.rn.f64 	%fd50, %fd42, %fd33, %fd49;
	fma.rn.f64 	%fd51, %fd46, %fd21, %fd50;
	mul.rn.f64 	%fd52, %fd39, %fd47;
	neg.f64 	%fd53, %fd52;
	fma.rn.f64 	%fd54, %fd39, %fd47, %fd53;
	fma.rn.f64 	%fd55, %fd39, %fd51, %fd54;
	fma.rn.f64 	%fd56, %fd41, %fd47, %fd55;
	add.f64 	%fd57, %fd52, %fd56;
	sub.f64 	%fd58, %fd52, %fd57;
	add.f64 	%fd59, %fd56, %fd58;
	add.f64 	%fd60, %fd21, %fd57;
	sub.f64 	%fd61, %fd21, %fd60;
	add.f64 	%fd62, %fd57, %fd61;
	add.f64 	%fd63, %fd59, %fd62;
	add.f64 	%fd64, %fd33, %fd63;
	add.f64 	%fd65, %fd60, %fd64;
	sub.f64 	%fd66, %fd60, %fd65;
	add.f64 	%fd67, %fd64, %fd66;
	xor.b32  	%r25, %r48, -2147483648;
	mov.b32 	%r26, 1127219200;
	mov.b64 	%fd68, {%r25, %r26};
	mov.b32 	%r27, -2147483648;
	mov.b64 	%fd69, {%r27, %r26};
	sub.f64 	%fd70, %fd68, %fd69;
	fma.rn.f64 	%fd71, %fd70, 0d3FE62E42FEFA39EF, %fd65;
	fma.rn.f64 	%fd72, %fd70, 0dBFE62E42FEFA39EF, %fd71;
	sub.f64 	%fd73, %fd72, %fd65;
	sub.f64 	%fd74, %fd67, %fd73;
	fma.rn.f64 	%fd75, %fd70, 0d3C7ABC9E3B39803F, %fd74;
	add.f64 	%fd76, %fd71, %fd75;
	sub.f64 	%fd77, %fd71, %fd76;
	add.f64 	%fd78, %fd75, %fd77;
	{
	.reg .b32 %temp; 
	mov.b64 	{%temp, %r28}, %fd11;
	}
	{
	.reg .b32 %temp; 
	mov.b64 	{%r29, %temp}, %fd11;
	}
	shl.b32 	%r30, %r28, 1;
	setp.gt.u32 	%p3, %r30, -33554433;
	and.b32  	%r31, %r28, -15728641;
	selp.b32 	%r32, %r31, %r28, %p3;
	mov.b64 	%fd79, {%r29, %r32};
	mul.rn.f64 	%fd80, %fd76, %fd79;
	neg.f64 	%fd81, %fd80;
	fma.rn.f64 	%fd82, %fd76, %fd79, %fd81;
	fma.rn.f64 	%fd83, %fd78, %fd79, %fd82;
	add.f64 	%fd4, %fd80, %fd83;
	sub.f64 	%fd84, %fd80, %fd4;
	add.f64 	%fd5, %fd83, %fd84;
	fma.rn.f64 	%fd85, %fd4, 0d3FF71547652B82FE, 0d4338000000000000;
	{
	.reg .b32 %temp; 
	mov.b64 	{%r13, %temp}, %fd85;
	}
	mov.f64 	%fd86, 0dC338000000000000;
	add.rn.f64 	%fd87, %fd85, %fd86;
	fma.rn.f64 	%fd88, %fd87, 0dBFE62E42FEFA39EF, %fd4;
	fma.rn.f64 	%fd89, %fd87, 0dBC7ABC9E3B39803F, %fd88;
	fma.rn.f64 	%fd90, %fd89, 0d3E5ADE1569CE2BDF, 0d3E928AF3FCA213EA;
	fma.rn.f64 	%fd91, %fd90, %fd89, 0d3EC71DEE62401315;
	fma.rn.f64 	%fd92, %fd91, %fd89, 0d3EFA01997C89EB71;
	fma.rn.f64 	%fd93, %fd92, %fd89, 0d3F2A01A014761F65;
	fma.rn.f64 	%fd94, %fd93, %fd89, 0d3F56C16C1852B7AF;
	fma.rn.f64 	%fd95, %fd94, %fd89, 0d3F81111111122322;
	fma.rn.f64 	%fd96, %fd95, %fd89, 0d3FA55555555502A1;
	fma.rn.f64 	%fd97, %fd96, %fd89, 0d3FC5555555555511;
	fma.rn.f64 	%fd98, %fd97, %fd89, 0d3FE000000000000B;
	fma.rn.f64 	%fd99, %fd98, %fd89, 0d3FF0000000000000;
	fma.rn.f64 	%fd100, %fd99, %fd89, 0d3FF0000000000000;
	{
	.reg .b32 %temp; 
	mov.b64 	{%r14, %temp}, %fd100;
	}
	{
	.reg .b32 %temp; 
	mov.b64 	{%temp, %r15}, %fd100;
	}
	shl.b32 	%r33, %r13, 20;
	add.s32 	%r34, %r33, %r15;
	mov.b64 	%fd108, {%r14, %r34};
	{
	.reg .b32 %temp; 
	mov.b64 	{%temp, %r35}, %fd4;
	}
	mov.b32 	%f2, %r35;
	abs.f32 	%f1, %f2;
	setp.lt.f32 	%p4, %f1, 0f4086232B;
	@%p4 bra 	$L__BB8_7;
	setp.lt.f64 	%p5, %fd4, 0d0000000000000000;
	add.f64 	%fd101, %fd4, 0d7FF0000000000000;
	selp.f64 	%fd108, 0d0000000000000000, %fd101, %p5;
	setp.geu.f32 	%p6, %f1, 0f40874800;
	@%p6 bra 	$L__BB8_7;
	shr.u32 	%r36, %r13, 31;
	add.s32 	%r37, %r13, %r36;
	shr.s32 	%r38, %r37, 1;
	shl.b32 	%r39, %r38, 20;
	add.s32 	%r40, %r15, %r39;
	mov.b64 	%fd102, {%r14, %r40};
	sub.s32 	%r41, %r13, %r38;
	shl.b32 	%r42, %r41, 20;
	add.s32 	%r43, %r42, 1072693248;
	mov.b32 	%r44, 0;
	mov.b64 	%fd103, {%r44, %r43};
	mul.f64 	%fd108, %fd103, %fd102;
$L__BB8_7:
	abs.f64 	%fd104, %fd108;
	setp.eq.f64 	%p7, %fd104, 0d7FF0000000000000;
	fma.rn.f64 	%fd105, %fd108, %fd5, %fd108;
	selp.f64 	%fd106, %fd108, %fd105, %p7;
	st.param.f64 	[func_retval0], %fd106;
	ret;

}


// ===== COMPILED SASS (sm_100) =====

	.target	sm_100

	.elftype	@"ET_EXEC"


//--------------------- .note.nv.tkinfo           --------------------------
	.section	.note.nv.tkinfo,"",@"SHT_NOTE"
	.sectionflags	@"SHF_NOTE_NV_TKINFO"
	.tkinfo
        /*0018*/ 	.word	0x00000002
        /*0030*/ 	.string	""
        /*0030*/ 	.string	"ptxas"
        /*0030*/ 	.string	"Cuda compilation tools, release 13.0, V13.0.88"
        /*0030*/ 	.string	"Build cuda_13.0.r13.0/compiler.36424714_0"
        /*0030*/ 	.string	"-arch sm_100 -m 64 "



//--------------------- .note.nv.cuinfo           --------------------------
	.section	.note.nv.cuinfo,"",@"SHT_NOTE"
	.sectionflags	@"SHF_NOTE_NV_CUINFO"
        /*0018*/ 	.short	0x0002
        /*001a*/ 	.short	0x0064
        /*001c*/ 	.short	0x0082
	.zero		2


//--------------------- .nv.info                  --------------------------
	.section	.nv.info,"",@"SHT_CUDA_INFO"
	.align	4


	//----- nvinfo : EIATTR_REGCOUNT
	.align		4
        /*0000*/ 	.byte	0x04, 0x2f
        /*0002*/ 	.short	(.L_46 - .L_45)
	.align		4
.L_45:
        /*0004*/ 	.word	index@(_Z16cuda_adjsrc2_GPUiPdS_iS_S_S_S_dii)
        /*0008*/ 	.word	0x00000012


	//----- nvinfo : EIATTR_FRAME_SIZE
	.align		4
.L_46:
        /*000c*/ 	.byte	0x04, 0x11
        /*000e*/ 	.short	(.L_48 - .L_47)
	.align		4
.L_47:
        /*0010*/ 	.word	index@(_Z16cuda_adjsrc2_GPUiPdS_iS_S_S_S_dii)
        /*0014*/ 	.word	0x00000000


	//----- nvinfo : EIATTR_REGCOUNT
	.align		4
.L_48:
        /*0018*/ 	.byte	0x04, 0x2f
        /*001a*/ 	.short	(.L_50 - .L_49)
	.align		4
.L_49:
        /*001c*/ 	.word	index@(_ZN3cub18CUB_300001_SM_10006detail11EmptyKernelIvEEvv)
        /*0020*/ 	.word	0x00000004


	//----- nvinfo : EIATTR_FRAME_SIZE
	.align		4
.L_50:
        /*0024*/ 	.byte	0x04, 0x11
        /*0026*/ 	.short	(.L_52 - .L_51)
	.align		4
.L_51:
        /*0028*/ 	.word	index@(_ZN3cub18CUB_300001_SM_10006detail11EmptyKernelIvEEvv)
        /*002c*/ 	.word	0x00000000


	//----- nvinfo : EIATTR_REGCOUNT
	.align		4
.L_52:
        /*0030*/ 	.byte	0x04, 0x2f
        /*0032*/ 	.short	(.L_54 - .L_53)
	.align		4
.L_53:
        /*0034*/ 	.word	index@(_ZN3cub18CUB_300001_SM_10006detail6reduce28DeviceReduceSingleTileKernelINS2_10policy_hubIdjN4cuda3std3__44plusIdEEE10Policy1000EN6thrust24THRUST_300001_SM_1000_NS10device_ptrIdEEPdjS9_dd13power_functorEEvT0_T1_T2_T3_T4_T6_)
        /*0038*/ 	.word	0x00000048


	//----- nvinfo : EIATTR_FRAME_SIZE
	.align		4
.L_54:
        /*003c*/ 	.byte	0x04, 0x11
        /*003e*/ 	.short	(.L_56 - .L_55)
	.align		4
.L_55:
        /*0040*/ 	.word	index@($_ZN3cub18CUB_300001_SM_10006detail6reduce28DeviceReduceSingleTileKernelINS2_10policy_hubIdjN4cuda3std3__44plusIdEEE10Policy1000EN6thrust24THRUST_300001_SM_1000_NS10device_ptrIdEEPdjS9_dd13power_functorEEvT0_T1_T2_T3_T4_T6_$__internal_accurate_pow)
        /*0044*/ 	.word	0x00000000


	//----- nvinfo : EIATTR_FRAME_SIZE
	.align		4
.L_56:
        /*0048*/ 	.byte	0x04, 0x11
        /*004a*/ 	.short	(.L_58 - .L_57)
	.align		4
.L_57:
        /*004c*/ 	.word	index@(_ZN3cub18CUB_300001_SM_10006detail6reduce28DeviceReduceSingleTileKernelINS2_10policy_hubIdjN4cuda3std3__44plusIdEEE10Policy1000EN6thrust24THRUST_300001_SM_1000_NS10device_ptrIdEEPdjS9_dd13power_functorEEvT0_T1_T2_T3_T4_T6_)
        /*0050*/ 	.word	0x00000000


	//----- nvinfo : EIATTR_REGCOUNT
	.align		4
.L_58:
        /*0054*/ 	.byte	0x04, 0x2f
        /*0056*/ 	.short	(.L_60 - .L_59)
	.align		4
.L_59:
        /*0058*/ 	.word	index@(_ZN3cub18CUB_300001_SM_10006detail6reduce18DeviceReduceKernelINS2_10policy_hubIdjN4cuda3std3__44plusIdEEE10Policy1000EN6thrust24THRUST_300001_SM_1000_NS10device_ptrIdEEjS9_d13power_functorEEvT0_PT3_T1_NS0_13GridEvenShareISK_EET2_T4_)
        /*005c*/ 	.word	0x0000003e


	//----- nvinfo : EIATTR_FRAME_SIZE
	.align		4
.L_60:
        /*0060*/ 	.byte	0x04, 0x11
        /*0062*/ 	.short	(.L_62 - .L_61)
	.align		4
.L_61:
        /*0064*/ 	.word	index@($_ZN3cub18CUB_300001_SM_10006detail6reduce18DeviceReduceKernelINS2_10policy_hubIdjN4cuda3std3__44plusIdEEE10Policy1000EN6thrust24THRUST_300001_SM_1000_NS10device_ptrIdEEjS9_d13power_functorEEvT0_PT3_T1_NS0_13GridEvenShareISK_EET2_T4_$__internal_accurate_pow)
        /*0068*/ 	.word	0x00000000


	//----- nvinfo : EIATTR_FRAME_SIZE
	.align		4
.L_62:
        /*006c*/ 	.byte	0x04, 0x11
        /*006e*/ 	.short	(.L_64 - .L_63)
	.align		4
.L_63:
        /*0070*/ 	.word	index@(_ZN3cub18CUB_300001_SM_10006detail6reduce18DeviceReduceKernelINS2_10policy_hubIdjN4cuda3std3__44plusIdEEE10Policy1000EN6thrust24THRUST_300001_SM_1000_NS10device_ptrIdEEjS9_d13power_functorEEvT0_PT3_T1_NS0_13GridEvenShareISK_EET2_T4_)
        /*0074*/ 	.word	0x00000000


	//----- nvinfo : EIATTR_REGCOUNT
	.align		4
.L_64:
        /*0078*/ 	.byte	0x04, 0x2f
        /*007a*/ 	.short	(.L_66 - .L_65)
	.align		4
.L_65:
        /*007c*/ 	.word	index@(_ZN3cub18CUB_300001_SM_10006detail6reduce28DeviceReduceSingleTileKernelINS2_10policy_hubIdjN4cuda3std3__44plusIdEEE10Policy1000EPdSC_iS9_ddNS7_10__identityEEEvT0_T1_T2_T3_T4_T6_)
        /*0080*/ 	.word	0x00000030


	//----- nvinfo : EIATTR_FRAME_SIZE
	.align		4
.L_66:
        /*0084*/ 	.byte	0x04, 0x11
        /*0086*/ 	.short	(.L_68 - .L_67)
	.align		4
.L_67:
        /*0088*/ 	.word	index@(_ZN3cub18CUB_300001_SM_10006detail6reduce28DeviceReduceSingleTileKernelINS2_10policy_hubIdjN4cuda3std3__44plusIdEEE10Policy1000EPdSC_iS9_ddNS7_10__identityEEEvT0_T1_T2_T3_T4_T6_)
        /*008c*/ 	.word	0x00000000


	//----- nvinfo : EIATTR_REGCOUNT
	.align		4
.L_68:
        /*0090*/ 	.byte	0x04, 0x2f
        /*0092*/ 	.short	(.L_70 - .L_69)
	.align		4
.L_69:
        /*0094*/ 	.word	index@(_ZN3cub18CUB_300001_SM_10006detail6reduce28DeviceReduceSingleTileKernelINS2_10policy_hubIdyN4cuda3std3__44plusIdEEE10Policy1000EN6thrust24THRUST_300001_SM_1000_NS10device_ptrIdEEPdyS9_dd13power_functorEEvT0_T1_T2_T3_T4_T6_)
        /*0098*/ 	.word	0x00000046


	//----- nvinfo : EIATTR_FRAME_SIZE
	.align		4
.L_70:
        /*009c*/ 	.byte	0x04, 0x11
        /*009e*/ 	.short	(.L_72 - .L_71)
	.align		4
.L_71:
        /*00a0*/ 	.word	index@($_ZN3cub18CUB_300001_SM_10006detail6reduce28DeviceReduceSingleTileKernelINS2_10policy_hubIdyN4cuda3std3__44plusIdEEE10Policy1000EN6thrust24THRUST_300001_SM_1000_NS10device_ptrIdEEPdyS9_dd13power_functorEEvT0_T1_T2_T3_T4_T6_$__internal_accurate_pow)
        /*00a4*/ 	.word	0x00000000


	//----- nvinfo : EIATTR_FRAME_SIZE
	.align		4
.L_72:
        /*00a8*/ 	.byte	0x04, 0x11
        /*00aa*/ 	.short	(.L_74 - .L_73)
	.align		4
.L_73:
        /*00ac*/ 	.word	index@(_ZN3cub18CUB_300001_SM_10006detail6reduce28DeviceReduceSingleTileKernelINS2_10policy_hubIdyN4cuda3std3__44plusIdEEE10Policy1000EN6thrust24THRUST_300001_SM_1000_NS10device_ptrIdEEPdyS9_dd13power_functorEEvT0_T1_T2_T3_T4_T6_)
        /*00b0*/ 	.word	0x00000000


	//----- nvinfo : EIATTR_REGCOUNT
	.align		4
.L_74:
        /*00b4*/ 	.byte	0x04, 0x2f
        /*00b6*/ 	.short	(.L_76 - .L_75)
	.align		4
.L_75:
        /*00b8*/ 	.word	index@(_ZN3cub18CUB_300001_SM_10006detail6reduce18DeviceReduceKernelINS2_10policy_hubIdyN4cuda3std3__44plusIdEEE10Policy1000EN6thrust24THRUST_300001_SM_1000_NS10device_ptrIdEEyS9_d13power_functorEEvT0_PT3_T1_NS0_13GridEvenShareISK_EET2_T4_)
        /*00bc*/ 	.word	0x00000036


	//----- nvinfo : EIATTR_FRAME_SIZE
	.align		4
.L_76:
        /*00c0*/ 	.byte	0x04, 0x11
        /*00c2*/ 	.short	(.L_78 - .L_77)
	.align		4
.L_77:
        /*00c4*/ 	.word	index@($_ZN3cub18CUB_300001_SM_10006detail6reduce18DeviceReduceKernelINS2_10policy_hubIdyN4cuda3std3__44plusIdEEE10Policy1000EN6thrust24THRUST_300001_SM_1000_NS10device_ptrIdEEyS9_d13power_functorEEvT0_PT3_T1_NS0_13GridEvenShareISK_EET2_T4_$__internal_accurate_pow)
        /*00c8*/ 	.word	0x00000000


	//----- nvinfo : EIATTR_FRAME_SIZE
	.align		4
.L_78:
        /*00cc*/ 	.byte	0x04, 0x11
        /*00ce*/ 	.short	(.L_80 - .L_79)
	.align		4
.L_79:
        /*00d0*/ 	.word	index@(_ZN3cub18CUB_300001_SM_10006detail6reduce18DeviceReduceKernelINS2_10policy_hubIdyN4cuda3std3__44plusIdEEE10Policy1000EN6thrust24THRUST_300001_SM_1000_NS10device_ptrIdEEyS9_d13power_functorEEvT0_PT3_T1_NS0_13GridEvenShareISK_EET2_T4_)
        /*00d4*/ 	.word	0x00000000


	//----- nvinfo : EIATTR_REGCOUNT
	.align		4
.L_80:
        /*00d8*/ 	.byte	0x04, 0x2f
        /*00da*/ 	.short	(.L_82 - .L_81)
	.align		4
.L_81:
        /*00dc*/ 	.word	index@(_ZN3cub18CUB_300001_SM_10006detail6reduce28DeviceReduceSingleTileKernelINS2_10policy_hubIdyN4cuda3std3__44plusIdEEE10Policy1000EPdSC_iS9_ddNS7_10__identityEEEvT0_T1_T2_T3_T4_T6_)
        /*00e0*/ 	.word	0x00000030


	//----- nvinfo : EIATTR_FRAME_SIZE
	.align		4
.L_82:
        /*00e4*/ 	.byte	0x04, 0x11
        /*00e6*/ 	.short	(.L_84 - .L_83)
	.align		4
.L_83:
        /*00e8*/ 	.word	index@(_ZN3cub18CUB_300001_SM_10006detail6reduce28DeviceReduceSingleTileKernelINS2_10policy_hubIdyN4cuda3std3__44plusIdEEE10Policy1000EPdSC_iS9_ddNS7_10__identityEEEvT0_T1_T2_T3_T4_T6_)
        /*00ec*/ 	.word	0x00000000


	//----- nvinfo : EIATTR_MIN_STACK_SIZE
	.align		4
.L_84:
        /*00f0*/ 	.byte	0x04, 0x12
        /*00f2*/ 	.short	(.L_86 - .L_85)
	.align		4
.L_85:
        /*00f4*/ 	.word	index@(_ZN3cub18CUB_300001_SM_10006detail6reduce28DeviceReduceSingleTileKernelINS2_10policy_hubIdyN4cuda3std3__44plusIdEEE10Policy1000EPdSC_iS9_ddNS7_10__identityEEEvT0_T1_T2_T3_T4_T6_)
        /*00f8*/ 	.word	0x00000000


	//----- nvinfo : EIATTR_MIN_STACK_SIZE
	.align		4
.L_86:
        /*00fc*/ 	.byte	0x04, 0x12
        /*00fe*/ 	.short	(.L_88 - .L_87)
	.align		4
.L_87:
        /*0100*/ 	.word	index@(_ZN3cub18CUB_300001_SM_10006detail6reduce18DeviceReduceKernelINS2_10policy_hubIdyN4cuda3std3__44plusIdEEE10Policy1000EN6thrust24THRUST_300001_SM_1000_NS10device_ptrIdEEyS9_d13power_functorEEvT0_PT3_T1_NS0_13GridEvenShareISK_EET2_T4_)
        /*0104*/ 	.word	0x00000000


	//----- nvinfo : EIATTR_MIN_STACK_SIZE
	.align		4
.L_88:
        /*0108*/ 	.byte	0x04, 0x12
        /*010a*/ 	.short	(.L_90 - .L_89)
	.align		4
.L_89:
        /*010c*/ 	.word	index@(_ZN3cub18CUB_300001_SM_10006detail6reduce28DeviceReduceSingleTileKernelINS2_10policy_hubIdyN4cuda3std3__44plusIdEEE10Policy1000EN6thrust24THRUST_300001_SM_1000_NS10device_ptrIdEEPdyS9_dd13power_functorEEvT0_T1_T2_T3_T4_T6_)
        /*0110*/ 	.word	0x00000000


	//----- nvinfo : EIATTR_MIN_STACK_SIZE
	.align		4
.L_90:
        /*0114*/ 	.byte	0x04, 0x12
        /*0116*/ 	.short	(.L_92 - .L_91)
	.align		4
.L_91:
        /*0118*/ 	.word	index@(_ZN3cub18CUB_300001_SM_10006detail6reduce28DeviceReduceSingleTileKernelINS2_10policy_hubIdjN4cuda3std3__44plusIdEEE10Policy1000EPdSC_iS9_ddNS7_10__identityEEEvT0_T1_T2_T3_T4_T6_)
        /*011c*/ 	.word	0x00000000


	//----- nvinfo : EIATTR_MIN_STACK_SIZE
	.align		4
.L_92:
        /*0120*/ 	.byte	0x04, 0x12
        /*0122*/ 	.short	(.L_94 - .L_93)
	.align		4
.L_93:
        /*0124*/ 	.word	index@(_ZN3cub18CUB_300001_SM_10006detail6reduce18DeviceReduceKernelINS2_10policy_hubIdjN4cuda3std3__44plusIdEEE10Policy1000EN6thrust24THRUST_300001_SM_1000_NS10device_ptrIdEEjS9_d13power_functorEEvT0_PT3_T1_NS0_13GridEvenShareISK_EET2_T4_)
        /*0128*/ 	.word	0x00000000


	//----- nvinfo : EIATTR_MIN_STACK_SIZE
	.align		4
.L_94:
        /*012c*/ 	.byte	0x04, 0x12
        /*012e*/ 	.short	(.L_96 - .L_95)
	.align		4
.L_95:
        /*0130*/ 	.word	index@(_ZN3cub18CUB_300001_SM_10006detail6reduce28DeviceReduceSingleTileKernelINS2_10policy_hubIdjN4cuda3std3__44plusIdEEE10Policy1000EN6thrust24THRUST_300001_SM_1000_NS10device_ptrIdEEPdjS9_dd13power_functorEEvT0_T1_T2_T3_T4_T6_)
        /*0134*/ 	.word	0x00000000


	//----- nvinfo : EIATTR_MIN_STACK_SIZE
	.align		4
.L_96:
        /*0138*/ 	.byte	0x04, 0x12
        /*013a*/ 	.short	(.L_98 - .L_97)
	.align		4
.L_97:
        /*013c*/ 	.word	index@(_ZN3cub18CUB_300001_SM_10006detail11EmptyKernelIvEEvv)
        /*0140*/ 	.word	0x00000000


	//----- nvinfo : EIATTR_MIN_STACK_SIZE
	.align		4
.L_98:
        /*0144*/ 	.byte	0x04, 0x12
        /*0146*/ 	.short	(.L_100 - .L_99)
	.align		4
.L_99:
        /*0148*/ 	.word	index@(_Z16cuda_adjsrc2_GPUiPdS_iS_S_S_S_dii)
        /*014c*/ 	.word	0x00000000
.L_100:


//--------------------- .nv.compat                --------------------------
	.section	.nv.compat,"",@"SHT_CUDA_COMPAT_INFO"
	.align	4
        /*0000*/ 	.byte	0x02, 0x09, 0x00, 0x00, 0x02, 0x02, 0x01, 0x00, 0x02, 0x05, 0x05, 0x00, 0x03, 0x07, 0x01, 0x01
        /*0010*/ 	.byte	0x02, 0x03, 0x00, 0x00, 0x02, 0x06, 0x01, 0x00, 0x04, 0x0b, 0x08, 0x00, 0x01, 0x00, 0x00, 0x00
        /*0020*/ 	.byte	0x00, 0x00, 0x00, 0x00


//--------------------- .nv.info._ZN3cub18CUB_300001_SM_10006detail6reduce28DeviceReduceSingleTileKernelINS2_10policy_hubIdyN4cuda3std3__44plusIdEEE10Policy1000EPdSC_iS9_ddNS7_10__identityEEEvT0_T1_T2_T3_T4_T6_ --------------------------
	.section	.nv.info._ZN3cub18CUB_300001_SM_10006detail6reduce28DeviceReduceSingleTileKernelINS2_10policy_hubIdyN4cuda3std3__44plusIdEEE10Policy1000EPdSC_iS9_ddNS7_10__identityEEEvT0_T1_T2_T3_T4_T6_,"",@"SHT_CUDA_INFO"
	.sectionflags	@""
	.align	4


	//----- nvinfo : EIATTR_CUDA_API_VERSION
	.align		4
        /*0000*/ 	.byte	0x04, 0x37
        /*0002*/ 	.short	(.L_102 - .L_101)
.L_101:
        /*0004*/ 	.word	0x00000082


	//----- nvinfo : EIATTR_KPARAM_INFO
	.align		4
.L_102:
        /*0008*/ 	.byte	0x04, 0x17
        /*000a*/ 	.short	(.L_104 - .L_103)
.L_103:
        /*000c*/ 	.word	0x00000000
        /*0010*/ 	.short	0x0005
        /*0012*/ 	.short	0x0020
        /*0014*/ 	.byte	0x00, 0xf0, 0x05, 0x00


	//----- nvinfo : EIATTR_KPARAM_INFO
	.align		4
.L_104:
        /*0018*/ 	.byte	0x04, 0x17
        /*001a*/ 	.short	(.L_106 - .L_105)
.L_105:
        /*001c*/ 	.word	0x00000000
        /*0020*/ 	.short	0x0004
        /*0022*/ 	.short	0x0018
        /*0024*/ 	.byte	0x00, 0xf0, 0x21, 0x00


	//----- nvinfo : EIATTR_KPARAM_INFO
	.align		4
.L_106:
        /*0028*/ 	.byte	0x04, 0x17
        /*002a*/ 	.short	(.L_108 - .L_107)
.L_107:
        /*002c*/ 	.word	0x00000000
        /*0030*/ 	.short	0x0003
        /*0032*/ 	.short	0x0014
        /*0034*/ 	.byte	0x00, 0xf0, 0x05, 0x00


	//----- nvinfo : EIATTR_KPARAM_INFO
	.align		4
.L_108:
        /*0038*/ 	.byte	0x04, 0x17
        /*003a*/ 	.short	(.L_110 - .L_109)
.L_109:
        /*003c*/ 	.word	0x00000000
        /*0040*/ 	.short	0x0002
        /*0042*/ 	.short	0x0010
        /*0044*/ 	.byte	0x00, 0xf0, 0x11, 0x00


	//----- nvinfo : EIATTR_KPARAM_INFO
	.align		4
.L_110:
        /*0048*/ 	.byte	0x04, 0x17
        /*004a*/ 	.short	(.L_112 - .L_111)
.L_111:
        /*004c*/ 	.word	0x00000000
        /*0050*/ 	.short	0x0001
        /*0052*/ 	.short	0x0008
        /*0054*/ 	.byte	0x00, 0xf5, 0x21, 0x00


	//----- nvinfo : EIATTR_KPARAM_INFO
	.align		4
.L_112:
        /*0058*/ 	.byte	0x04, 0x17
        /*005a*/ 	.short	(.L_114 - .L_113)
.L_113:
        /*005c*/ 	.word	0x00000000
        /*0060*/ 	.short	0x0000
        /*0062*/ 	.short	0x0000
        /*0064*/ 	.byte	0x00, 0xf5, 0x21, 0x00


	//----- nvinfo : EIATTR_SPARSE_MMA_MASK
	.align		4
.L_114:
        /*0068*/ 	.byte	0x03, 0x50
        /*006a*/ 	.short	0x0000


	//----- nvinfo : EIATTR_MAXREG_COUNT
	.align		4
        /*006c*/ 	.byte	0x03, 0x1b
        /*006e*/ 	.short	0x0080


	//----- nvinfo : EIATTR_NUM_BARRIERS
	.align		4
        /*0070*/ 	.byte	0x02, 0x4c
        /*0072*/ 	.byte	0x01
	.zero		1


	//----- nvinfo : EIATTR_MERCURY_ISA_VERSION
	.align		4
        /*0074*/ 	.byte	0x03, 0x5f
        /*0076*/ 	.short	0x0101


	//----- nvinfo : EIATTR_COOP_GROUP_MASK_REGIDS
	.align		4
        /*0078*/ 	.byte	0x04, 0x29
        /*007a*/ 	.short	(.L_116 - .L_115)


	//   ....[0]....
.L_115:
        /*007c*/ 	.word	0xffffffff


	//   ....[1]....
        /*0080*/ 	.word	0xffffffff


	//   ....[2]....
        /*0084*/ 	.word	0xffffffff


	//   ....[3]....
        /*0088*/ 	.word	0xffffffff


	//   ....[4]....
        /*008c*/ 	.word	0xffffffff


	//   ....[5]....
        /*0090*/ 	.word	0xffffffff


	//   ....[6]....
        /*0094*/ 	.word	0xffffffff


	//   ....[7]....
        /*0098*/ 	.word	0xffffffff


	//   ....[8]....
        /*009c*/ 	.word	0xffffffff


	//   ....[9]....
        /*00a0*/ 	.word	0xffffffff


	//   ....[10]....
        /*00a4*/ 	.word	0xffffffff


	//   ....[11]....
        /*00a8*/ 	.word	0xffffffff


	//   ....[12]....
        /*00ac*/ 	.word	0xffffffff


	//   ....[13]....
        /*00b0*/ 	.word	0xffffffff


	//   ....[14]....
        /*00b4*/ 	.word	0xffffffff


	//   ....[15]....
        /*00b8*/ 	.word	0xffffffff


	//   ....[16]....
        /*00bc*/ 	.word	0xffffffff


	//   ....[17]....
        /*00c0*/ 	.word	0xffffffff


	//   ....[18]....
        /*00c4*/ 	.word	0xffffffff


	//   ....[19]....
        /*00c8*/ 	.word	0xffffffff


	//   ....[20]....
        /*00cc*/ 	.word	0xffffffff


	//   ....[21]....
        /*00d0*/ 	.word	0xffffffff


	//   ....[22]....
        /*00d4*/ 	.word	0xffffffff


	//   ....[23]....
        /*00d8*/ 	.word	0xffffffff


	//   ....[24]....
        /*00dc*/ 	.word	0xffffffff


	//   ....[25]....
        /*00e0*/ 	.word	0xffffffff


	//   ....[26]....
        /*00e4*/ 	.word	0xffffffff


	//   ....[27]....
        /*00e8*/ 	.word	0xffffffff


	//   ....[28]....
        /*00ec*/ 	.word	0xffffffff


	//   ....[29]....
        /*00f0*/ 	.word	0xffffffff


	//----- nvinfo : EIATTR_COOP_GROUP_INSTR_OFFSETS
	.align		4
.L_116:
        /*00f4*/ 	.byte	0x04, 0x28
        /*00f6*/ 	.short	(.L_118 - .L_117)


	//   ....[0]....
.L_117:
        /*00f8*/ 	.word	0x00000960


	//   ....[1]....
        /*00fc*/ 	.word	0x00000970


	//   ....[2]....
        /*0100*/ 	.word	0x000009e0


	//   ....[3]....
        /*0104*/ 	.word	0x00000a10


	//   ....[4]....
        /*0108*/ 	.word	0x00000a70


	//   ....[5]....
        /*010c*/ 	.word	0x00000a80


	//   ....[6]....
        /*0110*/ 	.word	0x00000ae0


	//   ....[7]....
        /*0114*/ 	.word	0x00000af0


	//   ....[8]....
        /*0118*/ 	.word	0x00000b40


	//   ....[9]....
        /*011c*/ 	.word	0x00000b60


	//   ....[10]....
        /*0120*/ 	.word	0x00000e10


	//   ....[11]....
        /*0124*/ 	.word	0x00000e20


	//   ....[12]....
        /*0128*/ 	.word	0x00000eb0


	//   ....[13]....
        /*012c*/ 	.word	0x00000ed0


	//   ....[14]....
        /*0130*/ 	.word	0x00000f20


	//   ....[15]....
        /*0134*/ 	.word	0x00000f40


	//   ....[16]....
        /*0138*/ 	.word	0x00000f90


	//   ....[17]....
        /*013c*/ 	.word	0x00000fb0


	//   ....[18]....
        /*0140*/ 	.word	0x00001000


	//   ....[19]....
        /*0144*/ 	.word	0x00001030


	//   ....[20]....
        /*0148*/ 	.word	0x000020b0


	//   ....[21]....
        /*014c*/ 	.word	0x000020c0


	//   ....[22]....
        /*0150*/ 	.word	0x00002130


	//   ....[23]....
        /*0154*/ 	.word	0x00002140


	//   ....[24]....
        /*0158*/ 	.word	0x000021a0


	//   ....[25]....
        /*015c*/ 	.word	0x000021b0


	//   ....[26]....
        /*0160*/ 	.word	0x00002200


	//   ....[27]....
        /*0164*/ 	.word	0x00002220


	//   ....[28]....
        /*0168*/ 	.word	0x00002280


	//   ....[29]....
        /*016c*/ 	.word	0x000022b0


	//----- nvinfo : EIATTR_VRC_CTA_INIT_COUNT
	.align		4
.L_118:
        /*0170*/ 	.byte	0x02, 0x4a
	.zero		1
	.zero		1


	//----- nvinfo : EIATTR_EXIT_INSTR_OFFSETS
	.align		4
        /*0174*/ 	.byte	0x04, 0x1c
        /*0176*/ 	.short	(.L_120 - .L_119)


	//   ....[0]....
.L_119:
        /*0178*/ 	.word	0x00000080


	//   ....[1]....
        /*017c*/ 	.word	0x000000c0


	//   ....[2]....
        /*0180*/ 	.word	0x00002510


	//   ....[3]....
        /*0184*/ 	.word	0x00002560


	//----- nvinfo : EIATTR_MAX_THREADS
	.align		4
.L_120:
        /*0188*/ 	.byte	0x04, 0x05
        /*018a*/ 	.short	(.L_122 - .L_121)
.L_121:
        /*018c*/ 	.word	0x00000200
        /*0190*/ 	.word	0x00000001
        /*0194*/ 	.word	0x00000001


	//----- nvinfo : EIATTR_CRS_STACK_SIZE
	.align		4
.L_122:
        /*0198*/ 	.byte	0x04, 0x1e
        /*019a*/ 	.short	(.L_124 - .L_123)
.L_123:
        /*019c*/ 	.word	0x00000000


	//----- nvinfo : EIATTR_CBANK_PARAM_SIZE
	.align		4
.L_124:
        /*01a0*/ 	.byte	0x03, 0x19
        /*01a2*/ 	.short	0x0021


	//----- nvinfo : EIATTR_PARAM_CBANK
	.align		4
        /*01a4*/ 	.byte	0x04, 0x0a
        /*01a6*/ 	.short	(.L_126 - .L_125)
	.align		4
.L_125:
        /*01a8*/ 	.word	index@(.nv.constant0._ZN3cub18CUB_300001_SM_10006detail6reduce28DeviceReduceSingleTileKernelINS2_10policy_hubIdyN4cuda3std3__44plusIdEEE10Policy1000EPdSC_iS9_ddNS7_10__identityEEEvT0_T1_T2_T3_T4_T6_)
        /*01ac*/ 	.short	0x0380
        /*01ae*/ 	.short	0x0021


	//----- nvinfo : EIATTR_SW_WAR
	.align		4
.L_126:
        /*01b0*/ 	.byte	0x04, 0x36
        /*01b2*/ 	.short	(.L_128 - .L_127)
.L_127:
        /*01b4*/ 	.word	0x00000008
.L_128:


//--------------------- .nv.info._ZN3cub18CUB_300001_SM_10006detail6reduce18DeviceReduceKernelINS2_10policy_hubIdyN4cuda3std3__44plusIdEEE10Policy1000EN6thrust24THRUST_300001_SM_1000_NS10device_ptrIdEEyS9_d13power_functorEEvT0_PT3_T1_NS0_13GridEvenShareISK_EET2_T4_ --------------------------
	.section	.nv.info._ZN3cub18CUB_300001_SM_10006detail6reduce18DeviceReduceKernelINS2_10policy_hubIdyN4cuda3std3__44plusIdEEE10Policy1000EN6thrust24THRUST_300001_SM_1000_NS10device_ptrIdEEyS9_d13power_functorEEvT0_PT3_T1_NS0_13GridEvenShareISK_EET2_T4_,"",@"SHT_CUDA_INFO"
	.sectionflags	@""
	.align	4


	//----- nvinfo : EIATTR_CUDA_API_VERSION
	.align		4
        /*0000*/ 	.byte	0x04, 0x37
        /*0002*/ 	.short	(.L_130 - .L_129)
.L_129:
        /*0004*/ 	.word	0x00000082


	//----- nvinfo : EIATTR_KPARAM_INFO
	.align		4
.L_130:
        /*0008*/ 	.byte	0x04, 0x17
        /*000a*/ 	.short	(.L_132 - .L_131)
.L_131:
        /*000c*/ 	.word	0x00000000
        /*0010*/ 	.short	0x0005
        /*0012*/ 	.short	0x0068
        /*0014*/ 	.byte	0x00, 0xf0, 0x41, 0x00


	//----- nvinfo : EIATTR_KPARAM_INFO
	.align		4
.L_132:
        /*0018*/ 	.byte	0x04, 0x17
        /*001a*/ 	.short	(.L_134 - .L_133)
.L_133:
        /*001c*/ 	.word	0x00000000
        /*0020*/ 	.short	0x0004
        /*0022*/ 	.short	0x0060
        /*0024*/ 	.byte	0x00, 0xf0, 0x05, 0x00


	//----- nvinfo : EIATTR_KPARAM_INFO
	.align		4
.L_134:
        /*0028*/ 	.byte	0x04, 0x17
        /*002a*/ 	.short	(.L_136 - .L_135)
.L_135:
        /*002c*/ 	.word	0x00000000
        /*0030*/ 	.short	0x0003
        /*0032*/ 	.short	0x0018
        /*0034*/ 	.byte	0x00, 0xf0, 0x21, 0x01


	//----- nvinfo : EIATTR_KPARAM_INFO
	.align		4
.L_136:
        /*0038*/ 	.byte	0x04, 0x17
        /*003a*/ 	.short	(.L_138 - .L_137)
.L_137:
        /*003c*/ 	.word	0x00000000
        /*0040*/ 	.short	0x0002
        /*0042*/ 	.short	0x0010
        /*0044*/ 	.byte	0x00, 0xf0, 0x21, 0x00


	//----- nvinfo : EIATTR_KPARAM_INFO
	.align		4
.L_138:
        /*0048*/ 	.byte	0x04, 0x17
        /*004a*/ 	.short	(.L_140 - .L_139)
.L_139:
        /*004c*/ 	.word	0x00000000
        /*0050*/ 	.short	0x0001
        /*0052*/ 	.short	0x0008
        /*0054*/ 	.byte	0x00, 0xf5, 0x21, 0x00


	//----- nvinfo : EIATTR_KPARAM_INFO
	.align		4
.L_140:
        /*0058*/ 	.byte	0x04, 0x17
        /*005a*/ 	.short	(.L_142 - .L_141)
.L_141:
        /*005c*/ 	.word	0x00000000
        /*0060*/ 	.short	0x0000
        /*0062*/ 	.short	0x0000
        /*0064*/ 	.byte	0x00, 0xf0, 0x21, 0x00


	//----- nvinfo : EIATTR_SPARSE_MMA_MASK
	.align		4
.L_142:
        /*0068*/ 	.byte	0x03, 0x50
        /*006a*/ 	.short	0x0000


	//----- nvinfo : EIATTR_MAXREG_COUNT
	.align		4
        /*006c*/ 	.byte	0x03, 0x1b
        /*006e*/ 	.short	0x0080


	//----- nvinfo : EIATTR_NUM_BARRIERS
	.align		4
        /*0070*/ 	.byte	0x02, 0x4c
        /*0072*/ 	.byte	0x01
	.zero		1


	//----- nvinfo : EIATTR_MERCURY_ISA_VERSION
	.align		4
        /*0074*/ 	.byte	0x03, 0x5f
        /*0076*/ 	.short	0x0101


	//----- nvinfo : EIATTR_COOP_GROUP_MASK_REGIDS
	.align		4
        /*0078*/ 	.byte	0x04, 0x29
        /*007a*/ 	.short	(.L_144 - .L_143)


	//   ....[0]....
.L_143:
        /*007c*/ 	.word	0xffffffff


	//   ....[1]....
        /*0080*/ 	.word	0xffffffff


	//   ....[2]....
        /*0084*/ 	.word	0xffffffff


	//   ....[3]....
        /*0088*/ 	.word	0xffffffff


	//   ....[4]....
        /*008c*/ 	.word	0xffffffff


	//   ....[5]....
        /*0090*/ 	.word	0xffffffff


	//   ....[6]....
        /*0094*/ 	.word	0xffffffff


	//   ....[7]....
        /*0098*/ 	.word	0xffffffff


	//   ....[8]....
        /*009c*/ 	.word	0xffffffff


	//   ....[9]....
        /*00a0*/ 	.word	0xffffffff


	//   ....[10]....
        /*00a4*/ 	.word	0xffffffff


	//   ....[11]....
        /*00a8*/ 	.word	0xffffffff


	//   ....[12]....
        /*00ac*/ 	.word	0xffffffff


	//   ....[13]....
        /*00b0*/ 	.word	0xffffffff


	//   ....[14]....
        /*00b4*/ 	.word	0xffffffff


	//   ....[15]....
        /*00b8*/ 	.word	0xffffffff


	//   ....[16]....
        /*00bc*/ 	.word	0xffffffff


	//   ....[17]....
        /*00c0*/ 	.word	0xffffffff


	//   ....[18]....
        /*00c4*/ 	.word	0xffffffff


	//   ....[19]....
        /*00c8*/ 	.word	0xffffffff


	//   ....[20]....
        /*00cc*/ 	.word	0xffffffff


	//   ....[21]....
        /*00d0*/ 	.word	0xffffffff


	//   ....[22]....
        /*00d4*/ 	.word	0xffffffff


	//   ....[23]....
        /*00d8*/ 	.word	0xffffffff


	//   ....[24]....
        /*00dc*/ 	.word	0xffffffff


	//   ....[25]....
        /*00e0*/ 	.word	0xffffffff


	//   ....[26]....
        /*00e4*/ 	.word	0xffffffff


	//   ....[27]....
        /*00e8*/ 	.word	0xffffffff


	//   ....[28]....
        /*00ec*/ 	.word	0xffffffff


	//   ....[29]....
        /*00f0*/ 	.word	0xffffffff


	//----- nvinfo : EIATTR_COOP_GROUP_INSTR_OFFSETS
	.align		4
.L_144:
        /*00f4*/ 	.byte	0x04, 0x28
        /*00f6*/ 	.short	(.L_146 - .L_145)


	//   ....[0]....
.L_145:
        /*00f8*/ 	.word	0x00001690


	//   ....[1]....
        /*00fc*/ 	.word	0x000016a0


	//   ....[2]....
        /*0100*/ 	.word	0x00001710


	//   ....[3]....
        /*0104*/ 	.word	0x00001720


	//   ....[4]....
        /*0108*/ 	.word	0x00001780


	//   ....[5]....
        /*010c*/ 	.word	0x00001790


	//   ....[6]....
        /*0110*/ 	.word	0x000017e0


	//   ....[7]....
        /*0114*/ 	.word	0x00001810


	//   ....[8]....
        /*0118*/ 	.word	0x00001860


	//   ....[9]....
        /*011c*/ 	.word	0x00001890


	//   ....[10]....
        /*0120*/ 	.word	0x00001b40


	//   ....[11]....
        /*0124*/ 	.word	0x00001b50


	//   ....[12]....
        /*0128*/ 	.word	0x00001bf0


	//   ....[13]....
        /*012c*/ 	.word	0x00001c00


	//   ....[14]....
        /*0130*/ 	.word	0x00001c50


	//   ....[15]....
        /*0134*/ 	.word	0x00001c70


	//   ....[16]....
        /*0138*/ 	.word	0x00001cd0


	//   ....[17]....
        /*013c*/ 	.word	0x00001cf0


	//   ....[18]....
        /*0140*/ 	.word	0x00001d50


	//   ....[19]....
        /*0144*/ 	.word	0x00001d80


	//   ....[20]....
        /*0148*/ 	.word	0x00007370


	//   ....[21]....
        /*014c*/ 	.word	0x00007380


	//   ....[22]....
        /*0150*/ 	.word	0x000073f0


	//   ....[23]....
        /*0154*/ 	.word	0x00007410


	//   ....[24]....
        /*0158*/ 	.word	0x00007480


	//   ....[25]....
        /*015c*/ 	.word	0x00007490


	//   ....[26]....
        /*0160*/ 	.word	0x000074e0


	//   ....[27]....
        /*0164*/ 	.word	0x00007500


	//   ....[28]....
        /*0168*/ 	.word	0x00007570


	//   ....[29]....
        /*016c*/ 	.word	0x00007580


	//----- nvinfo : EIATTR_VRC_CTA_INIT_COUNT
	.align		4
.L_146:
        /*0170*/ 	.byte	0x02, 0x4a
	.zero		1
	.zero		1


	//----- nvinfo : EIATTR_EXIT_INSTR_OFFSETS
	.align		4
        /*0174*/ 	.byte	0x04, 0x1c
        /*0176*/ 	.short	(.L_148 - .L_147)


	//   ....[0]....
.L_147:
        /*0178*/ 	.word	0x000077d0


	//   ....[1]....
        /*017c*/ 	.word	0x00007830


	//----- nvinfo : EIATTR_MAX_THREADS
	.align		4
.L_148:
        /*0180*/ 	.byte	0x04, 0x05
        /*0182*/ 	.short	(.L_150 - .L_149)
.L_149:
        /*0184*/ 	.word	0x00000200
        /*0188*/ 	.word	0x00000001
        /*018c*/ 	.word	0x00000001


	//----- nvinfo : EIATTR_CRS_STACK_SIZE
	.align		4
.L_150:
        /*0190*/ 	.byte	0x04, 0x1e
        /*0192*/ 	.short	(.L_152 - .L_151)
.L_151:
        /*0194*/ 	.word	0x00000000


	//----- nvinfo : EIATTR_CBANK_PARAM_SIZE
	.align		4
.L_152:
        /*0198*/ 	.byte	0x03, 0x19
        /*019a*/ 	.short	0x0078


	//----- nvinfo : EIATTR_PARAM_CBANK
	.align		4
        /*019c*/ 	.byte	0x04, 0x0a
        /*019e*/ 	.short	(.L_154 - .L_153)
	.align		4
.L_153:
        /*01a0*/ 	.word	index@(.nv.constant0._ZN3cub18CUB_300001_SM_10006detail6reduce18DeviceReduceKernelINS2_10policy_hubIdyN4cuda3std3__44plusIdEEE10Policy1000EN6thrust24THRUST_300001_SM_1000_NS10device_ptrIdEEyS9_d13power_functorEEvT0_PT3_T1_NS0_13GridEvenShareISK_EET2_T4_)
        /*01a4*/ 	.short	0x0380
        /*01a6*/ 	.short	0x0078


	//----- nvinfo : EIATTR_SW_WAR
	.align		4
.L_154:
        /*01a8*/ 	.byte	0x04, 0x36
        /*01aa*/ 	.short	(.L_156 - .L_155)
.L_155:
        /*01ac*/ 	.word	0x00000008
.L_156:


//--------------------- .nv.info._ZN3cub18CUB_300001_SM_10006detail6reduce28DeviceReduceSingleTileKernelINS2_10policy_hubIdyN4cuda3std3__44plusIdEEE10Policy1000EN6thrust24THRUST_300001_SM_1000_NS10device_ptrIdEEPdyS9_dd13power_functorEEvT0_T1_T2_T3_T4_T6_ --------------------------
	.section	.nv.info._ZN3cub18CUB_300001_SM_10006detail6reduce28DeviceReduceSingleTileKernelINS2_10policy_hubIdyN4cuda3std3__44plusIdEEE10Policy1000EN6thrust24THRUST_300001_SM_1000_NS10device_ptrIdEEPdyS9_dd13power_functorEEvT0_T1_T2_T3_T4_T6_,"",@"SHT_CUDA_INFO"
	.sectionflags	@""
	.align	4


	//----- nvinfo : EIATTR_CUDA_API_VERSION
	.align		4
        /*0000*/ 	.byte	0x04, 0x37
        /*0002*/ 	.short	(.L_158 - .L_157)
.L_157:
        /*0004*/ 	.word	0x00000082


	//----- nvinfo : EIATTR_KPARAM_INFO
	.align		4
.L_158:
        /*0008*/ 	.byte	0x04, 0x17
        /*000a*/ 	.short	(.L_160 - .L_159)
.L_159:
        /*000c*/ 	.word	0x00000000
        /*0010*/ 	.short	0x0005
        /*0012*/ 	.short	0x0028
        /*0014*/ 	.byte	0x00, 0xf0, 0x41, 0x00


	//----- nvinfo : EIATTR_KPARAM_INFO
	.align		4
.L_160:
        /*0018*/ 	.byte	0x04, 0x17
        /*001a*/ 	.short	(.L_162 - .L_161)
.L_161:
        /*001c*/ 	.word	0x00000000
        /*0020*/ 	.short	0x0004
        /*0022*/ 	.short	0x0020
        /*0024*/ 	.byte	0x00, 0xf0, 0x21, 0x00


	//----- nvinfo : EIATTR_KPARAM_INFO
	.align		4
.L_162:
        /*0028*/ 	.byte	0x04, 0x17
        /*002a*/ 	.short	(.L_164 - .L_163)
.L_163:
        /*002c*/ 	.word	0x00000000
        /*0030*/ 	.short	0x0003
        /*0032*/ 	.short	0x0018
        /*0034*/ 	.byte	0x00, 0xf0, 0x05, 0x00


	//----- nvinfo : EIATTR_KPARAM_INFO
	.align		4
.L_164:
        /*0038*/ 	.byte	0x04, 0x17
        /*003a*/ 	.short	(.L_166 - .L_165)
.L_165:
        /*003c*/ 	.word	0x00000000
        /*0040*/ 	.short	0x0002
        /*0042*/ 	.short	0x0010
        /*0044*/ 	.byte	0x00, 0xf0, 0x21, 0x00


	//----- nvinfo : EIATTR_KPARAM_INFO
	.align		4
.L_166:
        /*0048*/ 	.byte	0x04, 0x17
        /*004a*/ 	.short	(.L_168 - .L_167)
.L_167:
        /*004c*/ 	.word	0x00000000
        /*0050*/ 	.short	0x0001
        /*0052*/ 	.short	0x0008
        /*0054*/ 	.byte	0x00, 0xf5, 0x21, 0x00


	//----- nvinfo : EIATTR_KPARAM_INFO
	.align		4
.L_168:
        /*0058*/ 	.byte	0x04, 0x17
        /*005a*/ 	.short	(.L_170 - .L_169)
.L_169:
        /*005c*/ 	.word	0x00000000
        /*0060*/ 	.short	0x0000
        /*0062*/ 	.short	0x0000
        /*0064*/ 	.byte	0x00, 0xf0, 0x21, 0x00


	//----- nvinfo : EIATTR_SPARSE_MMA_MASK
	.align		4
.L_170:
        /*0068*/ 	.byte	0x03, 0x50
        /*006a*/ 	.short	0x0000


	//----- nvinfo : EIATTR_MAXREG_COUNT
	.align		4
        /*006c*/ 	.byte	0x03, 0x1b
        /*006e*/ 	.short	0x0080


	//----- nvinfo : EIATTR_NUM_BARRIERS
	.align		4
        /*0070*/ 	.byte	0x02, 0x4c
        /*0072*/ 	.byte	0x01
	.zero		1


	//----- nvinfo : EIATTR_MERCURY_ISA_VERSION
	.align		4
        /*0074*/ 	.byte	0x03, 0x5f
        /*0076*/ 	.short	0x0101


	//----- nvinfo : EIATTR_COOP_GROUP_MASK_REGIDS
	.align		4
        /*0078*/ 	.byte	0x04, 0x29
        /*007a*/ 	.short	(.L_172 - .L_171)


	//   ....[0]....
.L_171:
        /*007c*/ 	.word	0xffffffff


	//   ....[1]....
        /*0080*/ 	.word	0xffffffff


	//   ....[2]....
        /*0084*/ 	.word	0xffffffff


	//   ....[3]....
        /*0088*/ 	.word	0xffffffff


	//   ....[4]....
        /*008c*/ 	.word	0xffffffff


	//   ....[5]....
        /*0090*/ 	.word	0xffffffff


	//   ....[6]....
        /*0094*/ 	.word	0xffffffff


	//   ....[7]....
        /*0098*/ 	.word	0xffffffff


	//   ....[8]....
        /*009c*/ 	.word	0xffffffff


	//   ....[9]....
        /*00a0*/ 	.word	0xffffffff


	//   ....[10]....
        /*00a4*/ 	.word	0xffffffff


	//   ....[11]....
        /*00a8*/ 	.word	0xffffffff


	//   ....[12]....
        /*00ac*/ 	.word	0xffffffff


	//   ....[13]....
        /*00b0*/ 	.word	0xffffffff


	//   ....[14]....
        /*00b4*/ 	.word	0xffffffff


	//   ....[15]....
        /*00b8*/ 	.word	0xffffffff


	//   ....[16]....
        /*00bc*/ 	.word	0xffffffff


	//   ....[17]....
        /*00c0*/ 	.word	0xffffffff


	//   ....[18]....
        /*00c4*/ 	.word	0xffffffff


	//   ....[19]....
        /*00c8*/ 	.word	0xffffffff


	//   ....[20]....
        /*00cc*/ 	.word	0xffffffff


	//   ....[21]....
        /*00d0*/ 	.word	0xffffffff


	//   ....[22]....
        /*00d4*/ 	.word	0xffffffff


	//   ....[23]....
        /*00d8*/ 	.word	0xffffffff


	//   ....[24]....
        /*00dc*/ 	.word	0xffffffff


	//   ....[25]....
        /*00e0*/ 	.word	0xffffffff


	//   ....[26]....
        /*00e4*/ 	.word	0xffffffff


	//   ....[27]....
        /*00e8*/ 	.word	0xffffffff


	//   ....[28]....
        /*00ec*/ 	.word	0xffffffff


	//   ....[29]....
        /*00f0*/ 	.word	0xffffffff


	//----- nvinfo : EIATTR_COOP_GROUP_INSTR_OFFSETS
	.align		4
.L_172:
        /*00f4*/ 	.byte	0x04, 0x28
        /*00f6*/ 	.short	(.L_174 - .L_173)


	//   ....[0]....
.L_173:
        /*00f8*/ 	.word	0x00001610


	//   ....[1]....
        /*00fc*/ 	.word	0x00001620


	//   ....[2]....
        /*0100*/ 	.word	0x00001690


	//   ....[3]....
        /*0104*/ 	.word	0x000016c0


	//   ....[4]....
        /*0108*/ 	.word	0x00001730


	//   ....[5]....
        /*010c*/ 	.word	0x00001750


	//   ....[6]....
        /*0110*/ 	.word	0x000017b0


	//   ....[7]....
        /*0114*/ 	.word	0x000017c0


	//   ....[8]....
        /*0118*/ 	.word	0x00001810


	//   ....[9]....
        /*011c*/ 	.word	0x00001820


	//   ....[10]....
        /*0120*/ 	.word	0x00001ac0


	//   ....[11]....
        /*0124*/ 	.word	0x00001ad0


	//   ....[12]....
        /*0128*/ 	.word	0x00001b60


	//   ....[13]....
        /*012c*/ 	.word	0x00001b80


	//   ....[14]....
        /*0130*/ 	.word	0x00001bd0


	//   ....[15]....
        /*0134*/ 	.word	0x00001bf0


	//   ....[16]....
        /*0138*/ 	.word	0x00001c40


	//   ....[17]....
        /*013c*/ 	.word	0x00001c60


	//   ....[18]....
        /*0140*/ 	.word	0x00001cb0


	//   ....[19]....
        /*0144*/ 	.word	0x00001ce0


	//   ....[20]....
        /*0148*/ 	.word	0x00006d30


	//   ....[21]....
        /*014c*/ 	.word	0x00006d40


	//   ....[22]....
        /*0150*/ 	.word	0x00006db0


	//   ....[23]....
        /*0154*/ 	.word	0x00006dd0


	//   ....[24]....
        /*0158*/ 	.word	0x00006e40


	//   ....[25]....
        /*015c*/ 	.word	0x00006e50


	//   ....[26]....
        /*0160*/ 	.word	0x00006ea0


	//   ....[27]....
        /*0164*/ 	.word	0x00006ec0


	//   ....[28]....
        /*0168*/ 	.word	0x00006f30


	//   ....[29]....
        /*016c*/ 	.word	0x00006f40


	//----- nvinfo : EIATTR_VRC_CTA_INIT_COUNT
	.align		4
.L_174:
        /*0170*/ 	.byte	0x02, 0x4a
	.zero		1
	.zero		1


	//----- nvinfo : EIATTR_EXIT_INSTR_OFFSETS
	.align		4
        /*0174*/ 	.byte	0x04, 0x1c
        /*0176*/ 	.short	(.L_176 - .L_175)


	//   ....[0]....
.L_175:
        /*0178*/ 	.word	0x00000080


	//   ....[1]....
        /*017c*/ 	.word	0x000000c0


	//   ....[2]....
        /*0180*/ 	.word	0x00007170


	//   ....[3]....
        /*0184*/ 	.word	0x000071c0


	//----- nvinfo : EIATTR_MAX_THREADS
	.align		4
.L_176:
        /*0188*/ 	.byte	0x04, 0x05
        /*018a*/ 	.short	(.L_178 - .L_177)
.L_177:
        /*018c*/ 	.word	0x00000200
        /*0190*/ 	.word	0x00000001
        /*0194*/ 	.word	0x00000001


	//----- nvinfo : EIATTR_CRS_STACK_SIZE
	.align		4
.L_178:
        /*0198*/ 	.byte	0x04, 0x1e
        /*019a*/ 	.short	(.L_180 - .L_179)
.L_179:
        /*019c*/ 	.word	0x00000000


	//----- nvinfo : EIATTR_CBANK_PARAM_SIZE
	.align		4
.L_180:
        /*01a0*/ 	.byte	0x03, 0x19
        /*01a2*/ 	.short	0x0038


	//----- nvinfo : EIATTR_PARAM_CBANK
	.align		4
        /*01a4*/ 	.byte	0x04, 0x0a
        /*01a6*/ 	.short	(.L_182 - .L_181)
	.align		4
.L_181:
        /*01a8*/ 	.word	index@(.nv.constant0._ZN3cub18CUB_300001_SM_10006detail6reduce28DeviceReduceSingleTileKernelINS2_10policy_hubIdyN4cuda3std3__44plusIdEEE10Policy1000EN6thrust24THRUST_300001_SM_1000_NS10device_ptrIdEEPdyS9_dd13power_functorEEvT0_T1_T2_T3_T4_T6_)
        /*01ac*/ 	.short	0x0380
        /*01ae*/ 	.short	0x0038


	//----- nvinfo : EIATTR_SW_WAR
	.align		4
.L_182:
        /*01b0*/ 	.byte	0x04, 0x36
        /*01b2*/ 	.short	(.L_184 - .L_183)
.L_183:
        /*01b4*/ 	.word	0x00000008
.L_184:


//--------------------- .nv.info._ZN3cub18CUB_300001_SM_10006detail6reduce28DeviceReduceSingleTileKernelINS2_10policy_hubIdjN4cuda3std3__44plusIdEEE10Policy1000EPdSC_iS9_ddNS7_10__identityEEEvT0_T1_T2_T3_T4_T6_ --------------------------
	.section	.nv.info._ZN3cub18CUB_300001_SM_10006detail6reduce28DeviceReduceSingleTileKernelINS2_10policy_hubIdjN4cuda3std3__44plusIdEEE10Policy1000EPdSC_iS9_ddNS7_10__identityEEEvT0_T1_T2_T3_T4_T6_,"",@"SHT_CUDA_INFO"
	.sectionflags	@""
	.align	4


	//----- nvinfo : EIATTR_CUDA_API_VERSION
	.align		4
        /*0000*/ 	.byte	0x04, 0x37
        /*0002*/ 	.short	(.L_186 - .L_185)
.L_185:
        /*0004*/ 	.word	0x00000082


	//----- nvinfo : EIATTR_KPARAM_INFO
	.align		4
.L_186:
        /*0008*/ 	.byte	0x04, 0x17
        /*000a*/ 	.short	(.L_188 - .L_187)
.L_187:
        /*000c*/ 	.word	0x00000000
        /*0010*/ 	.short	0x0005
        /*0012*/ 	.short	0x0020
        /*0014*/ 	.byte	0x00, 0xf0, 0x05, 0x00


	//----- nvinfo : EIATTR_KPARAM_INFO
	.align		4
.L_188:
        /*0018*/ 	.byte	0x04, 0x17
        /*001a*/ 	.short	(.L_190 - .L_189)
.L_189:
        /*001c*/ 	.word	0x00000000
        /*0020*/ 	.short	0x0004
        /*0022*/ 	.short	0x0018
        /*0024*/ 	.byte	0x00, 0xf0, 0x21, 0x00


	//----- nvinfo : EIATTR_KPARAM_INFO
	.align		4
.L_190:
        /*0028*/ 	.byte	0x04, 0x17
        /*002a*/ 	.short	(.L_192 - .L_191)
.L_191:
        /*002c*/ 	.word	0x00000000
        /*0030*/ 	.short	0x0003
        /*0032*/ 	.short	0x0014
        /*0034*/ 	.byte	0x00, 0xf0, 0x05, 0x00


	//----- nvinfo : EIATTR_KPARAM_INFO
	.align		4
.L_192:
        /*0038*/ 	.byte	0x04, 0x17
        /*003a*/ 	.short	(.L_194 - .L_193)
.L_193:
        /*003c*/ 	.word	0x00000000
        /*0040*/ 	.short	0x0002
        /*0042*/ 	.short	0x0010
        /*0044*/ 	.byte	0x00, 0xf0, 0x11, 0x00


	//----- nvinfo : EIATTR_KPARAM_INFO
	.align		4
.L_194:
        /*0048*/ 	.byte	0x04, 0x17
        /*004a*/ 	.short	(.L_196 - .L_195)
.L_195:
        /*004c*/ 	.word	0x00000000
        /*0050*/ 	.short	0x0001
        /*0052*/ 	.short	0x0008
        /*0054*/ 	.byte	0x00, 0xf5, 0x21, 0x00


	//----- nvinfo : EIATTR_KPARAM_INFO
	.align		4
.L_196:
        /*0058*/ 	.byte	0x04, 0x17
        /*005a*/ 	.short	(.L_198 - .L_197)
.L_197:
        /*005c*/ 	.word	0x00000000
        /*0060*/ 	.short	0x0000
        /*0062*/ 	.short	0x0000
        /*0064*/ 	.byte	0x00, 0xf5, 0x21, 0x00


	//----- nvinfo : EIATTR_SPARSE_MMA_MASK
	.align		4
.L_198:
        /*0068*/ 	.byte	0x03, 0x50
        /*006a*/ 	.short	0x0000


	//----- nvinfo : EIATTR_MAXREG_COUNT
	.align		4
        /*006c*/ 	.byte	0x03, 0x1b
        /*006e*/ 	.short	0x0060


	//----- nvinfo : EIATTR_NUM_BARRIERS
	.align		4
        /*0070*/ 	.byte	0x02, 0x4c
        /*0072*/ 	.byte	0x01
	.zero		1


	//----- nvinfo : EIATTR_MERCURY_ISA_VERSION
	.align		4
        /*0074*/ 	.byte	0x03, 0x5f
        /*0076*/ 	.short	0x0101


	//----- nvinfo : EIATTR_COOP_GROUP_MASK_REGIDS
	.align		4
        /*0078*/ 	.byte	0x04, 0x29
        /*007a*/ 	.short	(.L_200 - .L_199)


	//   ....[0]....
.L_199:
        /*007c*/ 	.word	0xffffffff


	//   ....[1]....
        /*0080*/ 	.word	0xffffffff


	//   ....[2]....
        /*0084*/ 	.word	0xffffffff


	//   ....[3]....
        /*0088*/ 	.word	0xffffffff


	//   ....[4]....
        /*008c*/ 	.word	0xffffffff


	//   ....[5]....
        /*0090*/ 	.word	0xffffffff


	//   ....[6]....
        /*0094*/ 	.word	0xffffffff


	//   ....[7]....
        /*0098*/ 	.word	0xffffffff


	//   ....[8]....
        /*009c*/ 	.word	0xffffffff


	//   ....[9]....
        /*00a0*/ 	.word	0xffffffff


	//   ....[10]....
        /*00a4*/ 	.word	0xffffffff


	//   ....[11]....
        /*00a8*/ 	.word	0xffffffff


	//   ....[12]....
        /*00ac*/ 	.word	0xffffffff


	//   ....[13]....
        /*00b0*/ 	.word	0xffffffff


	//   ....[14]....
        /*00b4*/ 	.word	0xffffffff


	//   ....[15]....
        /*00b8*/ 	.word	0xffffffff


	//   ....[16]....
        /*00bc*/ 	.word	0xffffffff


	//   ....[17]....
        /*00c0*/ 	.word	0xffffffff


	//   ....[18]....
        /*00c4*/ 	.word	0xffffffff


	//   ....[19]....
        /*00c8*/ 	.word	0xffffffff


	//   ....[20]....
        /*00cc*/ 	.word	0xffffffff


	//   ....[21]....
        /*00d0*/ 	.word	0xffffffff


	//   ....[22]....
        /*00d4*/ 	.word	0xffffffff


	//   ....[23]....
        /*00d8*/ 	.word	0xffffffff


	//   ....[24]....
        /*00dc*/ 	.word	0xffffffff


	//   ....[25]....
        /*00e0*/ 	.word	0xffffffff


	//   ....[26]....
        /*00e4*/ 	.word	0xffffffff


	//   ....[27]....
        /*00e8*/ 	.word	0xffffffff


	//   ....[28]....
        /*00ec*/ 	.word	0xffffffff


	//   ....[29]....
        /*00f0*/ 	.word	0xffffffff


	//----- nvinfo : EIATTR_COOP_GROUP_INSTR_OFFSETS
	.align		4
.L_200:
        /*00f4*/ 	.byte	0x04, 0x28
        /*00f6*/ 	.short	(.L_202 - .L_201)


	//   ....[0]....
.L_201:
        /*00f8*/ 	.word	0x00000980


	//   ....[1]....
        /*00fc*/ 	.word	0x00000990


	//   ....[2]....
        /*0100*/ 	.word	0x00000a00


	//   ....[3]....
        /*0104*/ 	.word	0x00000a30


	//   ....[4]....
        /*0108*/ 	.word	0x00000aa0


	//   ....[5]....
        /*010c*/ 	.word	0x00000ab0


	//   ....[6]....
        /*0110*/ 	.word	0x00000b00


	//   ....[7]....
        /*0114*/ 	.word	0x00000b10


	//   ....[8]....
        /*0118*/ 	.word	0x00000b60


	//   ....[9]....
        /*011c*/ 	.word	0x00000b80


	//   ....[10]....
        /*0120*/ 	.word	0x00000e90


	//   ....[11]....
        /*0124*/ 	.word	0x00000ea0


	//   ....[12]....
        /*0128*/ 	.word	0x00000f30


	//   ....[13]....
        /*012c*/ 	.word	0x00000f50


	//   ....[14]....
        /*0130*/ 	.word	0x00000fa0


	//   ....[15]....
        /*0134*/ 	.word	0x00000fc0


	//   ....[16]....
        /*0138*/ 	.word	0x00001010


	//   ....[17]....
        /*013c*/ 	.word	0x00001040


	//   ....[18]....
        /*0140*/ 	.word	0x000010a0


	//   ....[19]....
        /*0144*/ 	.word	0x000010d0


	//   ....[20]....
        /*0148*/ 	.word	0x000022b0


	//   ....[21]....
        /*014c*/ 	.word	0x000022c0


	//   ....[22]....
        /*0150*/ 	.word	0x00002330


	//   ....[23]....
        /*0154*/ 	.word	0x00002340


	//   ....[24]....
        /*0158*/ 	.word	0x000023a0


	//   ....[25]....
        /*015c*/ 	.word	0x000023d0


	//   ....[26]....
        /*0160*/ 	.word	0x00002450


	//   ....[27]....
        /*0164*/ 	.word	0x00002460


	//   ....[28]....
        /*0168*/ 	.word	0x000024b0


	//   ....[29]....
        /*016c*/ 	.word	0x000024c0


	//----- nvinfo : EIATTR_VRC_CTA_INIT_COUNT
	.align		4
.L_202:
        /*0170*/ 	.byte	0x02, 0x4a
	.zero		1
	.zero		1


	//----- nvinfo : EIATTR_EXIT_INSTR_OFFSETS
	.align		4
        /*0174*/ 	.byte	0x04, 0x1c
        /*0176*/ 	.short	(.L_204 - .L_203)


	//   ....[0]....
.L_203:
        /*0178*/ 	.word	0x00000080


	//   ....[1]....
        /*017c*/ 	.word	0x000000c0


	//   ....[2]....
        /*0180*/ 	.word	0x00002750


	//   ....[3]....
        /*0184*/ 	.word	0x000027a0


	//----- nvinfo : EIATTR_MAX_THREADS
	.align		4
.L_204:
        /*0188*/ 	.byte	0x04, 0x05
        /*018a*/ 	.short	(.L_206 - .L_205)
.L_205:
        /*018c*/ 	.word	0x00000280
        /*0190*/ 	.word	0x00000001
        /*0194*/ 	.word	0x00000001


	//----- nvinfo : EIATTR_CRS_STACK_SIZE
	.align		4
.L_206:
        /*0198*/ 	.byte	0x04, 0x1e
        /*019a*/ 	.short	(.L_208 - .L_207)
.L_207:
        /*019c*/ 	.word	0x00000000


	//----- nvinfo : EIATTR_CBANK_PARAM_SIZE
	.align		4
.L_208:
        /*01a0*/ 	.byte	0x03, 0x19
        /*01a2*/ 	.short	0x0021


	//----- nvinfo : EIATTR_PARAM_CBANK
	.align		4
        /*01a4*/ 	.byte	0x04, 0x0a
        /*01a6*/ 	.short	(.L_210 - .L_209)
	.align		4
.L_209:
        /*01a8*/ 	.word	index@(.nv.constant0._ZN3cub18CUB_300001_SM_10006detail6reduce28DeviceReduceSingleTileKernelINS2_10policy_hubIdjN4cuda3std3__44plusIdEEE10Policy1000EPdSC_iS9_ddNS7_10__identityEEEvT0_T1_T2_T3_T4_T6_)
        /*01ac*/ 	.short	0x0380
        /*01ae*/ 	.short	0x0021


	//----- nvinfo : EIATTR_SW_WAR
	.align		4
.L_210:
        /*01b0*/ 	.byte	0x04, 0x36
        /*01b2*/ 	.short	(.L_212 - .L_211)
.L_211:
        /*01b4*/ 	.word	0x00000008
.L_212:


//--------------------- .nv.info._ZN3cub18CUB_300001_SM_10006detail6reduce18DeviceReduceKernelINS2_10policy_hubIdjN4cuda3std3__44plusIdEEE10Policy1000EN6thrust24THRUST_300001_SM_1000_NS10device_ptrIdEEjS9_d13power_functorEEvT0_PT3_T1_NS0_13GridEvenShareISK_EET2_T4_ --------------------------
	.section	.nv.info._ZN3cub18CUB_300001_SM_10006detail6reduce18DeviceReduceKernelINS2_10policy_hubIdjN4cuda3std3__44plusIdEEE10Policy1000EN6thrust24THRUST_300001_SM_1000_NS10device_ptrIdEEjS9_d13power_functorEEvT0_PT3_T1_NS0_13GridEvenShareISK_EET2_T4_,"",@"SHT_CUDA_INFO"
	.sectionflags	@""
	.align	4


	//----- nvinfo : EIATTR_CUDA_API_VERSION
	.align		4
        /*0000*/ 	.byte	0x04, 0x37
        /*0002*/ 	.short	(.L_214 - .L_213)
.L_213:
        /*0004*/ 	.word	0x00000082


	//----- nvinfo : EIATTR_KPARAM_INFO
	.align		4
.L_214:
        /*0008*/ 	.byte	0x04, 0x17
        /*000a*/ 	.short	(.L_216 - .L_215)
.L_215:
        /*000c*/ 	.word	0x00000000
        /*0010*/ 	.short	0x0005
        /*0012*/ 	.short	0x0040
        /*0014*/ 	.byte	0x00, 0xf0, 0x41, 0x00


	//----- nvinfo : EIATTR_KPARAM_INFO
	.align		4
.L_216:
        /*0018*/ 	.byte	0x04, 0x17
        /*001a*/ 	.short	(.L_218 - .L_217)
.L_217:
        /*001c*/ 	.word	0x00000000
        /*0020*/ 	.short	0x0004
        /*0022*/ 	.short	0x003c
        /*0024*/ 	.byte	0x00, 0xf0, 0x05, 0x00


	//----- nvinfo : EIATTR_KPARAM_INFO
	.align		4
.L_218:
        /*0028*/ 	.byte	0x04, 0x17
        /*002a*/ 	.short	(.L_220 - .L_219)
.L_219:
        /*002c*/ 	.word	0x00000000
        /*0030*/ 	.short	0x0003
        /*0032*/ 	.short	0x0014
        /*0034*/ 	.byte	0x00, 0xf0, 0xa1, 0x00


	//----- nvinfo : EIATTR_KPARAM_INFO
	.align		4
.L_220:
        /*0038*/ 	.byte	0x04, 0x17
        /*003a*/ 	.short	(.L_222 - .L_221)
.L_221:
        /*003c*/ 	.word	0x00000000
        /*0040*/ 	.short	0x0002
        /*0042*/ 	.short	0x0010
        /*0044*/ 	.byte	0x00, 0xf0, 0x11, 0x00


	//----- nvinfo : EIATTR_KPARAM_INFO
	.align		4
.L_222:
        /*0048*/ 	.byte	0x04, 0x17
        /*004a*/ 	.short	(.L_224 - .L_223)
.L_223:
        /*004c*/ 	.word	0x00000000
        /*0050*/ 	.short	0x0001
        /*0052*/ 	.short	0x0008
        /*0054*/ 	.byte	0x00, 0xf5, 0x21, 0x00


	//----- nvinfo : EIATTR_KPARAM_INFO
	.align		4
.L_224:
        /*0058*/ 	.byte	0x04, 0x17
        /*005a*/ 	.short	(.L_226 - .L_225)
.L_225:
        /*005c*/ 	.word	0x00000000
        /*0060*/ 	.short	0x0000
        /*0062*/ 	.short	0x0000
        /*0064*/ 	.byte	0x00, 0xf0, 0x21, 0x00


	//----- nvinfo : EIATTR_SPARSE_MMA_MASK
	.align		4
.L_226:
        /*0068*/ 	.byte	0x03, 0x50
        /*006a*/ 	.short	0x0000


	//----- nvinfo : EIATTR_MAXREG_COUNT
	.align		4
        /*006c*/ 	.byte	0x03, 0x1b
        /*006e*/ 	.short	0x0060


	//----- nvinfo : EIATTR_NUM_BARRIERS
	.align		4
        /*0070*/ 	.byte	0x02, 0x4c
        /*0072*/ 	.byte	0x01
	.zero		1


	//----- nvinfo : EIATTR_MERCURY_ISA_VERSION
	.align		4
        /*0074*/ 	.byte	0x03, 0x5f
        /*0076*/ 	.short	0x0101


	//----- nvinfo : EIATTR_COOP_GROUP_MASK_REGIDS
	.align		4
        /*0078*/ 	.byte	0x04, 0x29
        /*007a*/ 	.short	(.L_228 - .L_227)


	//   ....[0]....
.L_227:
        /*007c*/ 	.word	0xffffffff


	//   ....[1]....
        /*0080*/ 	.word	0xffffffff


	//   ....[2]....
        /*0084*/ 	.word	0xffffffff


	//   ....[3]....
        /*0088*/ 	.word	0xffffffff


	//   ....[4]....
        /*008c*/ 	.word	0xffffffff


	//   ....[5]....
        /*0090*/ 	.word	0xffffffff


	//   ....[6]....
        /*0094*/ 	.word	0xffffffff


	//   ....[7]....
        /*0098*/ 	.word	0xffffffff


	//   ....[8]....
        /*009c*/ 	.word	0xffffffff


	//   ....[9]....
        /*00a0*/ 	.word	0xffffffff


	//   ....[10]....
        /*00a4*/ 	.word	0xffffffff


	//   ....[11]....
        /*00a8*/ 	.word	0xffffffff


	//   ....[12]....
        /*00ac*/ 	.word	0xffffffff


	//   ....[13]....
        /*00b0*/ 	.word	0xffffffff


	//   ....[14]....
        /*00b4*/ 	.word	0xffffffff


	//   ....[15]....
        /*00b8*/ 	.word	0xffffffff


	//   ....[16]....
        /*00bc*/ 	.word	0xffffffff


	//   ....[17]....
        /*00c0*/ 	.word	0xffffffff


	//   ....[18]....
        /*00c4*/ 	.word	0xffffffff


	//   ....[19]....
        /*00c8*/ 	.word	0xffffffff


	//   ....[20]....
        /*00cc*/ 	.word	0xffffffff


	//   ....[21]....
        /*00d0*/ 	.word	0xffffffff


	//   ....[22]....
        /*00d4*/ 	.word	0xffffffff


	//   ....[23]....
        /*00d8*/ 	.word	0xffffffff


	//   ....[24]....
        /*00dc*/ 	.word	0xffffffff


	//   ....[25]....
        /*00e0*/ 	.word	0xffffffff


	//   ....[26]....
        /*00e4*/ 	.word	0xffffffff


	//   ....[27]....
        /*00e8*/ 	.word	0xffffffff


	//   ....[28]....
        /*00ec*/ 	.word	0xffffffff


	//   ....[29]....
        /*00f0*/ 	.word	0xffffffff


	//----- nvinfo : EIATTR_COOP_GROUP_INSTR_OFFSETS
	.align		4
.L_228:
        /*00f4*/ 	.byte	0x04, 0x28
        /*00f6*/ 	.short	(.L_230 - .L_229)


	//   ....[0]....
.L_229:
        /*00f8*/ 	.word	0x00001630


	//   ....[1]....
        /*00fc*/ 	.word	0x00001640


	//   ....[2]....
        /*0100*/ 	.word	0x000016b0


	//   ....[3]....
        /*0104*/ 	.word	0x000016e0


	//   ....[4]....
        /*0108*/ 	.word	0x00001750


	//   ....[5]....
        /*010c*/ 	.word	0x00001770


	//   ....[6]....
        /*0110*/ 	.word	0x000017d0


	//   ....[7]....
        /*0114*/ 	.word	0x000017e0


	//   ....[8]....
        /*0118*/ 	.word	0x00001830


	//   ....[9]....
        /*011c*/ 	.word	0x00001840


	//   ....[10]....
        /*0120*/ 	.word	0x00001b40


	//   ....[11]....
        /*0124*/ 	.word	0x00001b50


	//   ....[12]....
        /*0128*/ 	.word	0x00001be0


	//   ....[13]....
        /*012c*/ 	.word	0x00001c00


	//   ....[14]....
        /*0130*/ 	.word	0x00001c50


	//   ....[15]....
        /*0134*/ 	.word	0x00001c70


	//   ....[16]....
        /*0138*/ 	.word	0x00001cc0


	//   ....[17]....
        /*013c*/ 	.word	0x00001cf0


	//   ....[18]....
        /*0140*/ 	.word	0x00001d50


	//   ....[19]....
        /*0144*/ 	.word	0x00001d70


	//   ....[20]....
        /*0148*/ 	.word	0x00007fc0


	//   ....[21]....
        /*014c*/ 	.word	0x00007fd0


	//   ....[22]....
        /*0150*/ 	.word	0x00008050


	//   ....[23]....
        /*0154*/ 	.word	0x00008060


	//   ....[24]....
        /*0158*/ 	.word	0x000080c0


	//   ....[25]....
        /*015c*/ 	.word	0x000080d0


	//   ....[26]....
        /*0160*/ 	.word	0x00008120


	//   ....[27]....
        /*0164*/ 	.word	0x00008150


	//   ....[28]....
        /*0168*/ 	.word	0x000081d0


	//   ....[29]....
        /*016c*/ 	.word	0x000081e0


	//----- nvinfo : EIATTR_VRC_CTA_INIT_COUNT
	.align		4
.L_230:
        /*0170*/ 	.byte	0x02, 0x4a
	.zero		1
	.zero		1


	//----- nvinfo : EIATTR_EXIT_INSTR_OFFSETS
	.align		4
        /*0174*/ 	.byte	0x04, 0x1c
        /*0176*/ 	.short	(.L_232 - .L_231)


	//   ....[0]....
.L_231:
        /*0178*/ 	.word	0x00008470


	//   ....[1]....
        /*017c*/ 	.word	0x000084c0


	//----- nvinfo : EIATTR_MAX_THREADS
	.align		4
.L_232:
        /*0180*/ 	.byte	0x04, 0x05
        /*0182*/ 	.short	(.L_234 - .L_233)
.L_233:
        /*0184*/ 	.word	0x00000280
        /*0188*/ 	.word	0x00000001
        /*018c*/ 	.word	0x00000001


	//----- nvinfo : EIATTR_CRS_STACK_SIZE
	.align		4
.L_234:
        /*0190*/ 	.byte	0x04, 0x1e
        /*0192*/ 	.short	(.L_236 - .L_235)
.L_235:
        /*0194*/ 	.word	0x00000000


	//----- nvinfo : EIATTR_CBANK_PARAM_SIZE
	.align		4
.L_236:
        /*0198*/ 	.byte	0x03, 0x19
        /*019a*/ 	.short	0x0050


	//----- nvinfo : EIATTR_PARAM_CBANK
	.align		4
        /*019c*/ 	.byte	0x04, 0x0a
        /*019e*/ 	.short	(.L_238 - .L_237)
	.align		4
.L_237:
        /*01a0*/ 	.word	index@(.nv.constant0._ZN3cub18CUB_300001_SM_10006detail6reduce18DeviceReduceKernelINS2_10policy_hubIdjN4cuda3std3__44plusIdEEE10Policy1000EN6thrust24THRUST_300001_SM_1000_NS10device_ptrIdEEjS9_d13power_functorEEvT0_PT3_T1_NS0_13GridEvenShareISK_EET2_T4_)
        /*01a4*/ 	.short	0x0380
        /*01a6*/ 	.short	0x0050


	//----- nvinfo : EIATTR_SW_WAR
	.align		4
.L_238:
        /*01a8*/ 	.byte	0x04, 0x36
        /*01aa*/ 	.short	(.L_240 - .L_239)
.L_239:
        /*01ac*/ 	.word	0x00000008
.L_240:


//--------------------- .nv.info._ZN3cub18CUB_300001_SM_10006detail6reduce28DeviceReduceSingleTileKernelINS2_10policy_hubIdjN4cuda3std3__44plusIdEEE10Policy1000EN6thrust24THRUST_300001_SM_1000_NS10device_ptrIdEEPdjS9_dd13power_functorEEvT0_T1_T2_T3_T4_T6_ --------------------------
	.section	.nv.info._ZN3cub18CUB_300001_SM_10006detail6reduce28DeviceReduceSingleTileKernelINS2_10policy_hubIdjN4cuda3std3__44plusIdEEE10Policy1000EN6thrust24THRUST_300001_SM_1000_NS10device_ptrIdEEPdjS9_dd13power_functorEEvT0_T1_T2_T3_T4_T6_,"",@"SHT_CUDA_INFO"
	.sectionflags	@""
	.align	4


	//----- nvinfo : EIATTR_CUDA_API_VERSION
	.align		4
        /*0000*/ 	.byte	0x04, 0x37
        /*0002*/ 	.short	(.L_242 - .L_241)
.L_241:
        /*0004*/ 	.word	0x00000082


	//----- nvinfo : EIATTR_KPARAM_INFO
	.align		4
.L_242:
        /*0008*/ 	.byte	0x04, 0x17
        /*000a*/ 	.short	(.L_244 - .L_243)
.L_243:
        /*000c*/ 	.word	0x00000000
        /*0010*/ 	.short	0x0005
        /*0012*/ 	.short	0x0020
        /*0014*/ 	.byte	0x00, 0xf0, 0x41, 0x00


	//----- nvinfo : EIATTR_KPARAM_INFO
	.align		4
.L_244:
        /*0018*/ 	.byte	0x04, 0x17
        /*001a*/ 	.short	(.L_246 - .L_245)
.L_245:
        /*001c*/ 	.word	0x00000000
        /*0020*/ 	.short	0x0004
        /*0022*/ 	.short	0x0018
        /*0024*/ 	.byte	0x00, 0xf0, 0x21, 0x00


	//----- nvinfo : EIATTR_KPARAM_INFO
	.align		4
.L_246:
        /*0028*/ 	.byte	0x04, 0x17
        /*002a*/ 	.short	(.L_248 - .L_247)
.L_247:
        /*002c*/ 	.word	0x00000000
        /*0030*/ 	.short	0x0003
        /*0032*/ 	.short	0x0014
        /*0034*/ 	.byte	0x00, 0xf0, 0x05, 0x00


	//----- nvinfo : EIATTR_KPARAM_INFO
	.align		4
.L_248:
        /*0038*/ 	.byte	0x04, 0x17
        /*003a*/ 	.short	(.L_250 - .L_249)
.L_249:
        /*003c*/ 	.word	0x00000000
        /*0040*/ 	.short	0x0002
        /*0042*/ 	.short	0x0010
        /*0044*/ 	.byte	0x00, 0xf0, 0x11, 0x00


	//----- nvinfo : EIATTR_KPARAM_INFO
	.align		4
.L_250:
        /*0048*/ 	.byte	0x04, 0x17
        /*004a*/ 	.short	(.L_252 - .L_251)
.L_251:
        /*004c*/ 	.word	0x00000000
        /*0050*/ 	.short	0x0001
        /*0052*/ 	.short	0x0008
        /*0054*/ 	.byte	0x00, 0xf5, 0x21, 0x00


	//----- nvinfo : EIATTR_KPARAM_INFO
	.align		4
.L_252:
        /*0058*/ 	.byte	0x04, 0x17
        /*005a*/ 	.short	(.L_254 - .L_253)
.L_253:
        /*005c*/ 	.word	0x00000000
        /*0060*/ 	.short	0x0000
        /*0062*/ 	.short	0x0000
        /*0064*/ 	.byte	0x00, 0xf0, 0x21, 0x00


	//----- nvinfo : EIATTR_SPARSE_MMA_MASK
	.align		4
.L_254:
        /*0068*/ 	.byte	0x03, 0x50
        /*006a*/ 	.short	0x0000


	//----- nvinfo : EIATTR_MAXREG_COUNT
	.align		4
        /*006c*/ 	.byte	0x03, 0x1b
        /*006e*/ 	.short	0x0060


	//----- nvinfo : EIATTR_NUM_BARRIERS
	.align		4
        /*0070*/ 	.byte	0x02, 0x4c
        /*0072*/ 	.byte	0x01
	.zero		1


	//----- nvinfo : EIATTR_MERCURY_ISA_VERSION
	.align		4
        /*0074*/ 	.byte	0x03, 0x5f
        /*0076*/ 	.short	0x0101


	//----- nvinfo : EIATTR_COOP_GROUP_MASK_REGIDS
	.align		4
        /*0078*/ 	.byte	0x04, 0x29
        /*007a*/ 	.short	(.L_256 - .L_255)


	//   ....[0]....
.L_255:
        /*007c*/ 	.word	0xffffffff


	//   ....[1]....
        /*0080*/ 	.word	0xffffffff


	//   ....[2]....
        /*0084*/ 	.word	0xffffffff


	//   ....[3]....
        /*0088*/ 	.word	0xffffffff


	//   ....[4]....
        /*008c*/ 	.word	0xffffffff


	//   ....[5]....
        /*0090*/ 	.word	0xffffffff


	//   ....[6]....
        /*0094*/ 	.word	0xffffffff


	//   ....[7]....
        /*0098*/ 	.word	0xffffffff


	//   ....[8]....
        /*009c*/ 	.word	0xffffffff


	//   ....[9]....
        /*00a0*/ 	.word	0xffffffff


	//   ....[10]....
        /*00a4*/ 	.word	0xffffffff


	//   ....[11]....
        /*00a8*/ 	.word	0xffffffff


	//   ....[12]....
        /*00ac*/ 	.word	0xffffffff


	//   ....[13]....
        /*00b0*/ 	.word	0xffffffff


	//   ....[14]....
        /*00b4*/ 	.word	0xffffffff


	//   ....[15]....
        /*00b8*/ 	.word	0xffffffff


	//   ....[16]....
        /*00bc*/ 	.word	0xffffffff


	//   ....[17]....
        /*00c0*/ 	.word	0xffffffff


	//   ....[18]....
        /*00c4*/ 	.word	0xffffffff


	//   ....[19]....
        /*00c8*/ 	.word	0xffffffff


	//   ....[20]....
        /*00cc*/ 	.word	0xffffffff


	//   ....[21]....
        /*00d0*/ 	.word	0xffffffff


	//   ....[22]....
        /*00d4*/ 	.word	0xffffffff


	//   ....[23]....
        /*00d8*/ 	.word	0xffffffff


	//   ....[24]....
        /*00dc*/ 	.word	0xffffffff


	//   ....[25]....
        /*00e0*/ 	.word	0xffffffff


	//   ....[26]....
        /*00e4*/ 	.word	0xffffffff


	//   ....[27]....
        /*00e8*/ 	.word	0xffffffff


	//   ....[28]....
        /*00ec*/ 	.word	0xffffffff


	//   ....[29]....
        /*00f0*/ 	.word	0xffffffff


	//----- nvinfo : EIATTR_COOP_GROUP_INSTR_OFFSETS
	.align		4
.L_256:
        /*00f4*/ 	.byte	0x04, 0x28
        /*00f6*/ 	.short	(.L_258 - .L_257)


	//   ....[0]....
.L_257:
        /*00f8*/ 	.word	0x00001630


	//   ....[1]....
        /*00fc*/ 	.word	0x00001640


	//   ....[2]....
        /*0100*/ 	.word	0x000016b0


	//   ....[3]....
        /*0104*/ 	.word	0x000016c0


	//   ....[4]....
        /*0108*/ 	.word	0x00001720


	//   ....[5]....
        /*010c*/ 	.word	0x00001730


	//   ....[6]....
        /*0110*/ 	.word	0x00001780


	//   ....[7]....
        /*0114*/ 	.word	0x000017b0


	//   ....[8]....
        /*0118*/ 	.word	0x00001830


	//   ....[9]....
        /*011c*/ 	.word	0x00001840


	//   ....[10]....
        /*0120*/ 	.word	0x00001b40


	//   ....[11]....
        /*0124*/ 	.word	0x00001b50


	//   ....[12]....
        /*0128*/ 	.word	0x00001bf0


	//   ....[13]....
        /*012c*/ 	.word	0x00001c00


	//   ....[14]....
        /*0130*/ 	.word	0x00001c50


	//   ....[15]....
        /*0134*/ 	.word	0x00001c70


	//   ....[16]....
        /*0138*/ 	.word	0x00001cd0


	//   ....[17]....
        /*013c*/ 	.word	0x00001cf0


	//   ....[18]....
        /*0140*/ 	.word	0x00001d50


	//   ....[19]....
        /*0144*/ 	.word	0x00001d80


	//   ....[20]....
        /*0148*/ 	.word	0x000076f0


	//   ....[21]....
        /*014c*/ 	.word	0x00007700


	//   ....[22]....
        /*0150*/ 	.word	0x00007770


	//   ....[23]....
        /*0154*/ 	.word	0x00007780


	//   ....[24]....
        /*0158*/ 	.word	0x000077e0


	//   ....[25]....
        /*015c*/ 	.word	0x000077f0


	//   ....[26]....
        /*0160*/ 	.word	0x00007840


	//   ....[27]....
        /*0164*/ 	.word	0x00007870


	//   ....[28]....
        /*0168*/ 	.word	0x000078f0


	//   ....[29]....
        /*016c*/ 	.word	0x00007900


	//----- nvinfo : EIATTR_VRC_CTA_INIT_COUNT
	.align		4
.L_258:
        /*0170*/ 	.byte	0x02, 0x4a
	.zero		1
	.zero		1


	//----- nvinfo : EIATTR_EXIT_INSTR_OFFSETS
	.align		4
        /*0174*/ 	.byte	0x04, 0x1c
        /*0176*/ 	.short	(.L_260 - .L_259)


	//   ....[0]....
.L_259:
        /*0178*/ 	.word	0x00000070


	//   ....[1]....
        /*017c*/ 	.word	0x000000b0


	//   ....[2]....
        /*0180*/ 	.word	0x00007b90


	//   ....[3]....
        /*0184*/ 	.word	0x00007be0


	//----- nvinfo : EIATTR_MAX_THREADS
	.align		4
.L_260:
        /*0188*/ 	.byte	0x04, 0x05
        /*018a*/ 	.short	(.L_262 - .L_261)
.L_261:
        /*018c*/ 	.word	0x00000280
        /*0190*/ 	.word	0x00000001
        /*0194*/ 	.word	0x00000001


	//----- nvinfo : EIATTR_CRS_STACK_SIZE
	.align		4
.L_262:
        /*0198*/ 	.byte	0x04, 0x1e
        /*019a*/ 	.short	(.L_264 - .L_263)
.L_263:
        /*019c*/ 	.word	0x00000000


	//----- nvinfo : EIATTR_CBANK_PARAM_SIZE
	.align		4
.L_264:
        /*01a0*/ 	.byte	0x03, 0x19
        /*01a2*/ 	.short	0x0030


	//----- nvinfo : EIATTR_PARAM_CBANK
	.align		4
        /*01a4*/ 	.byte	0x04, 0x0a
        /*01a6*/ 	.short	(.L_266 - .L_265)
	.align		4
.L_265:
        /*01a8*/ 	.word	index@(.nv.constant0._ZN3cub18CUB_300001_SM_10006detail6reduce28DeviceReduceSingleTileKernelINS2_10policy_hubIdjN4cuda3std3__44plusIdEEE10Policy1000EN6thrust24THRUST_300001_SM_1000_NS10device_ptrIdEEPdjS9_dd13power_functorEEvT0_T1_T2_T3_T4_T6_)
        /*01ac*/ 	.short	0x0380
        /*01ae*/ 	.short	0x0030


	//----- nvinfo : EIATTR_SW_WAR
	.align		4
.L_266:
        /*01b0*/ 	.byte	0x04, 0x36
        /*01b2*/ 	.short	(.L_268 - .L_267)
.L_267:
        /*01b4*/ 	.word	0x00000008
.L_268:


//--------------------- .nv.info._ZN3cub18CUB_300001_SM_10006detail11EmptyKernelIvEEvv --------------------------
	.section	.nv.info._ZN3cub18CUB_300001_SM_10006detail11EmptyKernelIvEEvv,"",@"SHT_CUDA_INFO"
	.sectionflags	@""
	.align	4


	//----- nvinfo : EIATTR_CUDA_API_VERSION
	.align		4
        /*0000*/ 	.byte	0x04, 0x37
        /*0002*/ 	.short	(.L_270 - .L_269)
.L_269:
        /*0004*/ 	.word	0x00000082


	//----- nvinfo : EIATTR_SPARSE_MMA_MASK
	.align		4
.L_270:
        /*0008*/ 	.byte	0x03, 0x50
        /*000a*/ 	.short	0x0000


	//----- nvinfo : EIATTR_MAXREG_COUNT
	.align		4
        /*000c*/ 	.byte	0x03, 0x1b
        /*000e*/ 	.short	0x00ff


	//----- nvinfo : EIATTR_MERCURY_ISA_VERSION
	.align		4
        /*0010*/ 	.byte	0x03, 0x5f
        /*0012*/ 	.short	0x0101


	//----- nvinfo : EIATTR_VRC_CTA_INIT_COUNT
	.align		4
        /*0014*/ 	.byte	0x02, 0x4a
	.zero		1
	.zero		1


	//----- nvinfo : EIATTR_EXIT_INSTR_OFFSETS
	.align		4
        /*0018*/ 	.byte	0x04, 0x1c
        /*001a*/ 	.short	(.L_272 - .L_271)


	//   ....[0]....
.L_271:
        /*001c*/ 	.word	0x00000010


	//----- nvinfo : EIATTR_SW_WAR
	.align		4
.L_272:
        /*0020*/ 	.byte	0x04, 0x36
        /*0022*/ 	.short	(.L_274 - .L_273)
.L_273:
        /*0024*/ 	.word	0x00000008
.L_274:


//--------------------- .nv.info._Z16cuda_adjsrc2_GPUiPdS_iS_S_S_S_dii --------------------------
	.section	.nv.info._Z16cuda_adjsrc2_GPUiPdS_iS_S_S_S_dii,"",@"SHT_CUDA_INFO"
	.sectionflags	@""
	.align	4


	//----- nvinfo : EIATTR_CUDA_API_VERSION
	.align		4
        /*0000*/ 	.byte	0x04, 0x37
        /*0002*/ 	.short	(.L_276 - .L_275)
.L_275:
        /*0004*/ 	.word	0x00000082


	//----- nvinfo : EIATTR_KPARAM_INFO
	.align		4
.L_276:
        /*0008*/ 	.byte	0x04, 0x17
        /*000a*/ 	.short	(.L_278 - .L_277)
.L_277:
        /*000c*/ 	.word	0x00000000
        /*0010*/ 	.short	0x000a
        /*0012*/ 	.short	0x004c
        /*0014*/ 	.byte	0x00, 0xf0, 0x11, 0x00


	//----- nvinfo : EIATTR_KPARAM_INFO
	.align		4
.L_278:
        /*0018*/ 	.byte	0x04, 0x17
        /*001a*/ 	.short	(.L_280 - .L_279)
.L_279:
        /*001c*/ 	.word	0x00000000
        /*0020*/ 	.short	0x0009
        /*0022*/ 	.short	0x0048
        /*0024*/ 	.byte	0x00, 0xf0, 0x11, 0x00


	//----- nvinfo : EIATTR_KPARAM_INFO
	.align		4
.L_280:
        /*0028*/ 	.byte	0x04, 0x17
        /*002a*/ 	.short	(.L_282 - .L_281)
.L_281:
        /*002c*/ 	.word	0x00000000
        /*0030*/ 	.short	0x0008
        /*0032*/ 	.short	0x0040
        /*0034*/ 	.byte	0x00, 0xf0, 0x21, 0x00


	//----- nvinfo : EIATTR_KPARAM_INFO
	.align		4
.L_282:
        /*0038*/ 	.byte	0x04, 0x17
        /*003a*/ 	.short	(.L_284 - .L_283)
.L_283:
        /*003c*/ 	.word	0x00000000
        /*0040*/ 	.short	0x0007
        /*0042*/ 	.short	0x0038
        /*0044*/ 	.byte	0x00, 0xf5, 0x21, 0x00


	//----- nvinfo : EIATTR_KPARAM_INFO
	.align		4
.L_284:
        /*0048*/ 	.byte	0x04, 0x17
        /*004a*/ 	.short	(.L_286 - .L_285)
.L_285:
        /*004c*/ 	.word	0x00000000
        /*0050*/ 	.short	0x0006
        /*0052*/ 	.short	0x0030
        /*0054*/ 	.byte	0x00, 0xf5, 0x21, 0x00


	//----- nvinfo : EIATTR_KPARAM_INFO
	.align		4
.L_286:
        /*0058*/ 	.byte	0x04, 0x17
        /*005a*/ 	.short	(.L_288 - .L_287)
.L_287:
        /*005c*/ 	.word	0x00000000
        /*0060*/ 	.short	0x0005
        /*0062*/ 	.short	0x0028
        /*0064*/ 	.byte	0x00, 0xf5, 0x21, 0x00


	//----- nvinfo : EIATTR_KPARAM_INFO
	.align		4
.L_288:
        /*0068*/ 	.byte	0x04, 0x17
        /*006a*/ 	.short	(.L_290 - .L_289)
.L_289:
        /*006c*/ 	.word	0x00000000
        /*0070*/ 	.short	0x0004
        /*0072*/ 	.short	0x0020
        /*0074*/ 	.byte	0x00, 0xf5, 0x21, 0x00


	//----- nvinfo : EIATTR_KPARAM_INFO
	.align		4
.L_290:
        /*0078*/ 	.byte	0x04, 0x17
        /*007a*/ 	.short	(.L_292 - .L_291)
.L_291:
        /*007c*/ 	.word	0x00000000
        /*0080*/ 	.short	0x0003
        /*0082*/ 	.short	0x0018
        /*0084*/ 	.byte	0x00, 0xf0, 0x11, 0x00


	//----- nvinfo : EIATTR_KPARAM_INFO
	.align		4
.L_292:
        /*0088*/ 	.byte	0x04, 0x17
        /*008a*/ 	.short	(.L_294 - .L_293)
.L_293:
        /*008c*/ 	.word	0x00000000
        /*0090*/ 	.short	0x0002
        /*0092*/ 	.short	0x0010
        /*0094*/ 	.byte	0x00, 0xf5, 0x21, 0x00


	//----- nvinfo : EIATTR_KPARAM_INFO
	.align		4
.L_294:
        /*0098*/ 	.byte	0x04, 0x17
        /*009a*/ 	.short	(.L_296 - .L_295)
.L_295:
        /*009c*/ 	.word	0x00000000
        /*00a0*/ 	.short	0x0001
        /*00a2*/ 	.short	0x0008
        /*00a4*/ 	.byte	0x00, 0xf5, 0x21, 0x00


	//----- nvinfo : EIATTR_KPARAM_INFO
	.align		4
.L_296:
        /*00a8*/ 	.byte	0x04, 0x17
        /*00aa*/ 	.short	(.L_298 - .L_297)
.L_297:
        /*00ac*/ 	.word	0x00000000
        /*00b0*/ 	.short	0x0000
        /*00b2*/ 	.short	0x0000
        /*00b4*/ 	.byte	0x00, 0xf0, 0x11, 0x00


	//----- nvinfo : EIATTR_SPARSE_MMA_MASK
	.align		4
.L_298:
        /*00b8*/ 	.byte	0x03, 0x50
        /*00ba*/ 	.short	0x0000


	//----- nvinfo : EIATTR_MAXREG_COUNT
	.align		4
        /*00bc*/ 	.byte	0x03, 0x1b
        /*00be*/ 	.short	0x00ff


	//----- nvinfo : EIATTR_MERCURY_ISA_VERSION
	.align		4
        /*00c0*/ 	.byte	0x03, 0x5f
        /*00c2*/ 	.short	0x0101


	//----- nvinfo : EIATTR_VRC_CTA_INIT_COUNT
	.align		4
        /*00c4*/ 	.byte	0x02, 0x4a
	.zero		1
	.zero		1


	//----- nvinfo : EIATTR_EXIT_INSTR_OFFSETS
	.align		4
        /*00c8*/ 	.byte	0x04, 0x1c
        /*00ca*/ 	.short	(.L_300 - .L_299)


	//   ....[0]....
.L_299:
        /*00cc*/ 	.word	0x000000d0


	//   ....[1]....
        /*00d0*/ 	.word	0x00000280


	//----- nvinfo : EIATTR_CBANK_PARAM_SIZE
	.align		4
.L_300:
        /*00d4*/ 	.byte	0x03, 0x19
        /*00d6*/ 	.short	0x0050


	//----- nvinfo : EIATTR_PARAM_CBANK
	.align		4
        /*00d8*/ 	.byte	0x04, 0x0a
        /*00da*/ 	.short	(.L_302 - .L_301)
	.align		4
.L_301:
        /*00dc*/ 	.word	index@(.nv.constant0._Z16cuda_adjsrc2_GPUiPdS_iS_S_S_S_dii)
        /*00e0*/ 	.short	0x0380
        /*00e2*/ 	.short	0x0050


	//----- nvinfo : EIATTR_SW_WAR
	.align		4
.L_302:
        /*00e4*/ 	.byte	0x04, 0x36
        /*00e6*/ 	.short	(.L_304 - .L_303)
.L_303:
        /*00e8*/ 	.word	0x00000008
.L_304:


//--------------------- .nv.callgraph             --------------------------
	.section	.nv.callgraph,"",@"SHT_CUDA_CALLGRAPH"
	.align	4
	.sectionentsize	8
	.align		4
        /*0000*/ 	.word	0x00000000
	.align		4
        /*0004*/ 	.word	0xffffffff
	.align		4
        /*0008*/ 	.word	0x00000000
	.align		4
        /*000c*/ 	.word	0xfffffffe
	.align		4
        /*0010*/ 	.word	0x00000000
	.align		4
        /*0014*/ 	.word	0xfffffffd
	.align		4
        /*0018*/ 	.word	0x00000000
	.align		4
        /*001c*/ 	.word	0xfffffffc


//--------------------- .nv.constant4             --------------------------
	.section	.nv.constant4,"a",@progbits
	.align	8
	.align		8
.nv.constant4:
        /*0000*/ 	.dword	_ZN34_INTERNAL_028bafd7_4_k_cu_d552e6fb4cuda3std3__45__cpo5beginE
	.align		8
        /*0008*/ 	.dword	_ZN34_INTERNAL_028bafd7_4_k_cu_d552e6fb4cuda3std3__45__cpo3endE
	.align		8
        /*0010*/ 	.dword	_ZN34_INTERNAL_028bafd7_4_k_cu_d552e6fb4cuda3std3__45__cpo6cbeginE
	.align		8
        /*0018*/ 	.dword	_ZN34_INTERNAL_028bafd7_4_k_cu_d552e6fb4cuda3std3__45__cpo4cendE
	.align		8
        /*0020*/ 	.dword	_ZN34_INTERNAL_028bafd7_4_k_cu_d552e6fb4cuda3std3__45__cpo6rbeginE
	.align		8
        /*0028*/ 	.dword	_ZN34_INTERNAL_028bafd7_4_k_cu_d552e6fb4cuda3std3__45__cpo4rendE
	.align		8
        /*0030*/ 	.dword	_ZN34_INTERNAL_028bafd7_4_k_cu_d552e6fb4cuda3std3__45__cpo7crbeginE
	.align		8
        /*0038*/ 	.dword	_ZN34_INTERNAL_028bafd7_4_k_cu_d552e6fb4cuda3std3__45__cpo5crendE
	.align		8
        /*0040*/ 	.dword	_ZN34_INTERNAL_028bafd7_4_k_cu_d552e6fb4cuda3std3__436_GLOBAL__N__028bafd7_4_k_cu_d552e6fb6ignoreE
	.align		8
        /*0048*/ 	.dword	_ZN34_INTERNAL_028bafd7_4_k_cu_d552e6fb4cuda3std3__419piecewise_constructE
	.align		8
        /*0050*/ 	.dword	_ZN34_INTERNAL_028bafd7_4_k_cu_d552e6fb4cuda3std3__48in_placeE
	.align		8
        /*0058*/ 	.dword	_ZN34_INTERNAL_028bafd7_4_k_cu_d552e6fb4cuda3std3__420unreachable_sentinelE
	.align		8
        /*0060*/ 	.dword	_ZN34_INTERNAL_028bafd7_4_k_cu_d552e6fb4cuda3std3__47nulloptE
	.align		8
        /*0068*/ 	.dword	_ZN34_INTERNAL_028bafd7_4_k_cu_d552e6fb4cuda3std3__48unexpectE
	.align		8
        /*0070*/ 	.dword	_ZN34_INTERNAL_028bafd7_4_k_cu_d552e6fb4cuda3std6ranges3__45__cpo4swapE
	.align		8
        /*0078*/ 	.dword	_ZN34_INTERNAL_028bafd7_4_k_cu_d552e6fb4cuda3std6ranges3__45__cpo9iter_moveE
	.align		8
        /*0080*/ 	.dword	_ZN34_INTERNAL_028bafd7_4_k_cu_d552e6fb4cuda3std6ranges3__45__cpo5beginE
	.align		8
        /*0088*/ 	.dword	_ZN34_INTERNAL_028bafd7_4_k_cu_d552e6fb4cuda3std6ranges3__45__cpo3endE
	.align		8
        /*0090*/ 	.dword	_ZN34_INTERNAL_028bafd7_4_k_cu_d552e6fb4cuda3std6ranges3__45__cpo6cbeginE
	.align		8
        /*0098*/ 	.dword	_ZN34_INTERNAL_028bafd7_4_k_cu_d552e6fb4cuda3std6ranges3__45__cpo4cendE
	.align		8
        /*00a0*/ 	.dword	_ZN34_INTERNAL_028bafd7_4_k_cu_d552e6fb4cuda3std6ranges3__45__cpo7advanceE
	.align		8
        /*00a8*/ 	.dword	_ZN34_INTERNAL_028bafd7_4_k_cu_d552e6fb4cuda3std6ranges3__45__cpo9iter_swapE
	.align		8
        /*00b0*/ 	.dword	_ZN34_INTERNAL_028bafd7_4_k_cu_d552e6fb4cuda3std6ranges3__45__cpo4nextE
	.align		8
        /*00b8*/ 	.dword	_ZN34_INTERNAL_028bafd7_4_k_cu_d552e6fb4cuda3std6ranges3__45__cpo4prevE
	.align		8
        /*00c0*/ 	.dword	_ZN34_INTERNAL_028bafd7_4_k_cu_d552e6fb4cuda3std6ranges3__45__cpo4dataE
	.align		8
        /*00c8*/ 	.dword	_ZN34_INTERNAL_028bafd7_4_k_cu_d552e6fb4cuda3std6ranges3__45__cpo5cdataE
	.align		8
        /*00d0*/ 	.dword	_ZN34_INTERNAL_028bafd7_4_k_cu_d552e6fb4cuda3std6ranges3__45__cpo4sizeE
	.align		8
        /*00d8*/ 	.dword	_ZN34_INTERNAL_028bafd7_4_k_cu_d552e6fb4cuda3std6ranges3__45__cpo5ssizeE
	.align		8
        /*00e0*/ 	.dword	_ZN34_INTERNAL_028bafd7_4_k_cu_d552e6fb4cuda3std6ranges3__45__cpo8distanceE
	.align		8
        /*00e8*/ 	.dword	_ZN34_INTERNAL_028bafd7_4_k_cu_d552e6fb6thrust24THRUST_300001_SM_1000_NS8cuda_cub3parE
	.align		8
        /*00f0*/ 	.dword	_ZN34_INTERNAL_028bafd7_4_k_cu_d552e6fb6thrust24THRUST_300001_SM_1000_NS8cuda_cub10par_nosyncE
	.align		8
        /*00f8*/ 	.dword	_ZN34_INTERNAL_028bafd7_4_k_cu_d552e6fb6thrust24THRUST_300001_SM_1000_NS6system6detail10sequential3seqE
	.align		8
        /*0100*/ 	.dword	_ZN34_INTERNAL_028bafd7_4_k_cu_d552e6fb6thrust24THRUST_300001_SM_1000_NS6system3cpp3parE
	.align		8
        /*0108*/ 	.dword	_ZN34_INTERNAL_028bafd7_4_k_cu_d552e6fb6thrust24THRUST_300001_SM_1000_NS12placeholders2_1E
	.align		8
        /*0110*/ 	.dword	_ZN34_INTERNAL_028bafd7_4_k_cu_d552e6fb6thrust24THRUST_300001_SM_1000_NS12placeholders2_2E
	.align		8
        /*0118*/ 	.dword	_ZN34_INTERNAL_028bafd7_4_k_cu_d552e6fb6thrust24THRUST_300001_SM_1000_NS12placeholders2_3E
	.align		8
        /*0120*/ 	.dword	_ZN34_INTERNAL_028bafd7_4_k_cu_d552e6fb6thrust24THRUST_300001_SM_1000_NS12placeholders2_4E
	.align		8
        /*0128*/ 	.dword	_ZN34_INTERNAL_028bafd7_4_k_cu_d552e6fb6thrust24THRUST_300001_SM_1000_NS12placeholders2_5E
	.align		8
        /*0130*/ 	.dword	_ZN34_INTERNAL_028bafd7_4_k_cu_d552e6fb6thrust24THRUST_300001_SM_1000_NS12placeholders2_6E
	.align		8
        /*0138*/ 	.dword	_ZN34_INTERNAL_028bafd7_4_k_cu_d552e6fb6thrust24THRUST_300001_SM_1000_NS12placeholders2_7E
	.align		8
        /*0140*/ 	.dword	_ZN34_INTERNAL_028bafd7_4_k_cu_d552e6fb6thrust24THRUST_300001_SM_1000_NS12placeholders2_8E
	.align		8
        /*0148*/ 	.dword	_ZN34_INTERNAL_028bafd7_4_k_cu_d552e6fb6thrust24THRUST_300001_SM_1000_NS12placeholders2_9E
	.align		8
        /*0150*/ 	.dword	_ZN34_INTERNAL_028bafd7_4_k_cu_d552e6fb6thrust24THRUST_300001_SM_1000_NS12placeholders3_10E
	.align		8
        /*0158*/ 	.dword	_ZN34_INTERNAL_028bafd7_4_k_cu_d552e6fb6thrust24THRUST_300001_SM_1000_NS3seqE
	.align		8
        /*0160*/ 	.dword	_ZN34_INTERNAL_028bafd7_4_k_cu_d552e6fb6thrust24THRUST_300001_SM_1000_NS6deviceE


//--------------------- .text._ZN3cub18CUB_300001_SM_10006detail6reduce28DeviceReduceSingleTileKernelINS2_10policy_hubIdyN4cuda3std3__44plusIdEEE10Policy1000EPdSC_iS9_ddNS7_10__identityEEEvT0_T1_T2_T3_T4_T6_ --------------------------
	.section	.text._ZN3cub18CUB_300001_SM_10006detail6reduce28DeviceReduceSingleTileKernelINS2_10policy_hubIdyN4cuda3std3__44plusIdEEE10Policy1000EPdSC_iS9_ddNS7_10__identityEEEvT0_T1_T2_T3_T4_T6_,"ax",@progbits
	.align	128
        .global         _ZN3cub18CUB_300001_SM_10006detail6reduce28DeviceReduceSingleTileKernelINS2_10policy_hubIdyN4cuda3std3__44plusIdEEE10Policy1000EPdSC_iS9_ddNS7_10__identityEEEvT0_T1_T2_T3_T4_T6_
        .type           _ZN3cub18CUB_300001_SM_10006detail6reduce28DeviceReduceSingleTileKernelINS2_10policy_hubIdyN4cuda3std3__44plusIdEEE10Policy1000EPdSC_iS9_ddNS7_10__identityEEEvT0_T1_T2_T3_T4_T6_,@function
        .size           _ZN3cub18CUB_300001_SM_10006detail6reduce28DeviceReduceSingleTileKernelINS2_10policy_hubIdyN4cuda3std3__44plusIdEEE10Policy1000EPdSC_iS9_ddNS7_10__identityEEEvT0_T1_T2_T3_T4_T6_,(.L_x_808 - _ZN3cub18CUB_300001_SM_10006detail6reduce28DeviceReduceSingleTileKernelINS2_10policy_hubIdyN4cuda3std3__44plusIdEEE10Policy1000EPdSC_iS9_ddNS7_10__identityEEEvT0_T1_T2_T3_T4_T6_)
        .other          _ZN3cub18CUB_300001_SM_10006detail6reduce28DeviceReduceSingleTileKernelINS2_10policy_hubIdyN4cuda3std3__44plusIdEEE10Policy1000EPdSC_iS9_ddNS7_10__identityEEEvT0_T1_T2_T3_T4_T6_,@"STO_CUDA_ENTRY STV_DEFAULT"
_ZN3cub18CUB_300001_SM_10006detail6reduce28DeviceReduceSingleTileKernelINS2_10policy_hubIdyN4cuda3std3__44plusIdEEE10Policy1000EPdSC_iS9_ddNS7_10__identityEEEvT0_T1_T2_T3_T4_T6_:
.text._ZN3cub18CUB_300001_SM_10006detail6reduce28DeviceReduceSingleTileKernelINS2_10policy_hubIdyN4cuda3std3__44plusIdEEE10Policy1000EPdSC_iS9_ddNS7_10__identityEEEvT0_T1_T2_T3_T4_T6_:
[----:B------:R-:W-:Y:S01]  /*0000*/  LDC R1, c[0x0][0x37c] ;  /* 0x0000df00ff017b82 */ /* 0x000fe20000000800 */
[----:B------:R-:W0:Y:S01]  /*0010*/  LDCU UR4, c[0x0][0x390] ;  /* 0x00007200ff0477ac */ /* 0x000e220008000800 */
[----:B------:R-:W1:Y:S01]  /*0020*/  LDCU.64 UR6, c[0x0][0x358] ;  /* 0x00006b00ff0677ac */ /* 0x000e620008000a00 */
[----:B0-----:R-:W-:-:S05]  /*0030*/  IMAD.U32 R4, RZ, RZ, UR4 ;  /* 0x00000004ff047e24 */ /* 0x001fca000f8e00ff */
[----:B------:R-:W-:-:S13]  /*0040*/  ISETP.NE.AND P0, PT, R4, RZ, PT ;  /* 0x000000ff0400720c */ /* 0x000fda0003f05270 */
[----:B-1----:R-:W-:Y:S05]  /*0050*/  @P0 BRA `(.L_x_0) ;  /* 0x00000000001c0947 */ /* 0x002fea0003800000 */
[----:B------:R-:W0:Y:S02]  /*0060*/  S2R R0, SR_TID.X ;  /* 0x0000000000007919 */ /* 0x000e240000002100 */
[----:B0-----:R-:W-:-:S13]  /*0070*/  ISETP.NE.AND P0, PT, R0, RZ, PT ;  /* 0x000000ff0000720c */ /* 0x001fda0003f05270 */
[----:B------:R-:W-:Y:S05]  /*0080*/  @P0 EXIT ;  /* 0x000000000000094d */ /* 0x000fea0003800000 */
[----:B------:R-:W0:Y:S08]  /*0090*/  LDC.64 R2, c[0x0][0x388] ;  /* 0x0000e200ff027b82 */ /* 0x000e300000000a00 */
[----:B------:R-:W0:Y:S02]  /*00a0*/  LDC.64 R4, c[0x0][0x398] ;  /* 0x0000e600ff047b82 */ /* 0x000e240000000a00 */
[----:B0-----:R-:W-:Y:S01]  /*00b0*/  STG.E.64 desc[UR6][R2.64], R4 ;  /* 0x0000000402007986 */ /* 0x001fe2000c101b06 */
[----:B------:R-:W-:Y:S05]  /*00c0*/  EXIT ;  /* 0x000000000000794d */ /* 0x000fea0003800000 */
.L_x_0:
[----:B------:R-:W-:Y:S01]  /*00d0*/  ISETP.GT.AND P0, PT, R4, 0xdff, PT ;  /* 0x00000dff0400780c */ /* 0x000fe20003f04270 */
[----:B------:R-:W-:-:S12]  /*00e0*/  BSSY.RECONVERGENT B0, `(.L_x_1) ;  /* 0x0000242000007945 */ /* 0x000fd80003800200 */
[----:B------:R-:W-:Y:S05]  /*00f0*/  @P0 BRA `(.L_x_2) ;  /* 0x0000001400180947 */ /* 0x000fea0003800000 */
[----:B------:R-:W0:Y:S01]  /*0100*/  S2R R5, SR_TID.X ;  /* 0x0000000000057919 */ /* 0x000e220000002100 */
[----:B------:R-:W-:Y:S01]  /*0110*/  BSSY.RECONVERGENT B1, `(.L_x_3) ;  /* 0x0000009000017945 */ /* 0x000fe20003800200 */
[----:B------:R-:W-:Y:S02]  /*0120*/  CS2R R2, SRZ ;  /* 0x0000000000027805 */ /* 0x000fe4000001ff00 */
[----:B0-----:R-:W-:Y:S01]  /*0130*/  ISETP.GE.AND P0, PT, R5, R4, PT ;  /* 0x000000040500720c */ /* 0x001fe20003f06270 */
[----:B------:R-:W-:-:S12]  /*0140*/  IMAD.MOV.U32 R7, RZ, RZ, R5 ;  /* 0x000000ffff077224 */ /* 0x000fd800078e0005 */
[----:B------:R-:W-:Y:S05]  /*0150*/  @P0 BRA `(.L_x_4) ;  /* 0x0000000000100947 */ /* 0x000fea0003800000 */
[----:B------:R-:W0:Y:S02]  /*0160*/  LDC.64 R2, c[0x0][0x380] ;  /* 0x0000e000ff027b82 */ /* 0x000e240000000a00 */
[----:B0-----:R-:W-:-:S06]  /*0170*/  IMAD.WIDE.U32 R2, R5, 0x8, R2 ;  /* 0x0000000805027825 */ /* 0x001fcc00078e0002 */
[----:B------:R-:W5:Y:S01]  /*0180*/  LDG.E.64.CONSTANT R2, desc[UR6][R2.64] ;  /* 0x0000000602027981 */ /* 0x000f62000c1e9b00 */
[----:B------:R-:W-:-:S07]  /*0190*/  VIADD R7, R5, 0x200 ;  /* 0x0000020005077836 */ /* 0x000fce0000000000 */
.L_x_4:
[----:B------:R-:W-:Y:S05]  /*01a0*/  BSYNC.RECONVERGENT B1 ;  /* 0x0000000000017941 */ /* 0x000fea0003800200 */
.L_x_3:
[----:B------:R-:W-:Y:S01]  /*01b0*/  ISETP.GE.AND P0, PT, R7, R4, PT ;  /* 0x000000040700720c */ /* 0x000fe20003f06270 */
[----:B------:R-:W-:-:S12]  /*01c0*/  BSSY.RECONVERGENT B1, `(.L_x_5) ;  /* 0x0000076000017945 */ /* 0x000fd80003800200 */
[----:B------:R-:W-:Y:S05]  /*01d0*/  @P0 BRA `(.L_x_6) ;  /* 0x0000000400d00947 */ /* 0x000fea0003800000 */
[----:B------:R-:W-:Y:S01]  /*01e0*/  LOP3.LUT R9, RZ, R7, RZ, 0x33, !PT ;  /* 0x00000007ff097212 */ /* 0x000fe200078e33ff */
[----:B------:R-:W-:Y:S04]  /*01f0*/  BSSY.RECONVERGENT B2, `(.L_x_7) ;  /* 0x0000017000027945 */ /* 0x000fe80003800200 */
[----:B------:R-:W-:-:S05]  /*0200*/  IMAD.IADD R0, R9, 0x1, R4 ;  /* 0x0000000109007824 */ /* 0x000fca00078e0204 */
[C---:B------:R-:W-:Y:S02]  /*0210*/  LOP3.LUT R6, R0.reuse, 0x600, RZ, 0xc0, !PT ;  /* 0x0000060000067812 */ /* 0x040fe400078ec0ff */
[----:B------:R-:W-:Y:S02]  /*0220*/  ISETP.GE.U32.AND P0, PT, R0, 0x600, PT ;  /* 0x000006000000780c */ /* 0x000fe40003f06070 */
[----:B------:R-:W-:-:S13]  /*0230*/  ISETP.NE.AND P1, PT, R6, 0x600, PT ;  /* 0x000006000600780c */ /* 0x000fda0003f25270 */
[----:B------:R-:W-:Y:S05]  /*0240*/  @!P1 BRA `(.L_x_8) ;  /* 0x0000000000449947 */ /* 0x000fea0003800000 */
[----:B------:R-:W0:Y:S01]  /*0250*/  LDC.64 R8, c[0x0][0x380] ;  /* 0x0000e000ff087b82 */ /* 0x000e220000000a00 */
[----:B------:R-:W-:-:S04]  /*0260*/  LEA.HI R0, R0, 0x1, RZ, 0x17 ;  /* 0x0000000100007811 */ /* 0x000fc800078fb8ff */
[----:B------:R-:W-:-:S05]  /*0270*/  LOP3.LUT R0, R0, 0x3, RZ, 0xc0, !PT ;  /* 0x0000000300007812 */ /* 0x000fca00078ec0ff */
[----:B------:R-:W-:Y:S02]  /*0280*/  IMAD.MOV R0, RZ, RZ, -R0 ;  /* 0x000000ffff007224 */ /* 0x000fe400078e0a00 */
[----:B0-----:R-:W-:-:S04]  /*0290*/  IMAD.WIDE.U32 R8, R7, 0x8, R8 ;  /* 0x0000000807087825 */ /* 0x001fc800078e0008 */
[----:B------:R-:W-:Y:S02]  /*02a0*/  IMAD.MOV.U32 R6, RZ, RZ, R8 ;  /* 0x000000ffff067224 */ /* 0x000fe400078e0008 */
[----:B------:R-:W-:-:S07]  /*02b0*/  IMAD.MOV.U32 R11, RZ, RZ, R9 ;  /* 0x000000ffff0b7224 */ /* 0x000fce00078e0009 */
.L_x_9:
[----:B------:R-:W-:Y:S02]  /*02c0*/  IMAD.MOV.U32 R8, RZ, RZ, R6 ;  /* 0x000000ffff087224 */ /* 0x000fe400078e0006 */
[----:B------:R-:W-:-:S06]  /*02d0*/  IMAD.MOV.U32 R9, RZ, RZ, R11 ;  /* 0x000000ffff097224 */ /* 0x000fcc00078e000b */
[----:B------:R-:W2:Y:S01]  /*02e0*/  LDG.E.64.CONSTANT R8, desc[UR6][R8.64] ;  /* 0x0000000608087981 */ /* 0x000ea2000c1e9b00 */
[----:B------:R-:W-:Y:S01]  /*02f0*/  VIADD R0, R0, 0x1 ;  /* 0x0000000100007836 */ /* 0x000fe20000000000 */
[----:B------:R-:W-:Y:S01]  /*0300*/  IADD3 R6, P2, PT, R6, 0x1000, RZ ;  /* 0x0000100006067810 */ /* 0x000fe20007f5e0ff */
[----:B------:R-:W-:-:S03]  /*0310*/  VIADD R7, R7, 0x200 ;  /* 0x0000020007077836 */ /* 0x000fc60000000000 */
[----:B------:R-:W-:Y:S01]  /*0320*/  ISETP.NE.AND P1, PT, R0, RZ, PT ;  /* 0x000000ff0000720c */ /* 0x000fe20003f25270 */
[----:B------:R-:W-:Y:S01]  /*0330*/  IMAD.X R11, RZ, RZ, R11, P2 ;  /* 0x000000ffff0b7224 */ /* 0x000fe200010e060b */
[----:B--2--5:R-:W-:-:S11]  /*0340*/  DADD R2, R8, R2 ;  /* 0x0000000008027229 */ /* 0x024fd60000000002 */
[----:B------:R-:W-:Y:S05]  /*0350*/  @P1 BRA `(.L_x_9) ;  /* 0xfffffffc00d81947 */ /* 0x000fea000383ffff */
.L_x_8:
[----:B------:R-:W-:Y:S05]  /*0360*/  BSYNC.RECONVERGENT B2 ;  /* 0x0000000000027941 */ /* 0x000fea0003800200 */
.L_x_7:
[----:B------:R-:W-:Y:S05]  /*0370*/  @!P0 BRA `(.L_x_6) ;  /* 0x0000000400688947 */ /* 0x000fea0003800000 */
[----:B------:R-:W-:Y:S01]  /*0380*/  IMAD.IADD R0, R4, 0x1, -R7 ;  /* 0x0000000104007824 */ /* 0x000fe200078e0a07 */
[----:B------:R-:W-:Y:S01]  /*0390*/  BSSY.RECONVERGENT B2, `(.L_x_10) ;  /* 0x0000031000027945 */ /* 0x000fe20003800200 */
[----:B------:R-:W-:-:S03]  /*03a0*/  PLOP3.LUT P0, PT, PT, PT, PT, 0x80, 0x8 ;  /* 0x000000000008781c */ /* 0x000fc60003f0f070 */
[----:B------:R-:W-:-:S13]  /*03b0*/  ISETP.GT.AND P1, PT, R0, 0x1800, PT ;  /* 0x000018000000780c */ /* 0x000fda0003f24270 */
[----:B------:R-:W-:Y:S05]  /*03c0*/  @!P1 BRA `(.L_x_11) ;  /* 0x0000000000b49947 */ /* 0x000fea0003800000 */
[----:B------:R-:W-:Y:S01]  /*03d0*/  PLOP3.LUT P0, PT, PT, PT, PT, 0x8, 0x80 ;  /* 0x000000000080781c */ /* 0x000fe20003f0e170 */
[----:B------:R-:W-:-:S12]  /*03e0*/  VIADD R0, R4, 0xffffe800 ;  /* 0xffffe80004007836 */ /* 0x000fd80000000000 */
.L_x_12:
[----:B------:R-:W0:Y:S02]  /*03f0*/  LDC.64 R32, c[0x0][0x380] ;  /* 0x0000e000ff207b82 */ /* 0x000e240000000a00 */
[----:B0-----:R-:W-:-:S05]  /*0400*/  IMAD.WIDE R14, R7, 0x8, R32 ;  /* 0x00000008070e7825 */ /* 0x001fca00078e0220 */
[----:B------:R-:W2:Y:S04]  /*0410*/  LDG.E.64.CONSTANT R8, desc[UR6][R14.64] ;  /* 0x000000060e087981 */ /* 0x000ea8000c1e9b00 */
[----:B------:R-:W3:Y:S04]  /*0420*/  LDG.E.64.CONSTANT R10, desc[UR6][R14.64+0x1000] ;  /* 0x001000060e0a7981 */ /* 0x000ee8000c1e9b00 */
[----:B------:R-:W4:Y:S01]  /*0430*/  LDG.E.64.CONSTANT R12, desc[UR6][R14.64+0x2000] ;  /* 0x002000060e0c7981 */ /* 0x000f22000c1e9b00 */
[----:B------:R-:W-:-:S03]  /*0440*/  VIADD R41, R7, 0x800 ;  /* 0x0000080007297836 */ /* 0x000fc60000000000 */
[----:B------:R-:W4:Y:S01]  /*0450*/  LDG.E.64.CONSTANT R30, desc[UR6][R14.64+0x3000] ;  /* 0x003000060e1e7981 */ /* 0x000f22000c1e9b00 */
[----:B------:R-:W-:-:S05]  /*0460*/  IMAD.WIDE R40, R41, 0x8, R32 ;  /* 0x0000000829287825 */ /* 0x000fca00078e0220 */
[----:B------:R-:W4:Y:S04]  /*0470*/  LDG.E.64.CONSTANT R28, desc[UR6][R40.64] ;  /* 0x00000006281c7981 */ /* 0x000f28000c1e9b00 */
[----:B------:R-:W4:Y:S04]  /*0480*/  LDG.E.64.CONSTANT R26, desc[UR6][R40.64+0x1000] ;  /* 0x00100006281a7981 */ /* 0x000f28000c1e9b00 */
        /* <DEDUP_REMOVED lines=12> */
[----:B------:R-:W4:Y:S04]  /*0550*/  LDG.E.64.CONSTANT R34, desc[UR6][R44.64+0x2000] ;  /* 0x002000062c227981 */ /* 0x000f28000c1e9b00 */
[----:B------:R-:W4:Y:S01]  /*0560*/  LDG.E.64.CONSTANT R32, desc[UR6][R44.64+0x3000] ;  /* 0x003000062c207981 */ /* 0x000f22000c1e9b00 */
[----:B------:R-:W-:-:S05]  /*0570*/  VIADD R7, R7, 0x2000 ;  /* 0x0000200007077836 */ /* 0x000fca0000000000 */
[----:B------:R-:W-:Y:S01]  /*0580*/  ISETP.GE.AND P1, PT, R7, R0, PT ;  /* 0x000000000700720c */ /* 0x000fe20003f26270 */
[----:B--2--5:R-:W-:-:S08]  /*0590*/  DADD R8, R8, R2 ;  /* 0x0000000008087229 */ /* 0x024fd00000000002 */
[----:B---3--:R-:W-:-:S08]  /*05a0*/  DADD R8, R8, R10 ;  /* 0x0000000008087229 */ /* 0x008fd0000000000a */
[----:B----4-:R-:W-:-:S08]  /*05b0*/  DADD R8, R8, R12 ;  /* 0x0000000008087229 */ /* 0x010fd0000000000c */
[----:B------:R-:W-:-:S08]  /*05c0*/  DADD R8, R8, R30 ;  /* 0x0000000008087229 */ /* 0x000fd0000000001e */
        /* <DEDUP_REMOVED lines=11> */
[----:B------:R-:W-:Y:S01]  /*0680*/  DADD R2, R8, R32 ;  /* 0x0000000008027229 */ /* 0x000fe20000000020 */
[----:B------:R-:W-:Y:S10]  /*0690*/  @!P1 BRA `(.L_x_12) ;  /* 0xfffffffc00549947 */ /* 0x000ff4000383ffff */
.L_x_11:
[----:B------:R-:W-:Y:S05]  /*06a0*/  BSYNC.RECONVERGENT B2 ;  /* 0x0000000000027941 */ /* 0x000fea0003800200 */
.L_x_10:
[----:B------:R-:W-:Y:S01]  /*06b0*/  IMAD.IADD R0, R4, 0x1, -R7 ;  /* 0x0000000104007824 */ /* 0x000fe200078e0a07 */
[----:B------:R-:W-:Y:S04]  /*06c0*/  BSSY.RECONVERGENT B2, `(.L_x_13) ;  /* 0x0000019000027945 */ /* 0x000fe80003800200 */
[----:B------:R-:W-:-:S13]  /*06d0*/  ISETP.GT.AND P1, PT, R0, 0x800, PT ;  /* 0x000008000000780c */ /* 0x000fda0003f24270 */
[----:B------:R-:W-:Y:S05]  /*06e0*/  @!P1 BRA `(.L_x_14) ;  /* 0x0000000000589947 */ /* 0x000fea0003800000 */
        /* <DEDUP_REMOVED lines=12> */
[----:B------:R-:W-:Y:S01]  /*07b0*/  PLOP3.LUT P0, PT, PT, PT, PT, 0x8, 0x80 ;  /* 0x000000000080781c */ /* 0x000fe20003f0e170 */
[----:B------:R-:W-:Y:S01]  /*07c0*/  VIADD R7, R7, 0x1000 ;  /* 0x0000100007077836 */ /* 0x000fe20000000000 */
[----:B--2--5:R-:W-:-:S08]  /*07d0*/  DADD R10, R2, R10 ;  /* 0x00000000020a7229 */ /* 0x024fd0000000000a */
[----:B---3--:R-:W-:-:S08]  /*07e0*/  DADD R10, R10, R12 ;  /* 0x000000000a0a7229 */ /* 0x008fd0000000000c */
[----:B----4-:R-:W-:-:S08]  /*07f0*/  DADD R10, R10, R14 ;  /* 0x000000000a0a7229 */ /* 0x010fd0000000000e */
[----:B------:R-:W-:-:S08]  /*0800*/  DADD R10, R10, R16 ;  /* 0x000000000a0a7229 */ /* 0x000fd00000000010 */
[----:B------:R-:W-:-:S08]  /*0810*/  DADD R10, R10, R20 ;  /* 0x000000000a0a7229 */ /* 0x000fd00000000014 */
[----:B------:R-:W-:-:S08]  /*0820*/  DADD R10, R10, R22 ;  /* 0x000000000a0a7229 */ /* 0x000fd00000000016 */
[----:B------:R-:W-:-:S08]  /*0830*/  DADD R10, R10, R24 ;  /* 0x000000000a0a7229 */ /* 0x000fd00000000018 */
[----:B------:R-:W-:-:S11]  /*0840*/  DADD R2, R10, R26 ;  /* 0x000000000a027229 */ /* 0x000fd6000000001a */
.L_x_14:
[----:B------:R-:W-:Y:S05]  /*0850*/  BSYNC.RECONVERGENT B2 ;  /* 0x0000000000027941 */ /* 0x000fea0003800200 */
.L_x_13:
[----:B------:R-:W-:-:S13]  /*0860*/  ISETP.LT.OR P0, PT, R7, R4, P0 ;  /* 0x000000040700720c */ /* 0x000fda0000701670 */
[----:B------:R-:W-:Y:S05]  /*0870*/  @!P0 BRA `(.L_x_6) ;  /* 0x0000000000288947 */ /* 0x000fea0003800000 */
[----:B------:R-:W0:Y:S02]  /*0880*/  LDC.64 R8, c[0x0][0x380] ;  /* 0x0000e000ff087b82 */ /* 0x000e240000000a00 */
[----:B0-----:R-:W-:-:S05]  /*0890*/  IMAD.WIDE R6, R7, 0x8, R8 ;  /* 0x0000000807067825 */ /* 0x001fca00078e0208 */
[----:B------:R-:W2:Y:S04]  /*08a0*/  LDG.E.64.CONSTANT R8, desc[UR6][R6.64] ;  /* 0x0000000606087981 */ /* 0x000ea8000c1e9b00 */
[----:B------:R-:W3:Y:S04]  /*08b0*/  LDG.E.64.CONSTANT R10, desc[UR6][R6.64+0x1000] ;  /* 0x00100006060a7981 */ /* 0x000ee8000c1e9b00 */
[----:B------:R-:W4:Y:S04]  /*08c0*/  LDG.E.64.CONSTANT R12, desc[UR6][R6.64+0x2000] ;  /* 0x00200006060c7981 */ /* 0x000f28000c1e9b00 */
[----:B------:R-:W4:Y:S01]  /*08d0*/  LDG.E.64.CONSTANT R14, desc[UR6][R6.64+0x3000] ;  /* 0x00300006060e7981 */ /* 0x000f22000c1e9b00 */
[----:B--2--5:R-:W-:-:S08]  /*08e0*/  DADD R8, R2, R8 ;  /* 0x0000000002087229 */ /* 0x024fd00000000008 */
[----:B---3--:R-:W-:-:S08]  /*08f0*/  DADD R8, R8, R10 ;  /* 0x0000000008087229 */ /* 0x008fd0000000000a */
[----:B----4-:R-:W-:-:S08]  /*0900*/  DADD R8, R8, R12 ;  /* 0x0000000008087229 */ /* 0x010fd0000000000c */
[----:B------:R-:W-:-:S11]  /*0910*/  DADD R2, R8, R14 ;  /* 0x0000000008027229 */ /* 0x000fd6000000000e */
.L_x_6:
[----:B------:R-:W-:Y:S05]  /*0920*/  BSYNC.RECONVERGENT B1 ;  /* 0x0000000000017941 */ /* 0x000fea0003800200 */
.L_x_5:
[----:B------:R-:W-:-:S13]  /*0930*/  ISETP.GE.AND P0, PT, R4, 0x200, PT ;  /* 0x000002000400780c */ /* 0x000fda0003f06270 */
[----:B------:R-:W-:Y:S05]  /*0940*/  @!P0 BRA `(.L_x_15) ;  /* 0x0000000400148947 */ /* 0x000fea0003800000 */
[----:B------:R-:W0:Y:S01]  /*0950*/  S2R R12, SR_LANEID ;  /* 0x00000000000c7919 */ /* 0x000e220000000000 */
[----:B-----5:R-:W-:Y:S04]  /*0960*/  SHFL.DOWN PT, R6, R2, 0x1, 0x1f ;  /* 0x08201f0002067f89 */ /* 0x020fe800000e0000 */
[----:B------:R-:W1:Y:S02]  /*0970*/  SHFL.DOWN PT, R7, R3, 0x1, 0x1f ;  /* 0x08201f0003077f89 */ /* 0x000e6400000e0000 */
[----:B-1----:R-:W-:Y:S01]  /*0980*/  DADD R6, R6, R2 ;  /* 0x0000000006067229 */ /* 0x002fe20000000002 */
[C---:B0-----:R-:W-:Y:S02]  /*0990*/  ISETP.GT.AND P0, PT, R12.reuse, 0x1e, PT ;  /* 0x0000001e0c00780c */ /* 0x041fe40003f04270 */
[----:B------:R-:W-:-:S07]  /*09a0*/  ISETP.NE.AND P1, PT, R12, RZ, PT ;  /* 0x000000ff0c00720c */ /* 0x000fce0003f25270 */
[----:B------:R-:W-:Y:S02]  /*09b0*/  FSEL R8, R2, R6, P0 ;  /* 0x0000000602087208 */ /* 0x000fe40000000000 */
[----:B------:R-:W-:Y:S02]  /*09c0*/  FSEL R9, R3, R7, P0 ;  /* 0x0000000703097208 */ /* 0x000fe40000000000 */
[----:B------:R-:W-:Y:S01]  /*09d0*/  ISETP.GT.AND P0, PT, R12, 0x1d, PT ;  /* 0x0000001d0c00780c */ /* 0x000fe20003f04270 */
[----:B------:R-:W-:Y:S01]  /*09e0*/  SHFL.DOWN PT, R6, R8, 0x2, 0x1f ;  /* 0x08401f0008067f89 */ /* 0x000fe200000e0000 */
[----:B------:R-:W-:Y:S02]  /*09f0*/  @!P1 MOV R4, 0x400 ;  /* 0x0000040000049802 */ /* 0x000fe40000000f00 */
[----:B------:R-:W-:Y:S01]  /*0a00*/  @!P1 SHF.R.U32.HI R0, RZ, 0x2, R5 ;  /* 0x00000002ff009819 */ /* 0x000fe20000011605 */
[----:B------:R-:W0:Y:S03]  /*0a10*/  SHFL.DOWN PT, R7, R9, 0x2, 0x1f ;  /* 0x08401f0009077f89 */ /* 0x000e2600000e0000 */
[----:B------:R-:W-:Y:S01]  /*0a20*/  @!P1 LOP3.LUT R0, R0, 0xf8, RZ, 0xc0, !PT ;  /* 0x000000f800009812 */ /* 0x000fe200078ec0ff */
[----:B0-----:R-:W-:-:S10]  /*0a30*/  DADD R6, R6, R8 ;  /* 0x0000000006067229 */ /* 0x001fd40000000008 */
[----:B------:R-:W-:Y:S02]  /*0a40*/  FSEL R6, R8, R6, P0 ;  /* 0x0000000608067208 */ /* 0x000fe40000000000 */
[----:B------:R-:W-:Y:S02]  /*0a50*/  FSEL R7, R9, R7, P0 ;  /* 0x0000000709077208 */ /* 0x000fe40000000000 */
[----:B------:R-:W-:Y:S01]  /*0a60*/  ISETP.GT.AND P0, PT, R12, 0x1b, PT ;  /* 0x0000001b0c00780c */ /* 0x000fe20003f04270 */
[----:B------:R-:W-:Y:S04]  /*0a70*/  SHFL.DOWN PT, R2, R6, 0x4, 0x1f ;  /* 0x08801f0006027f89 */ /* 0x000fe800000e0000 */
[----:B------:R-:W0:Y:S01]  /*0a80*/  SHFL.DOWN PT, R3, R7, 0x4, 0x1f ;  /* 0x08801f0007037f89 */ /* 0x000e2200000e0000 */
[----:B------:R-:W1:Y:S01]  /*0a90*/  @!P1 S2R R9, SR_CgaCtaId ;  /* 0x0000000000099919 */ /* 0x000e620000008800 */
[----:B0-----:R-:W-:-:S10]  /*0aa0*/  DADD R2, R2, R6 ;  /* 0x0000000002027229 */ /* 0x001fd40000000006 */
[----:B------:R-:W-:Y:S02]  /*0ab0*/  FSEL R10, R6, R2, P0 ;  /* 0x00000002060a7208 */ /* 0x000fe40000000000 */
[----:B------:R-:W-:Y:S02]  /*0ac0*/  FSEL R11, R7, R3, P0 ;  /* 0x00000003070b7208 */ /* 0x000fe40000000000 */
[----:B------:R-:W-:Y:S01]  /*0ad0*/  ISETP.GT.AND P0, PT, R12, 0x17, PT ;  /* 0x000000170c00780c */ /* 0x000fe20003f04270 */
[----:B------:R-:W-:Y:S04]  /*0ae0*/  SHFL.DOWN PT, R2, R10, 0x8, 0x1f ;  /* 0x09001f000a027f89 */ /* 0x000fe800000e0000 */
[----:B------:R-:W0:Y:S02]  /*0af0*/  SHFL.DOWN PT, R3, R11, 0x8, 0x1f ;  /* 0x09001f000b037f89 */ /* 0x000e2400000e0000 */
[----:B0-----:R-:W-:-:S10]  /*0b00*/  DADD R2, R2, R10 ;  /* 0x0000000002027229 */ /* 0x001fd4000000000a */
[----:B------:R-:W-:Y:S02]  /*0b10*/  FSEL R6, R10, R2, P0 ;  /* 0x000000020a067208 */ /* 0x000fe40000000000 */
[----:B------:R-:W-:Y:S02]  /*0b20*/  FSEL R7, R11, R3, P0 ;  /* 0x000000030b077208 */ /* 0x000fe40000000000 */
[----:B-1----:R-:W-:Y:S01]  /*0b30*/  @!P1 LEA R11, R9, R4, 0x18 ;  /* 0x00000004090b9211 */ /* 0x002fe200078ec0ff */
[----:B------:R-:W-:Y:S01]  /*0b40*/  SHFL.DOWN PT, R2, R6, 0x10, 0x1f ;  /* 0x0a001f0006027f89 */ /* 0x000fe200000e0000 */
[----:B------:R-:W-:-:S03]  /*0b50*/  ISETP.NE.AND P0, PT, R5, RZ, PT ;  /* 0x000000ff0500720c */ /* 0x000fc60003f05270 */
[----:B------:R-:W0:Y:S01]  /*0b60*/  SHFL.DOWN PT, R3, R7, 0x10, 0x1f ;  /* 0x0a001f0007037f89 */ /* 0x000e2200000e0000 */
[----:B------:R-:W-:Y:S01]  /*0b70*/  @!P1 IMAD.IADD R11, R0, 0x1, R11 ;  /* 0x00000001000b9824 */ /* 0x000fe200078e020b */
[----:B0-----:R-:W-:-:S07]  /*0b80*/  DADD R8, R2, R6 ;  /* 0x0000000002087229 */ /* 0x001fce0000000006 */
[----:B------:R1:W-:Y:S01]  /*0b90*/  @!P1 STS.64 [R11+0x10], R8 ;  /* 0x000010080b009388 */ /* 0x0003e20000000a00 */
[----:B------:R-:W-:Y:S01]  /*0ba0*/  BAR.SYNC.DEFER_BLOCKING 0x0 ;  /* 0x0000000000007b1d */ /* 0x000fe20000010000 */
[----:B------:R-:W-:-:S04]  /*0bb0*/  ISETP.GT.AND P1, PT, R12, 0xf, PT ;  /* 0x0000000f0c00780c */ /* 0x000fc80003f24270 */
[----:B------:R-:W-:Y:S02]  /*0bc0*/  FSEL R2, R6, R8, P1 ;  /* 0x0000000806027208 */ /* 0x000fe40000800000 */
[----:B------:R-:W-:Y:S01]  /*0bd0*/  FSEL R3, R7, R9, P1 ;  /* 0x0000000907037208 */ /* 0x000fe20000800000 */
[----:B------:R-:W-:Y:S06]  /*0be0*/  @P0 BRA `(.L_x_16) ;  /* 0x0000001800440947 */ /* 0x000fec0003800000 */
[----:B------:R-:W0:Y:S01]  /*0bf0*/  S2UR UR5, SR_CgaCtaId ;  /* 0x00000000000579c3 */ /* 0x000e220000008800 */
[----:B------:R-:W-:Y:S02]  /*0c00*/  UMOV UR4, 0x400 ;  /* 0x0000040000047882 */ /* 0x000fe40000000000 */
[----:B0-----:R-:W-:-:S09]  /*0c10*/  ULEA UR4, UR5, UR4, 0x18 ;  /* 0x0000000405047291 */ /* 0x001fd2000f8ec0ff */
[----:B------:R-:W0:Y:S04]  /*0c20*/  LDS.64 R4, [UR4+0x18] ;  /* 0x00001804ff047984 */ /* 0x000e280008000a00 */
[----:B-1----:R-:W1:Y:S04]  /*0c30*/  LDS.128 R8, [UR4+0x20] ;  /* 0x00002004ff087984 */ /* 0x002e680008000c00 */
[----:B------:R-:W2:Y:S01]  /*0c40*/  LDS.128 R12, [UR4+0x30] ;  /* 0x00003004ff0c7984 */ /* 0x000ea20008000c00 */
[----:B0-----:R-:W-:-:S03]  /*0c50*/  DADD R2, R2, R4 ;  /* 0x0000000002027229 */ /* 0x001fc60000000004 */
[----:B------:R-:W0:Y:S05]  /*0c60*/  LDS.128 R4, [UR4+0x40] ;  /* 0x00004004ff047984 */ /* 0x000e2a0008000c00 */
[----:B-1----:R-:W-:-:S08]  /*0c70*/  DADD R2, R2, R8 ;  /* 0x0000000002027229 */ /* 0x002fd00000000008 */
[----:B------:R-:W-:Y:S01]  /*0c80*/  DADD R2, R2, R10 ;  /* 0x0000000002027229 */ /* 0x000fe2000000000a */
[----:B------:R-:W1:Y:S07]  /*0c90*/  LDS.128 R8, [UR4+0x50] ;  /* 0x00005004ff087984 */ /* 0x000e6e0008000c00 */
[----:B--2---:R-:W-:-:S08]  /*0ca0*/  DADD R2, R2, R12 ;  /* 0x0000000002027229 */ /* 0x004fd0000000000c */
[----:B------:R-:W-:Y:S01]  /*0cb0*/  DADD R2, R2, R14 ;  /* 0x0000000002027229 */ /* 0x000fe2000000000e */
[----:B------:R-:W2:Y:S07]  /*0cc0*/  LDS.128 R12, [UR4+0x60] ;  /* 0x00006004ff0c7984 */ /* 0x000eae0008000c00 */
[----:B0-----:R-:W-:-:S08]  /*0cd0*/  DADD R2, R2, R4 ;  /* 0x0000000002027229 */ /* 0x001fd00000000004 */
[----:B------:R-:W-:Y:S01]  /*0ce0*/  DADD R2, R2, R6 ;  /* 0x0000000002027229 */ /* 0x000fe20000000006 */
[----:B------:R-:W0:Y:S07]  /*0cf0*/  LDS.128 R4, [UR4+0x70] ;  /* 0x00007004ff047984 */ /* 0x000e2e0008000c00 */
[----:B-1----:R-:W-:-:S08]  /*0d00*/  DADD R2, R2, R8 ;  /* 0x0000000002027229 */ /* 0x002fd00000000008 */
[----:B------:R-:W-:Y:S01]  /*0d10*/  DADD R2, R2, R10 ;  /* 0x0000000002027229 */ /* 0x000fe2000000000a */
[----:B------:R-:W1:Y:S07]  /*0d20*/  LDS.128 R8, [UR4+0x80] ;  /* 0x00008004ff087984 */ /* 0x000e6e0008000c00 */
[----:B--2---:R-:W-:-:S08]  /*0d30*/  DADD R2, R2, R12 ;  /* 0x0000000002027229 */ /* 0x004fd0000000000c */
[----:B------:R-:W-:-:S08]  /*0d40*/  DADD R2, R2, R14 ;  /* 0x0000000002027229 */ /* 0x000fd0000000000e */
[----:B0-----:R-:W-:-:S08]  /*0d50*/  DADD R2, R2, R4 ;  /* 0x0000000002027229 */ /* 0x001fd00000000004 */
[----:B------:R-:W-:-:S08]  /*0d60*/  DADD R2, R2, R6 ;  /* 0x0000000002027229 */ /* 0x000fd00000000006 */
[----:B-1----:R-:W-:-:S08]  /*0d70*/  DADD R2, R2, R8 ;  /* 0x0000000002027229 */ /* 0x002fd00000000008 */
[----:B------:R-:W-:Y:S01]  /*0d80*/  DADD R2, R2, R10 ;  /* 0x0000000002027229 */ /* 0x000fe2000000000a */
[----:B------:R-:W-:Y:S10]  /*0d90*/  BRA `(.L_x_16) ;  /* 0x0000001400d87947 */ /* 0x000ff40003800000 */
.L_x_15:
[----:B------:R-:W-:Y:S01]  /*0da0*/  LOP3.LUT R0, R5, 0x3e0, RZ, 0xc0, !PT ;  /* 0x000003e005007812 */ /* 0x000fe200078ec0ff */
[----:B------:R-:W0:Y:S03]  /*0db0*/  S2R R10, SR_LANEID ;  /* 0x00000000000a7919 */ /* 0x000e260000000000 */
[----:B------:R-:W-:Y:S01]  /*0dc0*/  LOP3.LUT R9, RZ, R0, RZ, 0x33, !PT ;  /* 0x00000000ff097212 */ /* 0x000fe200078e33ff */
[----:B------:R-:W-:-:S04]  /*0dd0*/  VIADD R7, R0, 0x20 ;  /* 0x0000002000077836 */ /* 0x000fc80000000000 */
[----:B------:R-:W-:Y:S01]  /*0de0*/  IMAD.IADD R9, R9, 0x1, R4 ;  /* 0x0000000109097824 */ /* 0x000fe200078e0204 */
[----:B------:R-:W-:-:S04]  /*0df0*/  ISETP.GT.AND P0, PT, R7, R4, PT ;  /* 0x000000040700720c */ /* 0x000fc80003f04270 */
[----:B------:R-:W-:-:S05]  /*0e00*/  SEL R11, R9, 0x1f, P0 ;  /* 0x0000001f090b7807 */ /* 0x000fca0000000000 */
[----:B-----5:R-:W-:Y:S04]  /*0e10*/  SHFL.DOWN PT, R6, R2, 0x1, R11 ;  /* 0x0820000002067989 */ /* 0x020fe800000e000b */
[----:B------:R-:W1:Y:S01]  /*0e20*/  SHFL.DOWN PT, R7, R3, 0x1, R11 ;  /* 0x0820000003077989 */ /* 0x000e6200000e000b */
[C---:B0-----:R-:W-:Y:S01]  /*0e30*/  ISETP.GE.AND P0, PT, R10.reuse, R11, PT ;  /* 0x0000000b0a00720c */ /* 0x041fe20003f06270 */
[C---:B------:R-:W-:Y:S01]  /*0e40*/  VIADD R0, R10.reuse, 0x2 ;  /* 0x000000020a007836 */ /* 0x040fe20000000000 */
[----:B------:R-:W-:Y:S01]  /*0e50*/  ISETP.NE.AND P1, PT, R10, RZ, PT ;  /* 0x000000ff0a00720c */ /* 0x000fe20003f25270 */
[----:B-1----:R-:W-:-:S12]  /*0e60*/  DADD R6, R6, R2 ;  /* 0x0000000006067229 */ /* 0x002fd80000000002 */
[----:B------:R-:W0:Y:S01]  /*0e70*/  @!P1 S2R R12, SR_CgaCtaId ;  /* 0x00000000000c9919 */ /* 0x000e220000008800 */
[----:B------:R-:W-:Y:S02]  /*0e80*/  FSEL R8, R6, R2, !P0 ;  /* 0x0000000206087208 */ /* 0x000fe40004000000 */
[----:B------:R-:W-:Y:S02]  /*0e90*/  FSEL R9, R7, R3, !P0 ;  /* 0x0000000307097208 */ /* 0x000fe40004000000 */
[----:B------:R-:W-:Y:S01]  /*0ea0*/  ISETP.GT.AND P0, PT, R0, R11, PT ;  /* 0x0000000b0000720c */ /* 0x000fe20003f04270 */
[----:B------:R-:W-:Y:S01]  /*0eb0*/  SHFL.DOWN PT, R6, R8, 0x2, R11 ;  /* 0x0840000008067989 */ /* 0x000fe200000e000b */
[----:B------:R-:W-:-:S03]  /*0ec0*/  VIADD R0, R10, 0x4 ;  /* 0x000000040a007836 */ /* 0x000fc60000000000 */
[----:B------:R-:W1:Y:S02]  /*0ed0*/  SHFL.DOWN PT, R7, R9, 0x2, R11 ;  /* 0x0840000009077989 */ /* 0x000e6400000e000b */
[----:B-1----:R-:W-:-:S10]  /*0ee0*/  DADD R6, R6, R8 ;  /* 0x0000000006067229 */ /* 0x002fd40000000008 */
[----:B------:R-:W-:Y:S02]  /*0ef0*/  FSEL R6, R8, R6, P0 ;  /* 0x0000000608067208 */ /* 0x000fe40000000000 */
[----:B------:R-:W-:Y:S02]  /*0f00*/  FSEL R7, R9, R7, P0 ;  /* 0x0000000709077208 */ /* 0x000fe40000000000 */
        /* <DEDUP_REMOVED lines=16> */
[----:B------:R-:W-:Y:S02]  /*1010*/  @!P1 MOV R9, 0x400 ;  /* 0x0000040000099802 */ /* 0x000fe40000000f00 */
[----:B------:R-:W-:Y:S01]  /*1020*/  @!P1 SHF.R.U32.HI R8, RZ, 0x2, R5 ;  /* 0x00000002ff089819 */ /* 0x000fe20000011605 */
[----:B------:R-:W1:Y:S01]  /*1030*/  SHFL.DOWN PT, R3, R7, 0x10, R11 ;  /* 0x0a00000007037989 */ /* 0x000e6200000e000b */
[----:B0-----:R-:W-:-:S02]  /*1040*/  @!P1 LEA R9, R12, R9, 0x18 ;  /* 0x000000090c099211 */ /* 0x001fc400078ec0ff */
[----:B------:R-:W-:-:S05]  /*1050*/  @!P1 LOP3.LUT R8, R8, 0xf8, RZ, 0xc0, !PT ;  /* 0x000000f808089812 */ /* 0x000fca00078ec0ff */
[----:B------:R-:W-:Y:S01]  /*1060*/  @!P1 IMAD.IADD R9, R8, 0x1, R9 ;  /* 0x0000000108099824 */ /* 0x000fe200078e0209 */
[----:B-1----:R-:W-:-:S10]  /*1070*/  DADD R2, R2, R6 ;  /* 0x0000000002027229 */ /* 0x002fd40000000006 */
[----:B------:R-:W-:Y:S02]  /*1080*/  FSEL R2, R6, R2, P0 ;  /* 0x0000000206027208 */ /* 0x000fe40000000000 */
[----:B------:R-:W-:Y:S02]  /*1090*/  FSEL R3, R7, R3, P0 ;  /* 0x0000000307037208 */ /* 0x000fe40000000000 */
[----:B------:R-:W-:-:S03]  /*10a0*/  ISETP.NE.AND P0, PT, R5, RZ, PT ;  /* 0x000000ff0500720c */ /* 0x000fc60003f05270 */
[----:B------:R0:W-:Y:S01]  /*10b0*/  @!P1 STS.64 [R9+0x10], R2 ;  /* 0x0000100209009388 */ /* 0x0001e20000000a00 */
[----:B------:R-:W-:Y:S09]  /*10c0*/  BAR.SYNC.DEFER_BLOCKING 0x0 ;  /* 0x0000000000007b1d */ /* 0x000ff20000010000 */
[----:B------:R-:W-:Y:S05]  /*10d0*/  @P0 BRA `(.L_x_16) ;  /* 0x0000001400080947 */ /* 0x000fea0003800000 */
[----:B------:R-:W1:Y:S01]  /*10e0*/  S2UR UR5, SR_CgaCtaId ;  /* 0x00000000000579c3 */ /* 0x000e620000008800 */
[----:B------:R-:W-:Y:S01]  /*10f0*/  UMOV UR4, 0x400 ;  /* 0x0000040000047882 */ /* 0x000fe20000000000 */
[----:B------:R-:W-:Y:S01]  /*1100*/  ISETP.GT.AND P1, PT, R4, 0x20, PT ;  /* 0x000000200400780c */ /* 0x000fe20003f24270 */
[----:B-1----:R-:W-:-:S09]  /*1110*/  ULEA UR4, UR5, UR4, 0x18 ;  /* 0x0000000405047291 */ /* 0x002fd2000f8ec0ff */
[----:B------:R-:W1:Y:S04]  /*1120*/  LDS.64 R6, [UR4+0x18] ;  /* 0x00001804ff067984 */ /* 0x000e680008000a00 */
[----:B------:R-:W2:Y:S04]  /*1130*/  LDS.128 R12, [UR4+0x20] ;  /* 0x00002004ff0c7984 */ /* 0x000ea80008000c00 */
[----:B0-----:R-:W0:Y:S01]  /*1140*/  LDS.128 R8, [UR4+0x30] ;  /* 0x00003004ff087984 */ /* 0x001e220008000c00 */
[----:B-1----:R-:W-:-:S10]  /*1150*/  DADD R6, R2, R6 ;  /* 0x0000000002067229 */ /* 0x002fd40000000006 */
[----:B------:R-:W-:Y:S02]  /*1160*/  FSEL R2, R6, R2, P1 ;  /* 0x0000000206027208 */ /* 0x000fe40000800000 */
[----:B------:R-:W-:Y:S02]  /*1170*/  FSEL R3, R7, R3, P1 ;  /* 0x0000000307037208 */ /* 0x000fe40000800000 */
[----:B------:R-:W-:-:S04]  /*1180*/  ISETP.GT.AND P1, PT, R4, 0x40, PT ;  /* 0x000000400400780c */ /* 0x000fc80003f24270 */
[----:B--2---:R-:W-:-:S10]  /*1190*/  DADD R12, R12, R2 ;  /* 0x000000000c0c7229 */ /* 0x004fd40000000002 */
[----:B------:R-:W-:Y:S02]  /*11a0*/  FSEL R2, R12, R2, P1 ;  /* 0x000000020c027208 */ /* 0x000fe40000800000 */
[----:B------:R-:W-:Y:S02]  /*11b0*/  FSEL R3, R13, R3, P1 ;  /* 0x000000030d037208 */ /* 0x000fe40000800000 */
[----:B------:R-:W-:-:S04]  /*11c0*/  ISETP.GT.AND P1, PT, R4, 0x60, PT ;  /* 0x000000600400780c */ /* 0x000fc80003f24270 */
[----:B------:R-:W-:-:S10]  /*11d0*/  DADD R14, R2, R14 ;  /* 0x00000000020e7229 */ /* 0x000fd4000000000e */
[----:B------:R-:W-:Y:S02]  /*11e0*/  FSEL R2, R14, R2, P1 ;  /* 0x000000020e027208 */ /* 0x000fe40000800000 */
[----:B------:R-:W-:Y:S02]  /*11f0*/  FSEL R3, R15, R3, P1 ;  /* 0x000000030f037208 */ /* 0x000fe40000800000 */
[----:B------:R-:W1:Y:S01]  /*1200*/  LDS.128 R12, [UR4+0x40] ;  /* 0x00004004ff0c7984 */ /* 0x000e620008000c00 */
[----:B------:R-:W-:-:S03]  /*1210*/  ISETP.GT.AND P1, PT, R4, 0x80, PT ;  /* 0x000000800400780c */ /* 0x000fc60003f24270 */
[----:B0-----:R-:W-:-:S10]  /*1220*/  DADD R8, R8, R2 ;  /* 0x0000000008087229 */ /* 0x001fd40000000002 */
[----:B------:R-:W-:Y:S02]  /*1230*/  FSEL R2, R8, R2, P1 ;  /* 0x0000000208027208 */ /* 0x000fe40000800000 */
[----:B------:R-:W-:Y:S02]  /*1240*/  FSEL R3, R9, R3, P1 ;  /* 0x0000000309037208 */ /* 0x000fe40000800000 */
[----:B------:R-:W-:-:S04]  /*1250*/  ISETP.GT.AND P1, PT, R4, 0xa0, PT ;  /* 0x000000a00400780c */ /* 0x000fc80003f24270 */
[----:B------:R-:W-:-:S10]  /*1260*/  DADD R10, R2, R10 ;  /* 0x00000000020a7229 */ /* 0x000fd4000000000a */
[----:B------:R-:W-:Y:S02]  /*1270*/  FSEL R2, R10, R2, P1 ;  /* 0x000000020a027208 */ /* 0x000fe40000800000 */
[----:B------:R-:W-:Y:S02]  /*1280*/  FSEL R3, R11, R3, P1 ;  /* 0x000000030b037208 */ /* 0x000fe40000800000 */
[----:B------:R-:W0:Y:S01]  /*1290*/  LDS.128 R8, [UR4+0x50] ;  /* 0x00005004ff087984 */ /* 0x000e220008000c00 */
[----:B------:R-:W-:-:S03]  /*12a0*/  ISETP.GT.AND P1, PT, R4, 0xc0, PT ;  /* 0x000000c00400780c */ /* 0x000fc60003f24270 */
[----:B-1----:R-:W-:-:S10]  /*12b0*/  DADD R12, R12, R2 ;  /* 0x000000000c0c7229 */ /* 0x002fd40000000002 */
        /* <DEDUP_REMOVED lines=33> */
[----:B------:R-:W-:-:S04]  /*14d0*/  ISETP.GT.AND P1, PT, R4, 0x1c0, PT ;  /* 0x000001c00400780c */ /* 0x000fc80003f24270 */
[----:B-1----:R-:W-:-:S10]  /*14e0*/  DADD R12, R12, R2 ;  /* 0x000000000c0c7229 */ /* 0x002fd40000000002 */
[----:B------:R-:W-:Y:S02]  /*14f0*/  FSEL R2, R12, R2, P1 ;  /* 0x000000020c027208 */ /* 0x000fe40000800000 */
[----:B------:R-:W-:Y:S02]  /*1500*/  FSEL R3, R13, R3, P1 ;  /* 0x000000030d037208 */ /* 0x000fe40000800000 */
[----:B------:R-:W-:-:S04]  /*1510*/  ISETP.GT.AND P1, PT, R4, 0x1e0, PT ;  /* 0x000001e00400780c */ /* 0x000fc80003f24270 */
[----:B------:R-:W-:-:S10]  /*1520*/  DADD R14, R2, R14 ;  /* 0x00000000020e7229 */ /* 0x000fd4000000000e */
[----:B------:R-:W-:Y:S02]  /*1530*/  FSEL R2, R14, R2, P1 ;  /* 0x000000020e027208 */ /* 0x000fe40000800000 */
[----:B------:R-:W-:Y:S01]  /*1540*/  FSEL R3, R15, R3, P1 ;  /* 0x000000030f037208 */ /* 0x000fe20000800000 */
[----:B------:R-:W-:Y:S06]  /*1550*/  BRA `(.L_x_16) ;  /* 0x0000000c00e87947 */ /* 0x000fec0003800000 */
.L_x_2:
[----:B------:R-:W0:Y:S01]  /*1560*/  S2R R41, SR_TID.X ;  /* 0x0000000000297919 */ /* 0x000e220000002100 */
[----:B------:R-:W1:Y:S02]  /*1570*/  LDCU.64 UR4, c[0x0][0x380] ;  /* 0x00007000ff0477ac */ /* 0x000e640008000a00 */
[----:B-1----:R-:W-:Y:S02]  /*1580*/  IMAD.U32 R2, RZ, RZ, UR4 ;  /* 0x00000004ff027e24 */ /* 0x002fe4000f8e00ff */
[----:B------:R-:W-:Y:S02]  /*1590*/  IMAD.U32 R3, RZ, RZ, UR5 ;  /* 0x00000005ff037e24 */ /* 0x000fe4000f8e00ff */
[----:B0-----:R-:W-:-:S05]  /*15a0*/  IMAD.WIDE.U32 R18, R41, 0x8, R2 ;  /* 0x0000000829127825 */ /* 0x001fca00078e0002 */
[----:B------:R-:W2:Y:S04]  /*15b0*/  LDG.E.64.CONSTANT R20, desc[UR6][R18.64] ;  /* 0x0000000612147981 */ /* 0x000ea8000c1e9b00 */
[----:B------:R-:W2:Y:S04]  /*15c0*/  LDG.E.64.CONSTANT R6, desc[UR6][R18.64+0x1000] ;  /* 0x0010000612067981 */ /* 0x000ea8000c1e9b00 */
[----:B------:R-:W3:Y:S04]  /*15d0*/  LDG.E.64.CONSTANT R8, desc[UR6][R18.64+0x2000] ;  /* 0x0020000612087981 */ /* 0x000ee8000c1e9b00 */
[----:B------:R-:W4:Y:S04]  /*15e0*/  LDG.E.64.CONSTANT R10, desc[UR6][R18.64+0x3000] ;  /* 0x00300006120a7981 */ /* 0x000f28000c1e9b00 */
[----:B------:R-:W5:Y:S04]  /*15f0*/  LDG.E.64.CONSTANT R12, desc[UR6][R18.64+0x4000] ;  /* 0x00400006120c7981 */ /* 0x000f68000c1e9b00 */
[----:B------:R-:W5:Y:S04]  /*1600*/  LDG.E.64.CONSTANT R14, desc[UR6][R18.64+0x5000] ;  /* 0x00500006120e7981 */ /* 0x000f68000c1e9b00 */
[----:B------:R-:W5:Y:S01]  /*1610*/  LDG.E.64.CONSTANT R16, desc[UR6][R18.64+0x6000] ;  /* 0x0060000612107981 */ /* 0x000f62000c1e9b00 */
[----:B------:R-:W-:Y:S01]  /*1620*/  ISETP.GE.U32.AND P0, PT, R4, 0x1c00, PT ;  /* 0x00001c000400780c */ /* 0x000fe20003f06070 */
[----:B------:R-:W-:Y:S01]  /*1630*/  UMOV UR4, 0xe00 ;  /* 0x00000e0000047882 */ /* 0x000fe20000000000 */
[----:B--2---:R-:W-:-:S08]  /*1640*/  DADD R6, R20, R6 ;  /* 0x0000000014067229 */ /* 0x004fd00000000006 */
[----:B---3--:R-:W-:-:S08]  /*1650*/  DADD R6, R8, R6 ;  /* 0x0000000008067229 */ /* 0x008fd00000000006 */
[----:B----4-:R-:W-:-:S08]  /*1660*/  DADD R6, R10, R6 ;  /* 0x000000000a067229 */ /* 0x010fd00000000006 */
[----:B-----5:R-:W-:-:S08]  /*1670*/  DADD R6, R12, R6 ;  /* 0x000000000c067229 */ /* 0x020fd00000000006 */
[----:B------:R-:W-:-:S08]  /*1680*/  DADD R6, R14, R6 ;  /* 0x000000000e067229 */ /* 0x000fd00000000006 */
[----:B------:R-:W-:Y:S01]  /*1690*/  DADD R6, R16, R6 ;  /* 0x0000000010067229 */ /* 0x000fe20000000006 */
[----:B------:R-:W-:Y:S10]  /*16a0*/  @!P0 BRA `(.L_x_17) ;  /* 0x00000000006c8947 */ /* 0x000ff40003800000 */
[----:B------:R-:W0:Y:S01]  /*16b0*/  LDC R22, c[0x0][0x390] ;  /* 0x0000e400ff167b82 */ /* 0x000e220000000800 */
[----:B------:R-:W-:Y:S01]  /*16c0*/  VIADD R23, R4, 0xfffff200 ;  /* 0xfffff20004177836 */ /* 0x000fe20000000000 */
[----:B------:R-:W-:-:S06]  /*16d0*/  UMOV UR4, 0xe00 ;  /* 0x00000e0000047882 */ /* 0x000fcc0000000000 */
[----:B------:R-:W1:Y:S02]  /*16e0*/  LDC.64 R2, c[0x0][0x380] ;  /* 0x0000e000ff027b82 */ /* 0x000e640000000a00 */
.L_x_19:
[----:B------:R-:W-:-:S04]  /*16f0*/  VIADD R9, R41, UR4 ;  /* 0x0000000429097c36 */ /* 0x000fc80008000000 */
[----:B-1----:R-:W-:-:S05]  /*1700*/  IMAD.WIDE.U32 R8, R9, 0x8, R2 ;  /* 0x0000000809087825 */ /* 0x002fca00078e0002 */
[----:B------:R-:W2:Y:S04]  /*1710*/  LDG.E.64.CONSTANT R4, desc[UR6][R8.64] ;  /* 0x0000000608047981 */ /* 0x000ea8000c1e9b00 */
[----:B------:R-:W3:Y:S04]  /*1720*/  LDG.E.64.CONSTANT R10, desc[UR6][R8.64+0x1000] ;  /* 0x00100006080a7981 */ /* 0x000ee8000c1e9b00 */
[----:B------:R-:W4:Y:S04]  /*1730*/  LDG.E.64.CONSTANT R12, desc[UR6][R8.64+0x2000] ;  /* 0x00200006080c7981 */ /* 0x000f28000c1e9b00 */
[----:B------:R-:W5:Y:S04]  /*1740*/  LDG.E.64.CONSTANT R14, desc[UR6][R8.64+0x3000] ;  /* 0x00300006080e7981 */ /* 0x000f68000c1e9b00 */
[----:B------:R-:W5:Y:S04]  /*1750*/  LDG.E.64.CONSTANT R16, desc[UR6][R8.64+0x4000] ;  /* 0x0040000608107981 */ /* 0x000f68000c1e9b00 */
[----:B------:R-:W5:Y:S04]  /*1760*/  LDG.E.64.CONSTANT R18, desc[UR6][R8.64+0x5000] ;  /* 0x0050000608127981 */ /* 0x000f68000c1e9b00 */
[----:B------:R-:W5:Y:S01]  /*1770*/  LDG.E.64.CONSTANT R20, desc[UR6][R8.64+0x6000] ;  /* 0x0060000608147981 */ /* 0x000f62000c1e9b00 */
[----:B--2---:R-:W-:-:S08]  /*1780*/  DADD R4, R4, R6 ;  /* 0x0000000004047229 */ /* 0x004fd00000000006 */
[----:B---3--:R-:W-:-:S08]  /*1790*/  DADD R4, R10, R4 ;  /* 0x000000000a047229 */ /* 0x008fd00000000004 */
[----:B----4-:R-:W-:-:S08]  /*17a0*/  DADD R4, R12, R4 ;  /* 0x000000000c047229 */ /* 0x010fd00000000004 */
[----:B-----5:R-:W-:-:S08]  /*17b0*/  DADD R4, R14, R4 ;  /* 0x000000000e047229 */ /* 0x020fd00000000004 */
[----:B------:R-:W-:Y:S01]  /*17c0*/  DADD R16, R16, R4 ;  /* 0x0000000010107229 */ /* 0x000fe20000000004 */
[----:B0-----:R-:W-:-:S04]  /*17d0*/  IMAD.MOV.U32 R4, RZ, RZ, R22 ;  /* 0x000000ffff047224 */ /* 0x001fc800078e0016 */
[----:B------:R-:W-:-:S03]  /*17e0*/  VIADD R0, R4, -UR4 ;  /* 0x8000000404007c36 */ /* 0x000fc60008000000 */
[----:B------:R-:W-:Y:S02]  /*17f0*/  DADD R16, R18, R16 ;  /* 0x0000000012107229 */ /* 0x000fe40000000010 */
[----:B------:R-:W-:-:S06]  /*1800*/  ISETP.GE.AND P0, PT, R0, 0xe00, PT ;  /* 0x00000e000000780c */ /* 0x000fcc0003f06270 */
[----:B------:R-:W-:-:S07]  /*1810*/  DADD R6, R20, R16 ;  /* 0x0000000014067229 */ /* 0x000fce0000000010 */
[----:B------:R-:W-:Y:S05]  /*1820*/  @!P0 BRA `(.L_x_18) ;  /* 0x00000008001c8947 */ /* 0x000fea0003800000 */
[----:B------:R-:W-:-:S06]  /*1830*/  UIADD3 UR4, UPT, UPT, UR4, 0xe00, URZ ;  /* 0x00000e0004047890 */ /* 0x000fcc000fffe0ff */
[----:B------:R-:W-:-:S13]  /*1840*/  ISETP.LT.AND P0, PT, R23, UR4, PT ;  /* 0x0000000417007c0c */ /* 0x000fda000bf01270 */
[----:B------:R-:W-:Y:S05]  /*1850*/  @!P0 BRA `(.L_x_19) ;  /* 0xfffffffc00a48947 */ /* 0x000fea000383ffff */
.L_x_17:
[----:B------:R-:W-:-:S13]  /*1860*/  ISETP.LE.AND P0, PT, R4, UR4, PT ;  /* 0x0000000404007c0c */ /* 0x000fda000bf03270 */
[----:B------:R-:W-:Y:S05]  /*1870*/  @P0 BRA `(.L_x_18) ;  /* 0x0000000800080947 */ /* 0x000fea0003800000 */
[----:B------:R-:W-:Y:S01]  /*1880*/  VIADD R0, R4, -UR4 ;  /* 0x8000000404007c36 */ /* 0x000fe20008000000 */
[----:B------:R-:W-:Y:S04]  /*1890*/  BSSY.RECONVERGENT B1, `(.L_x_18) ;  /* 0x0000080000017945 */ /* 0x000fe80003800200 */
[----:B------:R-:W-:-:S13]  /*18a0*/  ISETP.GE.AND P0, PT, R41, R0, PT ;  /* 0x000000002900720c */ /* 0x000fda0003f06270 */
[----:B------:R-:W-:Y:S05]  /*18b0*/  @P0 BRA `(.L_x_20) ;  /* 0x0000000400f40947 */ /* 0x000fea0003800000 */
[----:B------:R-:W-:Y:S01]  /*18c0*/  LOP3.LUT R5, RZ, R41, RZ, 0x33, !PT ;  /* 0x00000029ff057212 */ /* 0x000fe200078e33ff */
[----:B------:R-:W-:Y:S01]  /*18d0*/  BSSY.RECONVERGENT B2, `(.L_x_21) ;  /* 0x0000014000027945 */ /* 0x000fe20003800200 */
[----:B------:R-:W-:Y:S02]  /*18e0*/  IMAD.MOV.U32 R45, RZ, RZ, R41 ;  /* 0x000000ffff2d7224 */ /* 0x000fe400078e0029 */
[----:B------:R-:W-:-:S04]  /*18f0*/  IADD3 R4, PT, PT, R4, -UR4, R5 ;  /* 0x8000000404047c10 */ /* 0x000fc8000fffe005 */
[C---:B------:R-:W-:Y:S02]  /*1900*/  LOP3.LUT R5, R4.reuse, 0x600, RZ, 0xc0, !PT ;  /* 0x0000060004057812 */ /* 0x040fe400078ec0ff */
[----:B------:R-:W-:Y:S02]  /*1910*/  ISETP.GE.U32.AND P1, PT, R4, 0x600, PT ;  /* 0x000006000400780c */ /* 0x000fe40003f26070 */
[----:B------:R-:W-:-:S13]  /*1920*/  ISETP.NE.AND P0, PT, R5, 0x600, PT ;  /* 0x000006000500780c */ /* 0x000fda0003f05270 */
[----:B------:R-:W-:Y:S05]  /*1930*/  @!P0 BRA `(.L_x_22) ;  /* 0x0000000000348947 */ /* 0x000fea0003800000 */
[----:B------:R-:W-:Y:S01]  /*1940*/  LEA.HI R4, R4, 0x1, RZ, 0x17 ;  /* 0x0000000104047811 */ /* 0x000fe200078fb8ff */
[----:B------:R-:W-:Y:S02]  /*1950*/  VIADD R9, R41, UR4 ;  /* 0x0000000429097c36 */ /* 0x000fe40008000000 */
[----:B------:R-:W-:Y:S01]  /*1960*/  IMAD.MOV.U32 R45, RZ, RZ, R41 ;  /* 0x000000ffff2d7224 */ /* 0x000fe200078e0029 */
[----:B------:R-:W-:-:S05]  /*1970*/  LOP3.LUT R4, R4, 0x3, RZ, 0xc0, !PT ;  /* 0x0000000304047812 */ /* 0x000fca00078ec0ff */
[----:B------:R-:W-:-:S07]  /*1980*/  IMAD.MOV R8, RZ, RZ, -R4 ;  /* 0x000000ffff087224 */ /* 0x000fce00078e0a04 */
.L_x_23:
[----:B------:R-:W-:-:S06]  /*1990*/  IMAD.WIDE.U32 R4, R9, 0x8, R2 ;  /* 0x0000000809047825 */ /* 0x000fcc00078e0002 */
[----:B------:R-:W2:Y:S01]  /*19a0*/  LDG.E.64.CONSTANT R4, desc[UR6][R4.64] ;  /* 0x0000000604047981 */ /* 0x000ea2000c1e9b00 */
[----:B------:R-:W-:Y:S02]  /*19b0*/  VIADD R8, R8, 0x1 ;  /* 0x0000000108087836 */ /* 0x000fe40000000000 */
[----:B------:R-:W-:Y:S02]  /*19c0*/  VIADD R45, R45, 0x200 ;  /* 0x000002002d2d7836 */ /* 0x000fe40000000000 */
[----:B------:R-:W-:Y:S01]  /*19d0*/  VIADD R9, R9, 0x200 ;  /* 0x0000020009097836 */ /* 0x000fe20000000000 */
[----:B------:R-:W-:Y:S01]  /*19e0*/  ISETP.NE.AND P0, PT, R8, RZ, PT ;  /* 0x000000ff0800720c */ /* 0x000fe20003f05270 */
[----:B--2---:R-:W-:-:S12]  /*19f0*/  DADD R6, R4, R6 ;  /* 0x0000000004067229 */ /* 0x004fd80000000006 */
[----:B------:R-:W-:Y:S05]  /*1a00*/  @P0 BRA `(.L_x_23) ;  /* 0xfffffffc00e00947 */ /* 0x000fea000383ffff */
.L_x_22:
[----:B------:R-:W-:Y:S05]  /*1a10*/  BSYNC.RECONVERGENT B2 ;  /* 0x0000000000027941 */ /* 0x000fea0003800200 */
.L_x_21:
[----:B------:R-:W-:Y:S05]  /*1a20*/  @!P1 BRA `(.L_x_20) ;  /* 0x0000000400989947 */ /* 0x000fea0003800000 */
[----:B------:R-:W0:Y:S01]  /*1a30*/  LDCU.64 UR8, c[0x0][0x380] ;  /* 0x00007000ff0877ac */ /* 0x000e220008000a00 */
[----:B------:R-:W-:Y:S01]  /*1a40*/  IMAD.IADD R9, R0, 0x1, -R45 ;  /* 0x0000000100097824 */ /* 0x000fe200078e0a2d */
[C---:B------:R-:W-:Y:S01]  /*1a50*/  IADD3 R5, P0, PT, R45.reuse, UR4, RZ ;  /* 0x000000042d057c10 */ /* 0x040fe2000ff1e0ff */
[----:B------:R-:W-:Y:S01]  /*1a60*/  BSSY.RECONVERGENT B2, `(.L_x_24) ;  /* 0x0000039000027945 */ /* 0x000fe20003800200 */
[----:B------:R-:W-:Y:S02]  /*1a70*/  VIADD R43, R45, UR4 ;  /* 0x000000042d2b7c36 */ /* 0x000fe40008000000 */
[----:B------:R-:W-:Y:S01]  /*1a80*/  ISETP.GT.AND P1, PT, R9, 0x1800, PT ;  /* 0x000018000900780c */ /* 0x000fe20003f24270 */
[----:B------:R-:W-:Y:S01]  /*1a90*/  IMAD.X R8, RZ, RZ, RZ, P0 ;  /* 0x000000ffff087224 */ /* 0x000fe200000e06ff */
[----:B0-----:R-:W-:-:S04]  /*1aa0*/  LEA R4, P0, R5, UR8, 0x3 ;  /* 0x0000000805047c11 */ /* 0x001fc8000f8018ff */
[----:B------:R-:W-:Y:S02]  /*1ab0*/  LEA.HI.X R5, R5, UR9, R8, 0x3, P0 ;  /* 0x0000000905057c11 */ /* 0x000fe400080f1c08 */
[----:B------:R-:W-:-:S05]  /*1ac0*/  IADD3 R4, P0, PT, R4, 0x2000, RZ ;  /* 0x0000200004047810 */ /* 0x000fca0007f1e0ff */
[----:B------:R-:W-:Y:S01]  /*1ad0*/  IMAD.X R5, RZ, RZ, R5, P0 ;  /* 0x000000ffff057224 */ /* 0x000fe200000e0605 */
[----:B------:R-:W-:Y:S01]  /*1ae0*/  PLOP3.LUT P0, PT, PT, PT, PT, 0x80, 0x8 ;  /* 0x000000000008781c */ /* 0x000fe20003f0f070 */
[----:B------:R-:W-:-:S12]  /*1af0*/  @!P1 BRA `(.L_x_25) ;  /* 0x0000000000bc9947 */ /* 0x000fd80003800000 */
[----:B------:R-:W-:Y:S01]  /*1b00*/  PLOP3.LUT P0, PT, PT, PT, PT, 0x8, 0x80 ;  /* 0x000000000080781c */ /* 0x000fe20003f0e170 */
[----:B------:R-:W-:-:S12]  /*1b10*/  VIADD R40, R0, 0xffffe800 ;  /* 0xffffe80000287836 */ /* 0x000fd80000000000 */
.L_x_26:
[C---:B------:R-:W-:Y:S01]  /*1b20*/  IMAD.WIDE.U32 R38, R43.reuse, 0x8, R2 ;  /* 0x000000082b267825 */ /* 0x040fe200078e0002 */
[----:B------:R-:W2:Y:S04]  /*1b30*/  LDG.E.64.CONSTANT R8, desc[UR6][R4.64+-0x1000] ;  /* 0xfff0000604087981 */ /* 0x000ea8000c1e9b00 */
[----:B------:R-:W3:Y:S04]  /*1b40*/  LDG.E.64.CONSTANT R10, desc[UR6][R4.64] ;  /* 0x00000006040a7981 */ /* 0x000ee8000c1e9b00 */
[----:B------:R-:W4:Y:S01]  /*1b50*/  LDG.E.64.CONSTANT R38, desc[UR6][R38.64] ;  /* 0x0000000626267981 */ /* 0x000f22000c1e9b00 */
[----:B------:R-:W-:-:S03]  /*1b60*/  VIADD R15, R43, 0x800 ;  /* 0x000008002b0f7836 */ /* 0x000fc60000000000 */
[----:B------:R-:W5:Y:S01]  /*1b70*/  LDG.E.64.CONSTANT R12, desc[UR6][R4.64+0x1000] ;  /* 0x00100006040c7981 */ /* 0x000f62000c1e9b00 */
[----:B------:R-:W-:-:S03]  /*1b80*/  IMAD.WIDE.U32 R14, R15, 0x8, R2 ;  /* 0x000000080f0e7825 */ /* 0x000fc600078e0002 */
[----:B------:R-:W5:Y:S04]  /*1b90*/  LDG.E.64.CONSTANT R16, desc[UR6][R4.64+0x3000] ;  /* 0x0030000604107981 */ /* 0x000f68000c1e9b00 */
[----:B------:R-:W5:Y:S04]  /*1ba0*/  LDG.E.64.CONSTANT R14, desc[UR6][R14.64] ;  /* 0x000000060e0e7981 */ /* 0x000f68000c1e9b00 */
[----:B------:R-:W5:Y:S01]  /*1bb0*/  LDG.E.64.CONSTANT R18, desc[UR6][R4.64+0x4000] ;  /* 0x0040000604127981 */ /* 0x000f62000c1e9b00 */
        /* <DEDUP_REMOVED lines=11> */
[----:B------:R-:W5:Y:S04]  /*1c70*/  LDG.E.64.CONSTANT R34, desc[UR6][R4.64+0xc000] ;  /* 0x00c0000604227981 */ /* 0x000f68000c1e9b00 */
[----:B------:R0:W5:Y:S01]  /*1c80*/  LDG.E.64.CONSTANT R36, desc[UR6][R4.64+0xd000] ;  /* 0x00d0000604247981 */ /* 0x000162000c1e9b00 */
[----:B------:R-:W-:-:S05]  /*1c90*/  VIADD R45, R45, 0x2000 ;  /* 0x000020002d2d7836 */ /* 0x000fca0000000000 */
[----:B------:R-:W-:Y:S02]  /*1ca0*/  ISETP.GE.AND P1, PT, R45, R40, PT ;  /* 0x000000282d00720c */ /* 0x000fe40003f26270 */
[----:B0-----:R-:W-:Y:S01]  /*1cb0*/  IADD3 R4, P2, PT, R4, 0x10000, RZ ;  /* 0x0001000004047810 */ /* 0x001fe20007f5e0ff */
[----:B------:R-:W-:-:S04]  /*1cc0*/  VIADD R43, R43, 0x2000 ;  /* 0x000020002b2b7836 */ /* 0x000fc80000000000 */
[----:B------:R-:W-:Y:S01]  /*1cd0*/  IMAD.X R5, RZ, RZ, R5, P2 ;  /* 0x000000ffff057224 */ /* 0x000fe200010e0605 */
[----:B----4-:R-:W-:-:S08]  /*1ce0*/  DADD R38, R38, R6 ;  /* 0x0000000026267229 */ /* 0x010fd00000000006 */
[----:B--2---:R-:W-:-:S08]  /*1cf0*/  DADD R8, R38, R8 ;  /* 0x0000000026087229 */ /* 0x004fd00000000008 */
[----:B---3--:R-:W-:-:S08]  /*1d00*/  DADD R8, R8, R10 ;  /* 0x0000000008087229 */ /* 0x008fd0000000000a */
[----:B-----5:R-:W-:-:S08]  /*1d10*/  DADD R8, R8, R12 ;  /* 0x0000000008087229 */ /* 0x020fd0000000000c */
        /* <DEDUP_REMOVED lines=13> */
.L_x_25:
[----:B------:R-:W-:Y:S05]  /*1df0*/  BSYNC.RECONVERGENT B2 ;  /* 0x0000000000027941 */ /* 0x000fea0003800200 */
.L_x_24:
[----:B------:R-:W-:Y:S01]  /*1e00*/  IMAD.IADD R8, R0, 0x1, -R45 ;  /* 0x0000000100087824 */ /* 0x000fe200078e0a2d */
[----:B------:R-:W-:Y:S04]  /*1e10*/  BSSY.RECONVERGENT B2, `(.L_x_27) ;  /* 0x000001c000027945 */ /* 0x000fe80003800200 */
[----:B------:R-:W-:-:S13]  /*1e20*/  ISETP.GT.AND P1, PT, R8, 0x800, PT ;  /* 0x000008000800780c */ /* 0x000fda0003f24270 */
[----:B------:R-:W-:Y:S05]  /*1e30*/  @!P1 BRA `(.L_x_28) ;  /* 0x0000000000649947 */ /* 0x000fea0003800000 */
        /* <DEDUP_REMOVED lines=9> */
[----:B------:R-:W5:Y:S04]  /*1ed0*/  LDG.E.64.CONSTANT R22, desc[UR6][R4.64+0x4000] ;  /* 0x0040000604167981 */ /* 0x000f68000c1e9b00 */
[----:B------:R0:W5:Y:S01]  /*1ee0*/  LDG.E.64.CONSTANT R8, desc[UR6][R4.64+0x5000] ;  /* 0x0050000604087981 */ /* 0x000162000c1e9b00 */
[----:B------:R-:W-:Y:S01]  /*1ef0*/  PLOP3.LUT P0, PT, PT, PT, PT, 0x8, 0x80 ;  /* 0x000000000080781c */ /* 0x000fe20003f0e170 */
[----:B------:R-:W-:-:S02]  /*1f00*/  VIADD R45, R45, 0x1000 ;  /* 0x000010002d2d7836 */ /* 0x000fc40000000000 */
[----:B------:R-:W-:Y:S01]  /*1f10*/  VIADD R43, R43, 0x1000 ;  /* 0x000010002b2b7836 */ /* 0x000fe20000000000 */
[----:B----4-:R-:W-:-:S08]  /*1f20*/  DADD R6, R6, R10 ;  /* 0x0000000006067229 */ /* 0x010fd0000000000a */
[----:B--2---:R-:W-:-:S08]  /*1f30*/  DADD R6, R6, R12 ;  /* 0x0000000006067229 */ /* 0x004fd0000000000c */
[----:B---3--:R-:W-:-:S08]  /*1f40*/  DADD R6, R6, R14 ;  /* 0x0000000006067229 */ /* 0x008fd0000000000e */
[----:B-----5:R-:W-:-:S08]  /*1f50*/  DADD R6, R6, R16 ;  /* 0x0000000006067229 */ /* 0x020fd00000000010 */
[----:B------:R-:W-:-:S08]  /*1f60*/  DADD R6, R6, R18 ;  /* 0x0000000006067229 */ /* 0x000fd00000000012 */
[----:B------:R-:W-:Y:S01]  /*1f70*/  DADD R6, R6, R20 ;  /* 0x0000000006067229 */ /* 0x000fe20000000014 */
[----:B------:R-:W-:-:S07]  /*1f80*/  IADD3 R10, P1, PT, R4, 0x8000, RZ ;  /* 0x00008000040a7810 */ /* 0x000fce0007f3e0ff */
[----:B------:R-:W-:Y:S01]  /*1f90*/  DADD R6, R6, R22 ;  /* 0x0000000006067229 */ /* 0x000fe20000000016 */
[----:B0-----:R-:W-:Y:S02]  /*1fa0*/  IMAD.X R5, RZ, RZ, R5, P1 ;  /* 0x000000ffff057224 */ /* 0x001fe400008e0605 */
[----:B------:R-:W-:-:S05]  /*1fb0*/  IMAD.MOV.U32 R4, RZ, RZ, R10 ;  /* 0x000000ffff047224 */ /* 0x000fca00078e000a */
[----:B------:R-:W-:-:S11]  /*1fc0*/  DADD R6, R6, R8 ;  /* 0x0000000006067229 */ /* 0x000fd60000000008 */
.L_x_28:
[----:B------:R-:W-:Y:S05]  /*1fd0*/  BSYNC.RECONVERGENT B2 ;  /* 0x0000000000027941 */ /* 0x000fea0003800200 */
.L_x_27:
[----:B------:R-:W-:-:S13]  /*1fe0*/  ISETP.LT.OR P0, PT, R45, R0, P0 ;  /* 0x000000002d00720c */ /* 0x000fda0000701670 */
[----:B------:R-:W-:Y:S05]  /*1ff0*/  @!P0 BRA `(.L_x_20) ;  /* 0x0000000000248947 */ /* 0x000fea0003800000 */
[----:B------:R-:W-:Y:S01]  /*2000*/  IMAD.WIDE.U32 R2, R43, 0x8, R2 ;  /* 0x000000082b027825 */ /* 0x000fe200078e0002 */
[----:B------:R-:W2:Y:S04]  /*2010*/  LDG.E.64.CONSTANT R8, desc[UR6][R4.64+-0x1000] ;  /* 0xfff0000604087981 */ /* 0x000ea8000c1e9b00 */
[----:B------:R-:W3:Y:S04]  /*2020*/  LDG.E.64.CONSTANT R10, desc[UR6][R4.64] ;  /* 0x00000006040a7981 */ /* 0x000ee8000c1e9b00 */
[----:B------:R-:W4:Y:S04]  /*2030*/  LDG.E.64.CONSTANT R2, desc[UR6][R2.64] ;  /* 0x0000000602027981 */ /* 0x000f28000c1e9b00 */
[----:B------:R-:W5:Y:S01]  /*2040*/  LDG.E.64.CONSTANT R12, desc[UR6][R4.64+0x1000] ;  /* 0x00100006040c7981 */ /* 0x000f62000c1e9b00 */
[----:B----4-:R-:W-:-:S08]  /*2050*/  DADD R6, R6, R2 ;  /* 0x0000000006067229 */ /* 0x010fd00000000002 */
[----:B--2---:R-:W-:-:S08]  /*2060*/  DADD R6, R6, R8 ;  /* 0x0000000006067229 */ /* 0x004fd00000000008 */
[----:B---3--:R-:W-:-:S08]  /*2070*/  DADD R6, R6, R10 ;  /* 0x0000000006067229 */ /* 0x008fd0000000000a */
[----:B-----5:R-:W-:-:S11]  /*2080*/  DADD R6, R6, R12 ;  /* 0x0000000006067229 */ /* 0x020fd6000000000c */
.L_x_20:
[----:B------:R-:W-:Y:S05]  /*2090*/  BSYNC.RECONVERGENT B1 ;  /* 0x0000000000017941 */ /* 0x000fea0003800200 */
.L_x_18:
[----:B------:R-:W0:Y:S01]  /*20a0*/  S2R R0, SR_LANEID ;  /* 0x0000000000007919 */ /* 0x000e220000000000 */
[----:B------:R-:W-:Y:S04]  /*20b0*/  SHFL.DOWN PT, R2, R6, 0x1, 0x1f ;  /* 0x08201f0006027f89 */ /* 0x000fe800000e0000 */
[----:B------:R-:W1:Y:S02]  /*20c0*/  SHFL.DOWN PT, R3, R7, 0x1, 0x1f ;  /* 0x08201f0007037f89 */ /* 0x000e6400000e0000 */
[----:B-1----:R-:W-:Y:S01]  /*20d0*/  DADD R2, R2, R6 ;  /* 0x0000000002027229 */ /* 0x002fe20000000006 */
[C---:B0-----:R-:W-:Y:S02]  /*20e0*/  ISETP.GT.AND P0, PT, R0.reuse, 0x1e, PT ;  /* 0x0000001e0000780c */ /* 0x041fe40003f04270 */
[----:B------:R-:W-:-:S07]  /*20f0*/  ISETP.NE.AND P1, PT, R0, RZ, PT ;  /* 0x000000ff0000720c */ /* 0x000fce0003f25270 */
        /* <DEDUP_REMOVED lines=15> */
[----:B------:R-:W-:Y:S01]  /*21f0*/  ISETP.GT.AND P0, PT, R0, 0x17, PT ;  /* 0x000000170000780c */ /* 0x000fe20003f04270 */
[----:B------:R-:W-:Y:S01]  /*2200*/  SHFL.DOWN PT, R2, R6, 0x8, 0x1f ;  /* 0x09001f0006027f89 */ /* 0x000fe200000e0000 */
[----:B------:R-:W-:-:S03]  /*2210*/  @!P1 MOV R8, 0x400 ;  /* 0x0000040000089802 */ /* 0x000fc60000000f00 */
[----:B------:R-:W0:Y:S01]  /*2220*/  SHFL.DOWN PT, R3, R7, 0x8, 0x1f ;  /* 0x09001f0007037f89 */ /* 0x000e2200000e0000 */
[----:B-1----:R-:W-:Y:S01]  /*2230*/  @!P1 LEA R11, R11, R8, 0x18 ;  /* 0x000000080b0b9211 */ /* 0x002fe200078ec0ff */
[----:B0-----:R-:W-:-:S10]  /*2240*/  DADD R2, R2, R6 ;  /* 0x0000000002027229 */ /* 0x001fd40000000006 */
[----:B------:R-:W-:Y:S02]  /*2250*/  FSEL R4, R6, R2, P0 ;  /* 0x0000000206047208 */ /* 0x000fe40000000000 */
[----:B------:R-:W-:Y:S02]  /*2260*/  FSEL R5, R7, R3, P0 ;  /* 0x0000000307057208 */ /* 0x000fe40000000000 */
[----:B------:R-:W-:Y:S01]  /*2270*/  @!P1 SHF.R.U32.HI R6, RZ, 0x2, R41 ;  /* 0x00000002ff069819 */ /* 0x000fe20000011629 */
[----:B------:R-:W-:Y:S01]  /*2280*/  SHFL.DOWN PT, R2, R4, 0x10, 0x1f ;  /* 0x0a001f0004027f89 */ /* 0x000fe200000e0000 */
[----:B------:R-:W-:Y:S02]  /*2290*/  ISETP.NE.AND P0, PT, R41, RZ, PT ;  /* 0x000000ff2900720c */ /* 0x000fe40003f05270 */
[----:B------:R-:W-:Y:S01]  /*22a0*/  @!P1 LOP3.LUT R6, R6, 0xf8, RZ, 0xc0, !PT ;  /* 0x000000f806069812 */ /* 0x000fe200078ec0ff */
[----:B------:R-:W0:Y:S04]  /*22b0*/  SHFL.DOWN PT, R3, R5, 0x10, 0x1f ;  /* 0x0a001f0005037f89 */ /* 0x000e2800000e0000 */
[----:B------:R-:W-:Y:S01]  /*22c0*/  @!P1 IMAD.IADD R11, R6, 0x1, R11 ;  /* 0x00000001060b9824 */ /* 0x000fe200078e020b */
[----:B0-----:R-:W-:-:S07]  /*22d0*/  DADD R2, R2, R4 ;  /* 0x0000000002027229 */ /* 0x001fce0000000004 */
[----:B------:R0:W-:Y:S01]  /*22e0*/  @!P1 STS.64 [R11+0x10], R2 ;  /* 0x000010020b009388 */ /* 0x0001e20000000a00 */
[----:B------:R-:W-:Y:S01]  /*22f0*/  BAR.SYNC.DEFER_BLOCKING 0x0 ;  /* 0x0000000000007b1d */ /* 0x000fe20000010000 */
[----:B------:R-:W-:-:S04]  /*2300*/  ISETP.GT.AND P1, PT, R0, 0xf, PT ;  /* 0x0000000f0000780c */ /* 0x000fc80003f24270 */
[----:B------:R-:W-:Y:S02]  /*2310*/  FSEL R0, R4, R2, P1 ;  /* 0x0000000204007208 */ /* 0x000fe40000800000 */
[----:B------:R-:W-:-:S03]  /*2320*/  FSEL R5, R5, R3, P1 ;  /* 0x0000000305057208 */ /* 0x000fc60000800000 */
[----:B0-----:R-:W-:Y:S02]  /*2330*/  IMAD.MOV.U32 R2, RZ, RZ, R0 ;  /* 0x000000ffff027224 */ /* 0x001fe400078e0000 */
[----:B------:R-:W-:Y:S01]  /*2340*/  IMAD.MOV.U32 R3, RZ, RZ, R5 ;  /* 0x000000ffff037224 */ /* 0x000fe200078e0005 */
[----:B------:R-:W-:Y:S06]  /*2350*/  @P0 BRA `(.L_x_16) ;  /* 0x0000000000680947 */ /* 0x000fec0003800000 */
[----:B------:R-:W0:Y:S01]  /*2360*/  S2UR UR5, SR_CgaCtaId ;  /* 0x00000000000579c3 */ /* 0x000e220000008800 */
[----:B------:R-:W-:Y:S02]  /*2370*/  UMOV UR4, 0x400 ;  /* 0x0000040000047882 */ /* 0x000fe40000000000 */
[----:B0-----:R-:W-:-:S09]  /*2380*/  ULEA UR4, UR5, UR4, 0x18 ;  /* 0x0000000405047291 */ /* 0x001fd2000f8ec0ff */
[----:B------:R-:W0:Y:S04]  /*2390*/  LDS.64 R4, [UR4+0x18] ;  /* 0x00001804ff047984 */ /* 0x000e280008000a00 */
[----:B------:R-:W1:Y:S04]  /*23a0*/  LDS.128 R8, [UR4+0x20] ;  /* 0x00002004ff087984 */ /* 0x000e680008000c00 */
        /* <DEDUP_REMOVED lines=20> */
[----:B------:R-:W-:-:S11]  /*24f0*/  DADD R2, R2, R10 ;  /* 0x0000000002027229 */ /* 0x000fd6000000000a */
.L_x_16:
[----:B------:R-:W-:Y:S05]  /*2500*/  BSYNC.RECONVERGENT B0 ;  /* 0x0000000000007941 */ /* 0x000fea0003800200 */
.L_x_1:
[----:B------:R-:W-:Y:S05]  /*2510*/  @P0 EXIT ;  /* 0x000000000000094d */ /* 0x000fea0003800000 */
[----:B------:R-:W0:Y:S01]  /*2520*/  LDCU.64 UR4, c[0x0][0x398] ;  /* 0x00007300ff0477ac */ /* 0x000e220008000a00 */
[----:B------:R-:W2:Y:S01]  /*2530*/  LDC.64 R4, c[0x0][0x388] ;  /* 0x0000e200ff047b82 */ /* 0x000ea20000000a00 */
[----:B0-----:R-:W-:-:S07]  /*2540*/  DADD R2, R2, UR4 ;  /* 0x0000000402027e29 */ /* 0x001fce0008000000 */
[----:B--2---:R-:W-:Y:S01]  /*2550*/  STG.E.64 desc[UR6][R4.64], R2 ;  /* 0x0000000204007986 */ /* 0x004fe2000c101b06 */
[----:B------:R-:W-:Y:S05]  /*2560*/  EXIT ;  /* 0x000000000000794d */ /* 0x000fea0003800000 */
.L_x_29:
[----:B------:R-:W-:-:S00]  /*2570*/  BRA `(.L_x_29) ;  /* 0xfffffffc00fc7947 */ /* 0x000fc0000383ffff */
[----:B------:R-:W-:-:S00]  /*2580*/  NOP ;  /* 0x0000000000007918 */ /* 0x000fc00000000000 */
[----:B------:R-:W-:-:S00]  /*2590*/  NOP ;  /* 0x0000000000007918 */ /* 0x000fc00000000000 */
[----:B------:R-:W-:-:S00]  /*25a0*/  NOP ;  /* 0x0000000000007918 */ /* 0x000fc00000000000 */
[----:B------:R-:W-:-:S00]  /*25b0*/  NOP ;  /* 0x0000000000007918 */ /* 0x000fc00000000000 */
[----:B------:R-:W-:-:S00]  /*25c0*/  NOP ;  /* 0x0000000000007918 */ /* 0x000fc00000000000 */
[----:B------:R-:W-:-:S00]  /*25d0*/  NOP ;  /* 0x0000000000007918 */ /* 0x000fc00000000000 */
[----:B------:R-:W-:-:S00]  /*25e0*/  NOP ;  /* 0x0000000000007918 */ /* 0x000fc00000000000 */
[----:B------:R-:W-:-:S00]  /*25f0*/  NOP ;  /* 0x0000000000007918 */ /* 0x000fc00000000000 */
.L_x_808:


//--------------------- .text._ZN3cub18CUB_300001_SM_10006detail6reduce18DeviceReduceKernelINS2_10policy_hubIdyN4cuda3std3__44plusIdEEE10Policy1000EN6thrust24THRUST_300001_SM_1000_NS10device_ptrIdEEyS9_d13power_functorEEvT0_PT3_T1_NS0_13GridEvenShareISK_EET2_T4_ --------------------------
	.section	.text._ZN3cub18CUB_300001_SM_10006detail6reduce18DeviceReduceKernelINS2_10policy_hubIdyN4cuda3std3__44plusIdEEE10Policy1000EN6thrust24THRUST_300001_SM_1000_NS10device_ptrIdEEyS9_d13power_functorEEvT0_PT3_T1_NS0_13GridEvenShareISK_EET2_T4_,"ax",@progbits
	.align	128
        .global         _ZN3cub18CUB_300001_SM_10006detail6reduce18DeviceReduceKernelINS2_10policy_hubIdyN4cuda3std3__44plusIdEEE10Policy1000EN6thrust24THRUST_300001_SM_1000_NS10device_ptrIdEEyS9_d13power_functorEEvT0_PT3_T1_NS0_13GridEvenShareISK_EET2_T4_
        .type           _ZN3cub18CUB_300001_SM_10006detail6reduce18DeviceReduceKernelINS2_10policy_hubIdyN4cuda3std3__44plusIdEEE10Policy1000EN6thrust24THRUST_300001_SM_1000_NS10device_ptrIdEEyS9_d13power_functorEEvT0_PT3_T1_NS0_13GridEvenShareISK_EET2_T4_,@function
        .size           _ZN3cub18CUB_300001_SM_10006detail6reduce18DeviceReduceKernelINS2_10policy_hubIdyN4cuda3std3__44plusIdEEE10Policy1000EN6thrust24THRUST_300001_SM_1000_NS10device_ptrIdEEyS9_d13power_functorEEvT0_PT3_T1_NS0_13GridEvenShareISK_EET2_T4_,(.L_x_804 - _ZN3cub18CUB_300001_SM_10006detail6reduce18DeviceReduceKernelINS2_10policy_hubIdyN4cuda3std3__44plusIdEEE10Policy1000EN6thrust24THRUST_300001_SM_1000_NS10device_ptrIdEEyS9_d13power_functorEEvT0_PT3_T1_NS0_13GridEvenShareISK_EET2_T4_)
        .other          _ZN3cub18CUB_300001_SM_10006detail6reduce18DeviceReduceKernelINS2_10policy_hubIdyN4cuda3std3__44plusIdEEE10Policy1000EN6thrust24THRUST_300001_SM_1000_NS10device_ptrIdEEyS9_d13power_functorEEvT0_PT3_T1_NS0_13GridEvenShareISK_EET2_T4_,@"STO_CUDA_ENTRY STV_DEFAULT"
_ZN3cub18CUB_300001_SM_10006detail6reduce18DeviceReduceKernelINS2_10policy_hubIdyN4cuda3std3__44plusIdEEE10Policy1000EN6thrust24THRUST_300001_SM_1000_NS10device_ptrIdEEyS9_d13power_functorEEvT0_PT3_T1_NS0_13GridEvenShareISK_EET2_T4_:
.text._ZN3cub18CUB_300001_SM_10006detail6reduce18DeviceReduceKernelINS2_10policy_hubIdyN4cuda3std3__44plusIdEEE10Policy1000EN6thrust24THRUST_300001_SM_1000_NS10device_ptrIdEEyS9_d13power_functorEEvT0_PT3_T1_NS0_13GridEvenShareISK_EET2_T4_:
[----:B------:R-:W-:Y:S08]  /*0000*/  LDC R1, c[0x0][0x37c] ;  /* 0x0000df00ff017b82 */ /* 0x000ff00000000800 */
[----:B------:R-:W0:Y:S01]  /*0010*/  S2UR UR26, SR_CTAID.X ;  /* 0x00000000001a79c3 */ /* 0x000e220000002500 */
[----:B------:R-:W1:Y:S01]  /*0020*/  LDCU.64 UR8, c[0x0][0x3b8] ;  /* 0x00007700ff0877ac */ /* 0x000e620008000a00 */
[----:B------:R-:W-:Y:S01]  /*0030*/  BSSY.RECONVERGENT B0, `(.L_x_30) ;  /* 0x0000779000007945 */ /* 0x000fe20003800200 */
[----:B------:R-:W2:Y:S01]  /*0040*/  LDCU.64 UR20, c[0x0][0x358] ;  /* 0x00006b00ff1477ac */ /* 0x000ea20008000a00 */
[----:B------:R-:W3:Y:S01]  /*0050*/  LDCU.64 UR6, c[0x0][0x3e8] ;  /* 0x00007d00ff0677ac */ /* 0x000ee20008000a00 */
[----:B0-----:R-:W-:-:S04]  /*0060*/  UIMAD UR27, UR26, 0xe00, URZ ;  /* 0x00000e001a1b78a4 */ /* 0x001fc8000f8e02ff */
[----:B-1----:R-:W-:-:S04]  /*0070*/  UIADD3 UR10, UP0, UPT, -UR27, UR8, URZ ;  /* 0x000000081b0a7290 */ /* 0x002fc8000ff1e1ff */
[----:B------:R-:W-:Y:S02]  /*0080*/  UIADD3.X UR4, UPT, UPT, UR9, -0x1, URZ, UP0, !UPT ;  /* 0xffffffff09047890 */ /* 0x000fe400087fe4ff */
[----:B------:R-:W-:-:S04]  /*0090*/  UISETP.GT.U32.AND UP0, UPT, UR10, 0xdff, UPT ;  /* 0x00000dff0a00788c */ /* 0x000fc8000bf04070 */
[----:B------:R-:W-:-:S09]  /*00a0*/  UISETP.GT.U32.AND.EX UP0, UPT, UR4, URZ, UPT, UP0 ;  /* 0x000000ff0400728c */ /* 0x000fd2000bf04100 */
[----:B--23--:R-:W-:Y:S05]  /*00b0*/  BRA.U UP0, `(.L_x_31) ;  /* 0x0000002100b07547 */ /* 0x00cfea000b800000 */
[----:B------:R-:W0:Y:S01]  /*00c0*/  S2R R0, SR_TID.X ;  /* 0x0000000000007919 */ /* 0x000e220000002100 */
[----:B------:R-:W-:Y:S01]  /*00d0*/  UIADD3 UR4, UPT, UPT, -UR27, UR8, URZ ;  /* 0x000000081b047290 */ /* 0x000fe2000fffe1ff */
[----:B------:R-:W-:Y:S01]  /*00e0*/  BSSY.RECONVERGENT B1, `(.L_x_32) ;  /* 0x000005a000017945 */ /* 0x000fe20003800200 */
[----:B------:R-:W-:-:S04]  /*00f0*/  CS2R R20, SRZ ;  /* 0x0000000000147805 */ /* 0x000fc8000001ff00 */
[----:B0-----:R-:W-:Y:S01]  /*0100*/  ISETP.GE.AND P0, PT, R0, UR4, PT ;  /* 0x0000000400007c0c */ /* 0x001fe2000bf06270 */
[----:B------:R-:W-:-:S12]  /*0110*/  IMAD.MOV.U32 R2, RZ, RZ, R0 ;  /* 0x000000ffff027224 */ /* 0x000fd800078e0000 */
[----:B------:R-:W-:Y:S05]  /*0120*/  @P0 BRA `(.L_x_33) ;  /* 0x0000000400540947 */ /* 0x000fea0003800000 */
[----:B------:R-:W0:Y:S01]  /*0130*/  LDC.64 R2, c[0x0][0x380] ;  /* 0x0000e000ff027b82 */ /* 0x000e220000000a00 */
[----:B------:R-:W-:-:S07]  /*0140*/  VIADD R5, R0, UR27 ;  /* 0x0000001b00057c36 */ /* 0x000fce0008000000 */
[----:B------:R-:W1:Y:S01]  /*0150*/  LDC.64 R6, c[0x0][0x3e8] ;  /* 0x0000fa00ff067b82 */ /* 0x000e620000000a00 */
[----:B0-----:R-:W-:-:S06]  /*0160*/  IMAD.WIDE.U32 R2, R5, 0x8, R2 ;  /* 0x0000000805027825 */ /* 0x001fcc00078e0002 */
[----:B------:R-:W2:Y:S01]  /*0170*/  LDG.E.64 R2, desc[UR20][R2.64] ;  /* 0x0000001402027981 */ /* 0x000ea2000c1e1b00 */
[----:B------:R-:W-:Y:S01]  /*0180*/  BSSY.RECONVERGENT B2, `(.L_x_34) ;  /* 0x0000025000027945 */ /* 0x000fe20003800200 */
[----:B-1----:R-:W-:-:S04]  /*0190*/  SHF.R.U32.HI R4, RZ, 0x14, R7 ;  /* 0x00000014ff047819 */ /* 0x002fc80000011607 */
[----:B------:R-:W-:-:S05]  /*01a0*/  LOP3.LUT R4, R4, 0x7ff, RZ, 0xc0, !PT ;  /* 0x000007ff04047812 */ /* 0x000fca00078ec0ff */
[----:B------:R-:W-:-:S05]  /*01b0*/  VIADD R5, R4, 0xfffffc0c ;  /* 0xfffffc0c04057836 */ /* 0x000fca0000000000 */
[CC--:B------:R-:W-:Y:S02]  /*01c0*/  SHF.L.U32 R4, R6.reuse, R5.reuse, RZ ;  /* 0x0000000506047219 */ /* 0x0c0fe400000006ff */
[----:B------:R-:W-:Y:S02]  /*01d0*/  SHF.L.U64.HI R5, R6, R5, R7 ;  /* 0x0000000506057219 */ /* 0x000fe40000010207 */
[----:B------:R-:W-:-:S04]  /*01e0*/  ISETP.NE.U32.AND P0, PT, R4, RZ, PT ;  /* 0x000000ff0400720c */ /* 0x000fc80003f05070 */
[----:B------:R-:W-:-:S04]  /*01f0*/  ISETP.NE.AND.EX P0, PT, R5, -0x80000000, PT, P0 ;  /* 0x800000000500780c */ /* 0x000fc80003f05300 */
[----:B------:R-:W-:Y:S01]  /*0200*/  PLOP3.LUT P1, PT, P0, PT, PT, 0x8, 0x80 ;  /* 0x000000000080781c */ /* 0x000fe2000072e170 */
[----:B--2---:R-:W-:-:S06]  /*0210*/  DSETP.NEU.AND P2, PT, R2, RZ, PT ;  /* 0x000000ff0200722a */ /* 0x004fcc0003f4d000 */
[----:B------:R-:W-:-:S08]  /*0220*/  ISETP.GE.OR P3, PT, R7, RZ, P2 ;  /* 0x000000ff0700720c */ /* 0x000fd00001766670 */
[----:B------:R-:W0:Y:S01]  /*0230*/  @!P2 LDC.64 R10, c[0x0][0x3e8] ;  /* 0x0000fa00ff0aab82 */ /* 0x000e220000000a00 */
[----:B------:R-:W-:Y:S01]  /*0240*/  @!P2 IMAD.MOV.U32 R4, RZ, RZ, RZ ;  /* 0x000000ffff04a224 */ /* 0x000fe200078e00ff */
[----:B0-----:R-:W-:-:S06]  /*0250*/  @!P2 DSETP.NEU.AND P1, PT, |R10|, 0.5, !P0 ;  /* 0x3fe000000a00a42a */ /* 0x001fcc000472d200 */
[----:B------:R-:W-:-:S04]  /*0260*/  @!P2 SEL R5, R3, RZ, P1 ;  /* 0x000000ff0305a207 */ /* 0x000fc80000800000 */
[----:B------:R-:W-:Y:S01]  /*0270*/  @!P3 LOP3.LUT R5, R5, 0x7ff00000, RZ, 0xfc, !PT ;  /* 0x7ff000000505b812 */ /* 0x000fe200078efcff */
[----:B------:R-:W-:Y:S06]  /*0280*/  @!P2 BRA `(.L_x_35) ;  /* 0x000000000050a947 */ /* 0x000fec0003800000 */
[----:B------:R-:W-:Y:S01]  /*0290*/  DADD R4, -RZ, |R2| ;  /* 0x00000000ff047229 */ /* 0x000fe20000000502 */
[----:B------:R-:W-:Y:S01]  /*02a0*/  BSSY.RECONVERGENT B3, `(.L_x_36) ;  /* 0x0000004000037945 */ /* 0x000fe20003800200 */
[----:B------:R-:W-:-:S08]  /*02b0*/  MOV R6, 0x2e0 ;  /* 0x000002e000067802 */ /* 0x000fd00000000f00 */
[----:B------:R-:W-:-:S07]  /*02c0*/  IMAD.MOV.U32 R8, RZ, RZ, R4 ;  /* 0x000000ffff087224 */ /* 0x000fce00078e0004 */
[----:B------:R-:W-:Y:S05]  /*02d0*/  CALL.REL.NOINC `($_ZN3cub18CUB_300001_SM_10006detail6reduce18DeviceReduceKernelINS2_10policy_hubIdyN4cuda3std3__44plusIdEEE10Policy1000EN6thrust24THRUST_300001_SM_1000_NS10device_ptrIdEEyS9_d13power_functorEEvT0_PT3_T1_NS0_13GridEvenShareISK_EET2_T4_$__internal_accurate_pow) ;  /* 0x0000007400587944 */ /* 0x000fea0003c00000 */
[----:B------:R-:W-:Y:S05]  /*02e0*/  BSYNC.RECONVERGENT B3 ;  /* 0x0000000000037941 */ /* 0x000fea0003800200 */
.L_x_36:
[----:B------:R-:W0:Y:S01]  /*02f0*/  LDCU.64 UR8, c[0x0][0x3e8] ;  /* 0x00007d00ff0877ac */ /* 0x000e220008000a00 */
[----:B------:R-:W-:Y:S01]  /*0300*/  IMAD.MOV.U32 R4, RZ, RZ, R8 ;  /* 0x000000ffff047224 */ /* 0x000fe200078e0008 */
[----:B------:R-:W-:-:S05]  /*0310*/  ISETP.GE.AND P2, PT, R3, RZ, PT ;  /* 0x000000ff0300720c */ /* 0x000fca0003f46270 */
[----:B------:R-:W-:Y:S01]  /*0320*/  DADD R12, -RZ, -R4 ;  /* 0x00000000ff0c7229 */ /* 0x000fe20000000904 */
[----:B0-----:R-:W-:Y:S02]  /*0330*/  IMAD.U32 R10, RZ, RZ, UR8 ;  /* 0x00000008ff0a7e24 */ /* 0x001fe4000f8e00ff */
[----:B------:R-:W-:-:S04]  /*0340*/  IMAD.U32 R11, RZ, RZ, UR9 ;  /* 0x00000009ff0b7e24 */ /* 0x000fc8000f8e00ff */
[----:B------:R-:W0:Y:S02]  /*0350*/  FRND.F64.TRUNC R6, R10 ;  /* 0x0000000a00067313 */ /* 0x000e24000030d800 */
[----:B0-----:R-:W-:Y:S01]  /*0360*/  DSETP.NEU.AND P0, PT, R6, R10, PT ;  /* 0x0000000a0600722a */ /* 0x001fe20003f0d000 */
[-C--:B------:R-:W-:Y:S02]  /*0370*/  FSEL R7, R12, R8.reuse, P1 ;  /* 0x000000080c077208 */ /* 0x080fe40000800000 */
[-C--:B------:R-:W-:Y:S02]  /*0380*/  FSEL R12, R13, R5.reuse, P1 ;  /* 0x000000050d0c7208 */ /* 0x080fe40000800000 */
[----:B------:R-:W-:Y:S02]  /*0390*/  FSEL R4, R7, R8, !P2 ;  /* 0x0000000807047208 */ /* 0x000fe40005000000 */
[----:B------:R-:W-:-:S07]  /*03a0*/  FSEL R5, R12, R5, !P2 ;  /* 0x000000050c057208 */ /* 0x000fce0005000000 */
[----:B------:R-:W-:Y:S02]  /*03b0*/  @P0 FSEL R4, R4, RZ, P2 ;  /* 0x000000ff04040208 */ /* 0x000fe40001000000 */
[----:B------:R-:W-:-:S07]  /*03c0*/  @P0 FSEL R5, R5, -QNAN , P2 ;  /* 0xfff8000005050808 */ /* 0x000fce0001000000 */
.L_x_35:
[----:B------:R-:W-:Y:S05]  /*03d0*/  BSYNC.RECONVERGENT B2 ;  /* 0x0000000000027941 */ /* 0x000fea0003800200 */
.L_x_34:
[----:B------:R-:W-:Y:S01]  /*03e0*/  DADD R6, R2, R10 ;  /* 0x0000000002067229 */ /* 0x000fe2000000000a */
[----:B------:R-:W-:Y:S09]  /*03f0*/  BSSY.RECONVERGENT B2, `(.L_x_37) ;  /* 0x000001e000027945 */ /* 0x000ff20003800200 */
[----:B------:R-:W-:-:S04]  /*0400*/  LOP3.LUT R6, R7, 0x7ff00000, RZ, 0xc0, !PT ;  /* 0x7ff0000007067812 */ /* 0x000fc800078ec0ff */
[----:B------:R-:W-:-:S13]  /*0410*/  ISETP.NE.AND P0, PT, R6, 0x7ff00000, PT ;  /* 0x7ff000000600780c */ /* 0x000fda0003f05270 */
[----:B------:R-:W-:Y:S05]  /*0420*/  @P0 BRA `(.L_x_38) ;  /* 0x0000000000680947 */ /* 0x000fea0003800000 */
[----:B------:R-:W-:-:S14]  /*0430*/  DSETP.NAN.AND P0, PT, R2, R10, PT ;  /* 0x0000000a0200722a */ /* 0x000fdc0003f08000 */
[----:B------:R-:W-:Y:S01]  /*0440*/  @P0 DADD R4, R2, R10 ;  /* 0x0000000002040229 */ /* 0x000fe2000000000a */
[----:B------:R-:W-:Y:S10]  /*0450*/  @P0 BRA `(.L_x_38) ;  /* 0x00000000005c0947 */ /* 0x000ff40003800000 */
[----:B------:R-:W-:-:S14]  /*0460*/  DSETP.NEU.AND P0, PT, |R10|, +INF , PT ;  /* 0x7ff000000a00742a */ /* 0x000fdc0003f0d200 */
[----:B------:R-:W-:Y:S05]  /*0470*/  @P0 BRA `(.L_x_39) ;  /* 0x0000000000240947 */ /* 0x000fea0003800000 */
[----:B------:R-:W0:Y:S01]  /*0480*/  LDCU UR5, c[0x0][0x3ec] ;  /* 0x00007d80ff0577ac */ /* 0x000e220008000800 */
[----:B------:R-:W-:-:S06]  /*0490*/  DSETP.GT.AND P0, PT, |R2|, 1, PT ;  /* 0x3ff000000200742a */ /* 0x000fcc0003f04200 */
[----:B------:R-:W-:Y:S01]  /*04a0*/  SEL R4, RZ, 0x7ff00000, !P0 ;  /* 0x7ff00000ff047807 */ /* 0x000fe20004000000 */
[----:B------:R-:W-:Y:S01]  /*04b0*/  DSETP.NEU.AND P0, PT, R2, -1, PT ;  /* 0xbff000000200742a */ /* 0x000fe20003f0d000 */
[----:B0-----:R-:W-:-:S13]  /*04c0*/  ISETP.LE.AND P1, PT, RZ, UR5, PT ;  /* 0x00000005ff007c0c */ /* 0x001fda000bf23270 */
[----:B------:R-:W-:-:S04]  /*04d0*/  @!P1 LOP3.LUT R4, R4, 0x7ff00000, RZ, 0x3c, !PT ;  /* 0x7ff0000004049812 */ /* 0x000fc800078e3cff */
[----:B------:R-:W-:Y:S01]  /*04e0*/  SEL R5, R4, 0x3ff00000, P0 ;  /* 0x3ff0000004057807 */ /* 0x000fe20000000000 */
[----:B------:R-:W-:Y:S01]  /*04f0*/  IMAD.MOV.U32 R4, RZ, RZ, RZ ;  /* 0x000000ffff047224 */ /* 0x000fe200078e00ff */
[----:B------:R-:W-:Y:S06]  /*0500*/  BRA `(.L_x_38) ;  /* 0x0000000000307947 */ /* 0x000fec0003800000 */
.L_x_39:
[----:B------:R-:W-:-:S14]  /*0510*/  DSETP.NEU.AND P0, PT, |R2|, +INF , PT ;  /* 0x7ff000000200742a */ /* 0x000fdc0003f0d200 */
[----:B------:R-:W-:Y:S05]  /*0520*/  @P0 BRA `(.L_x_38) ;  /* 0x0000000000280947 */ /* 0x000fea0003800000 */
[----:B------:R-:W0:Y:S01]  /*0530*/  LDC R4, c[0x0][0x3ec] ;  /* 0x0000fb00ff047b82 */ /* 0x000e220000000800 */
[----:B------:R-:W-:Y:S02]  /*0540*/  ISETP.GE.AND P2, PT, R3, RZ, PT ;  /* 0x000000ff0300720c */ /* 0x000fe40003f46270 */
[C---:B0-----:R-:W-:Y:S02]  /*0550*/  ISETP.GE.AND P0, PT, R4.reuse, RZ, PT ;  /* 0x000000ff0400720c */ /* 0x041fe40003f06270 */
[----:B------:R-:W-:Y:S02]  /*0560*/  LOP3.LUT R4, R4, 0x7fffffff, RZ, 0xc0, !PT ;  /* 0x7fffffff04047812 */ /* 0x000fe400078ec0ff */
[----:B------:R-:W-:Y:S02]  /*0570*/  SEL R5, RZ, 0x7ff00000, !P0 ;  /* 0x7ff00000ff057807 */ /* 0x000fe40004000000 */
[----:B------:R-:W-:-:S03]  /*0580*/  ISETP.NE.AND P0, PT, R4, 0x3fe00000, PT ;  /* 0x3fe000000400780c */ /* 0x000fc60003f05270 */
[----:B------:R-:W-:-:S05]  /*0590*/  VIADD R4, R5, 0x80000000 ;  /* 0x8000000005047836 */ /* 0x000fca0000000000 */
[----:B------:R-:W-:-:S04]  /*05a0*/  SEL R4, R4, R5, P0 ;  /* 0x0000000504047207 */ /* 0x000fc80000000000 */
[----:B------:R-:W-:Y:S01]  /*05b0*/  @!P2 SEL R5, R4, R5, P1 ;  /* 0x000000050405a207 */ /* 0x000fe20000800000 */
[----:B------:R-:W-:-:S07]  /*05c0*/  IMAD.MOV.U32 R4, RZ, RZ, RZ ;  /* 0x000000ffff047224 */ /* 0x000fce00078e00ff */
.L_x_38:
[----:B------:R-:W-:Y:S05]  /*05d0*/  BSYNC.RECONVERGENT B2 ;  /* 0x0000000000027941 */ /* 0x000fea0003800200 */
.L_x_37:
[----:B------:R-:W0:Y:S01]  /*05e0*/  LDC.64 R20, c[0x0][0x3f0] ;  /* 0x0000fc00ff147b82 */ /* 0x000e220000000a00 */
[----:B------:R-:W-:Y:S02]  /*05f0*/  DSETP.NEU.AND P0, PT, R2, 1, PT ;  /* 0x3ff000000200742a */ /* 0x000fe40003f0d000 */
[----:B------:R-:W-:-:S04]  /*0600*/  DSETP.NEU.AND P1, PT, R10, RZ, PT ;  /* 0x000000ff0a00722a */ /* 0x000fc80003f2d000 */
[----:B------:R-:W-:Y:S02]  /*0610*/  FSEL R2, R4, RZ, P0 ;  /* 0x000000ff04027208 */ /* 0x000fe40000000000 */
[----:B------:R-:W-:Y:S02]  /*0620*/  FSEL R4, R5, 1.875, P0 ;  /* 0x3ff0000005047808 */ /* 0x000fe40000000000 */
[----:B------:R-:W-:Y:S02]  /*0630*/  FSEL R2, R2, RZ, P1 ;  /* 0x000000ff02027208 */ /* 0x000fe40000800000 */
[----:B------:R-:W-:Y:S01]  /*0640*/  FSEL R3, R4, 1.875, P1 ;  /* 0x3ff0000004037808 */ /* 0x000fe20000800000 */
[----:B0-----:R-:W-:-:S08]  /*0650*/  DMUL R20, R20, 0.5 ;  /* 0x3fe0000014147828 */ /* 0x001fd00000000000 */
[----:B------:R-:W-:Y:S01]  /*0660*/  DMUL R20, R20, R2 ;  /* 0x0000000214147228 */ /* 0x000fe20000000000 */
[----:B------:R-:W-:-:S10]  /*0670*/  VIADD R2, R0, 0x200 ;  /* 0x0000020000027836 */ /* 0x000fd40000000000 */
.L_x_33:
[----:B------:R-:W-:Y:S05]  /*0680*/  BSYNC.RECONVERGENT B1 ;  /* 0x0000000000017941 */ /* 0x000fea0003800200 */
.L_x_32:
[----:B------:R-:W-:Y:S01]  /*0690*/  ISETP.GE.AND P0, PT, R2, UR4, PT ;  /* 0x0000000402007c0c */ /* 0x000fe2000bf06270 */
[----:B------:R-:W0:Y:S01]  /*06a0*/  LDCU UR12, c[0x0][0x3ec] ;  /* 0x00007d80ff0c77ac */ /* 0x000e220008000800 */
[----:B------:R-:W-:Y:S01]  /*06b0*/  BSSY.RECONVERGENT B1, `(.L_x_40) ;  /* 0x00000fa000017945 */ /* 0x000fe20003800200 */
[----:B------:R-:W1:Y:S10]  /*06c0*/  LDCU.64 UR8, c[0x0][0x3e8] ;  /* 0x00007d00ff0877ac */ /* 0x000e740008000a00 */
[----:B------:R-:W-:Y:S05]  /*06d0*/  @P0 BRA `(.L_x_41) ;  /* 0x0000000c00dc0947 */ /* 0x000fea0003800000 */
[----:B------:R-:W2:Y:S01]  /*06e0*/  LDC.64 R8, c[0x0][0x3e8] ;  /* 0x0000fa00ff087b82 */ /* 0x000ea20000000a00 */
[----:B------:R-:W3:Y:S01]  /*06f0*/  LDCU UR5, c[0x0][0x3b8] ;  /* 0x00007700ff0577ac */ /* 0x000ee20008000800 */
[----:B------:R-:W-:Y:S01]  /*0700*/  LOP3.LUT R10, RZ, R2, RZ, 0x33, !PT ;  /* 0x00000002ff0a7212 */ /* 0x000fe200078e33ff */
[----:B------:R-:W-:Y:S01]  /*0710*/  BSSY.RECONVERGENT B2, `(.L_x_42) ;  /* 0x0000061000027945 */ /* 0x000fe20003800200 */
[----:B------:R-:W4:Y:S04]  /*0720*/  LDCU.64 UR10, c[0x0][0x3e8] ;  /* 0x00007d00ff0a77ac */ /* 0x000f280008000a00 */
[----:B------:R-:W5:Y:S01]  /*0730*/  LDC.64 R18, c[0x0][0x3f0] ;  /* 0x0000fc00ff127b82 */ /* 0x000f620000000a00 */
[----:B----4-:R-:W-:Y:S01]  /*0740*/  IMAD.U32 R6, RZ, RZ, UR10 ;  /* 0x0000000aff067e24 */ /* 0x010fe2000f8e00ff */
[----:B--2---:R-:W-:Y:S01]  /*0750*/  SHF.R.U32.HI R3, RZ, 0x14, R9 ;  /* 0x00000014ff037819 */ /* 0x004fe20000011609 */
[----:B------:R-:W-:Y:S01]  /*0760*/  IMAD.U32 R7, RZ, RZ, UR11 ;  /* 0x0000000bff077e24 */ /* 0x000fe2000f8e00ff */
[----:B------:R-:W-:-:S02]  /*0770*/  ISETP.GE.AND P2, PT, R9, RZ, PT ;  /* 0x000000ff0900720c */ /* 0x000fc40003f46270 */
[----:B------:R-:W-:Y:S01]  /*0780*/  LOP3.LUT R3, R3, 0x7ff, RZ, 0xc0, !PT ;  /* 0x000007ff03037812 */ /* 0x000fe200078ec0ff */
[----:B------:R2:W4:Y:S01]  /*0790*/  FRND.F64.TRUNC R16, R6 ;  /* 0x0000000600107313 */ /* 0x000522000030d800 */
[----:B------:R-:W-:Y:S01]  /*07a0*/  SEL R11, RZ, 0x7ff00000, !P2 ;  /* 0x7ff00000ff0b7807 */ /* 0x000fe20005000000 */
[----:B-----5:R-:W-:Y:S02]  /*07b0*/  DMUL R18, R18, 0.5 ;  /* 0x3fe0000012127828 */ /* 0x020fe40000000000 */
[----:B------:R-:W-:Y:S01]  /*07c0*/  VIADD R5, R3, 0xfffffc0c ;  /* 0xfffffc0c03057836 */ /* 0x000fe20000000000 */
[----:B------:R-:W-:Y:S01]  /*07d0*/  LOP3.LUT R12, R9, 0x7fffffff, RZ, 0xc0, !PT ;  /* 0x7fffffff090c7812 */ /* 0x000fe200078ec0ff */
[----:B------:R-:W-:-:S03]  /*07e0*/  VIADD R14, R11, 0x80000000 ;  /* 0x800000000b0e7836 */ /* 0x000fc60000000000 */
[CC--:B------:R-:W-:Y:S02]  /*07f0*/  SHF.L.U32 R3, R8.reuse, R5.reuse, RZ ;  /* 0x0000000508037219 */ /* 0x0c0fe400000006ff */
[----:B------:R-:W-:Y:S01]  /*0800*/  SHF.L.U64.HI R4, R8, R5, R9 ;  /* 0x0000000508047219 */ /* 0x000fe20000010209 */
[----:B---3--:R-:W-:Y:S01]  /*0810*/  IMAD.U32 R5, RZ, RZ, UR5 ;  /* 0x00000005ff057e24 */ /* 0x008fe2000f8e00ff */
[----:B------:R-:W-:-:S04]  /*0820*/  ISETP.NE.U32.AND P0, PT, R3, RZ, PT ;  /* 0x000000ff0300720c */ /* 0x000fc80003f05070 */
[----:B------:R-:W-:Y:S02]  /*0830*/  IADD3 R10, PT, PT, R5, -UR27, R10 ;  /* 0x8000001b050a7c10 */ /* 0x000fe4000fffe00a */
[----:B------:R-:W-:Y:S02]  /*0840*/  ISETP.NE.AND.EX P0, PT, R4, -0x80000000, PT, P0 ;  /* 0x800000000400780c */ /* 0x000fe40003f05300 */
[----:B------:R-:W-:-:S11]  /*0850*/  LOP3.LUT P1, RZ, R10, 0x200, RZ, 0xc0, !PT ;  /* 0x000002000aff7812 */ /* 0x000fd6000782c0ff */
[----:B------:R-:W-:Y:S02]  /*0860*/  DSETP.NEU.AND P0, PT, |R6|, 0.5, !P0 ;  /* 0x3fe000000600742a */ /* 0x000fe4000470d200 */
[----:B--2-4-:R-:W-:-:S12]  /*0870*/  @P1 BRA `(.L_x_43) ;  /* 0x0000000400281947 */ /* 0x014fd80003800000 */
[----:B------:R-:W2:Y:S01]  /*0880*/  LDCU.64 UR10, c[0x0][0x380] ;  /* 0x00007000ff0a77ac */ /* 0x000ea20008000a00 */
[----:B------:R-:W-:-:S05]  /*0890*/  IADD3 R5, P1, PT, R2, UR27, RZ ;  /* 0x0000001b02057c10 */ /* 0x000fca000ff3e0ff */
[----:B------:R-:W-:Y:S01]  /*08a0*/  IMAD.X R8, RZ, RZ, RZ, P1 ;  /* 0x000000ffff087224 */ /* 0x000fe200008e06ff */
[----:B--2---:R-:W-:-:S04]  /*08b0*/  LEA R22, P1, R5, UR10, 0x3 ;  /* 0x0000000a05167c11 */ /* 0x004fc8000f8218ff */
[----:B------:R-:W-:-:S06]  /*08c0*/  LEA.HI.X R23, R5, UR11, R8, 0x3, P1 ;  /* 0x0000000b05177c11 */ /* 0x000fcc00088f1c08 */
[----:B------:R-:W2:Y:S01]  /*08d0*/  LDG.E.64 R22, desc[UR20][R22.64] ;  /* 0x0000001416167981 */ /* 0x000ea2000c1e1b00 */
[----:B------:R-:W-:Y:S01]  /*08e0*/  BSSY.RECONVERGENT B3, `(.L_x_44) ;  /* 0x000001e000037945 */ /* 0x000fe20003800200 */
[----:B--2---:R-:W-:-:S14]  /*08f0*/  DSETP.NEU.AND P1, PT, R22, RZ, PT ;  /* 0x000000ff1600722a */ /* 0x004fdc0003f2d000 */
[----:B------:R-:W-:Y:S05]  /*0900*/  @!P1 BRA `(.L_x_45) ;  /* 0x00000000005c9947 */ /* 0x000fea0003800000 */
[----:B------:R-:W-:Y:S01]  /*0910*/  DADD R8, -RZ, |R22| ;  /* 0x00000000ff087229 */ /* 0x000fe20000000516 */
[----:B------:R-:W-:Y:S01]  /*0920*/  BSSY.RECONVERGENT B4, `(.L_x_46) ;  /* 0x0000004000047945 */ /* 0x000fe20003800200 */
[----:B------:R-:W-:-:S08]  /*0930*/  MOV R6, 0x960 ;  /* 0x0000096000067802 */ /* 0x000fd00000000f00 */
[----:B------:R-:W-:-:S07]  /*0940*/  IMAD.MOV.U32 R5, RZ, RZ, R9 ;  /* 0x000000ffff057224 */ /* 0x000fce00078e0009 */
[----:B01----:R-:W-:Y:S05]  /*0950*/  CALL.REL.NOINC `($_ZN3cub18CUB_300001_SM_10006detail6reduce18DeviceReduceKernelINS2_10policy_hubIdyN4cuda3std3__44plusIdEEE10Policy1000EN6thrust24THRUST_300001_SM_1000_NS10device_ptrIdEEyS9_d13power_functorEEvT0_PT3_T1_NS0_13GridEvenShareISK_EET2_T4_$__internal_accurate_pow) ;  /* 0x0000006c00b87944 */ /* 0x003fea0003c00000 */
[----:B------:R-:W-:Y:S05]  /*0960*/  BSYNC.RECONVERGENT B4 ;  /* 0x0000000000047941 */ /* 0x000fea0003800200 */
.L_x_46:
[----:B------:R-:W0:Y:S01]  /*0970*/  LDCU.64 UR10, c[0x0][0x3e8] ;  /* 0x00007d00ff0a77ac */ /* 0x000e220008000a00 */
[----:B------:R-:W-:Y:S01]  /*0980*/  IMAD.MOV.U32 R9, RZ, RZ, R5 ;  /* 0x000000ffff097224 */ /* 0x000fe200078e0005 */
[----:B------:R-:W-:Y:S02]  /*0990*/  ISETP.NE.U32.AND P1, PT, R3, RZ, PT ;  /* 0x000000ff0300720c */ /* 0x000fe40003f25070 */
[----:B------:R-:W-:Y:S02]  /*09a0*/  ISETP.GE.AND P2, PT, R23, RZ, PT ;  /* 0x000000ff1700720c */ /* 0x000fe40003f46270 */
[----:B------:R-:W-:Y:S01]  /*09b0*/  ISETP.NE.AND.EX P1, PT, R4, -0x80000000, PT, P1 ;  /* 0x800000000400780c */ /* 0x000fe20003f25310 */
[----:B------:R-:W-:-:S10]  /*09c0*/  DADD R24, -RZ, -R8 ;  /* 0x00000000ff187229 */ /* 0x000fd40000000908 */
[-C--:B------:R-:W-:Y:S01]  /*09d0*/  FSEL R9, R24, R8.reuse, !P1 ;  /* 0x0000000818097208 */ /* 0x080fe20004800000 */
[----:B0-----:R-:W-:Y:S01]  /*09e0*/  IMAD.U32 R6, RZ, RZ, UR10 ;  /* 0x0000000aff067e24 */ /* 0x001fe2000f8e00ff */
[-C--:B------:R-:W-:Y:S01]  /*09f0*/  FSEL R24, R25, R5.reuse, !P1 ;  /* 0x0000000519187208 */ /* 0x080fe20004800000 */
[----:B------:R-:W-:Y:S01]  /*0a00*/  IMAD.U32 R7, RZ, RZ, UR11 ;  /* 0x0000000bff077e24 */ /* 0x000fe2000f8e00ff */
[----:B------:R-:W-:Y:S02]  /*0a10*/  FSEL R8, R9, R8, !P2 ;  /* 0x0000000809087208 */ /* 0x000fe40005000000 */
[----:B------:R-:W-:Y:S02]  /*0a20*/  FSEL R9, R24, R5, !P2 ;  /* 0x0000000518097208 */ /* 0x000fe40005000000 */
[----:B------:R-:W-:Y:S01]  /*0a30*/  PLOP3.LUT P1, PT, P1, PT, PT, 0x8, 0x80 ;  /* 0x000000000080781c */ /* 0x000fe20000f2e170 */
[----:B------:R-:W-:-:S14]  /*0a40*/  DSETP.NEU.AND P3, PT, R16, R6, PT ;  /* 0x000000061000722a */ /* 0x000fdc0003f6d000 */
[----:B------:R-:W-:Y:S02]  /*0a50*/  @P3 FSEL R8, R8, RZ, P2 ;  /* 0x000000ff08083208 */ /* 0x000fe40001000000 */
[----:B------:R-:W-:Y:S01]  /*0a60*/  @P3 FSEL R9, R9, -QNAN , P2 ;  /* 0xfff8000009093808 */ /* 0x000fe20001000000 */
[----:B------:R-:W-:Y:S06]  /*0a70*/  BRA `(.L_x_47) ;  /* 0x0000000000107947 */ /* 0x000fec0003800000 */
.L_x_45:
[----:B------:R-:W-:Y:S01]  /*0a80*/  SEL R9, R23, RZ, P0 ;  /* 0x000000ff17097207 */ /* 0x000fe20000000000 */
[----:B------:R-:W-:Y:S01]  /*0a90*/  IMAD.MOV.U32 R8, RZ, RZ, RZ ;  /* 0x000000ffff087224 */ /* 0x000fe200078e00ff */
[----:B------:R-:W-:Y:S02]  /*0aa0*/  PLOP3.LUT P1, PT, P0, PT, PT, 0x80, 0x8 ;  /* 0x000000000008781c */ /* 0x000fe4000072f070 */
[----:B------:R-:W-:-:S11]  /*0ab0*/  @!P2 LOP3.LUT R9, R9, 0x7ff00000, RZ, 0xfc, !PT ;  /* 0x7ff000000909a812 */ /* 0x000fd600078efcff */
.L_x_47:
[----:B01----:R-:W-:Y:S05]  /*0ac0*/  BSYNC.RECONVERGENT B3 ;  /* 0x0000000000037941 */ /* 0x003fea0003800200 */
.L_x_44:
[----:B------:R-:W-:Y:S01]  /*0ad0*/  DADD R24, R22, R6 ;  /* 0x0000000016187229 */ /* 0x000fe20000000006 */
[----:B------:R-:W-:Y:S09]  /*0ae0*/  BSSY.RECONVERGENT B3, `(.L_x_48) ;  /* 0x000001b000037945 */ /* 0x000ff20003800200 */
[----:B------:R-:W-:-:S04]  /*0af0*/  LOP3.LUT R24, R25, 0x7ff00000, RZ, 0xc0, !PT ;  /* 0x7ff0000019187812 */ /* 0x000fc800078ec0ff */
[----:B------:R-:W-:-:S13]  /*0b00*/  ISETP.NE.AND P2, PT, R24, 0x7ff00000, PT ;  /* 0x7ff000001800780c */ /* 0x000fda0003f45270 */
[----:B------:R-:W-:Y:S05]  /*0b10*/  @P2 BRA `(.L_x_49) ;  /* 0x00000000005c2947 */ /* 0x000fea0003800000 */
[----:B------:R-:W-:-:S14]  /*0b20*/  DSETP.NAN.AND P2, PT, R22, R6, PT ;  /* 0x000000061600722a */ /* 0x000fdc0003f48000 */
[----:B------:R-:W-:Y:S05]  /*0b30*/  @P2 BRA `(.L_x_50) ;  /* 0x0000000000502947 */ /* 0x000fea0003800000 */
[----:B------:R-:W-:-:S14]  /*0b40*/  DSETP.NEU.AND P2, PT, |R6|, +INF , PT ;  /* 0x7ff000000600742a */ /* 0x000fdc0003f4d200 */
[----:B------:R-:W-:Y:S05]  /*0b50*/  @!P2 BRA `(.L_x_51) ;  /* 0x000000000024a947 */ /* 0x000fea0003800000 */
[----:B------:R-:W-:-:S14]  /*0b60*/  DSETP.NEU.AND P2, PT, |R22|, +INF , PT ;  /* 0x7ff000001600742a */ /* 0x000fdc0003f4d200 */
[----:B------:R-:W-:Y:S05]  /*0b70*/  @P2 BRA `(.L_x_49) ;  /* 0x0000000000442947 */ /* 0x000fea0003800000 */
[----:B------:R-:W-:-:S04]  /*0b80*/  ISETP.NE.AND P2, PT, R12, 0x3fe00000, PT ;  /* 0x3fe000000c00780c */ /* 0x000fc80003f45270 */
[-C--:B------:R-:W-:Y:S02]  /*0b90*/  SEL R8, R14, R11.reuse, P2 ;  /* 0x0000000b0e087207 */ /* 0x080fe40001000000 */
[----:B------:R-:W-:Y:S02]  /*0ba0*/  ISETP.GE.AND P2, PT, R23, RZ, PT ;  /* 0x000000ff1700720c */ /* 0x000fe40003f46270 */
[----:B------:R-:W-:-:S04]  /*0bb0*/  SEL R8, R8, R11, P1 ;  /* 0x0000000b08087207 */ /* 0x000fc80000800000 */
[----:B------:R-:W-:Y:S01]  /*0bc0*/  SEL R9, R8, R11, !P2 ;  /* 0x0000000b08097207 */ /* 0x000fe20005000000 */
[----:B------:R-:W-:Y:S01]  /*0bd0*/  IMAD.MOV.U32 R8, RZ, RZ, RZ ;  /* 0x000000ffff087224 */ /* 0x000fe200078e00ff */
[----:B------:R-:W-:Y:S06]  /*0be0*/  BRA `(.L_x_49) ;  /* 0x0000000000287947 */ /* 0x000fec0003800000 */
.L_x_51:
        /* <DEDUP_REMOVED lines=9> */
.L_x_50:
[----:B------:R-:W-:-:S11]  /*0c80*/  DADD R8, R22, R6 ;  /* 0x0000000016087229 */ /* 0x000fd60000000006 */
.L_x_49:
[----:B------:R-:W-:Y:S05]  /*0c90*/  BSYNC.RECONVERGENT B3 ;  /* 0x0000000000037941 */ /* 0x000fea0003800200 */
.L_x_48:
[----:B------:R-:W-:Y:S01]  /*0ca0*/  DSETP.NEU.AND P1, PT, R22, 1, PT ;  /* 0x3ff000001600742a */ /* 0x000fe20003f2d000 */
[----:B------:R-:W-:Y:S01]  /*0cb0*/  VIADD R2, R2, 0x200 ;  /* 0x0000020002027836 */ /* 0x000fe20000000000 */
[----:B------:R-:W-:-:S04]  /*0cc0*/  DSETP.NEU.AND P2, PT, R6, RZ, PT ;  /* 0x000000ff0600722a */ /* 0x000fc80003f4d000 */
[----:B------:R-:W-:Y:S02]  /*0cd0*/  FSEL R6, R8, RZ, P1 ;  /* 0x000000ff08067208 */ /* 0x000fe40000800000 */
[----:B------:R-:W-:Y:S02]  /*0ce0*/  FSEL R8, R9, 1.875, P1 ;  /* 0x3ff0000009087808 */ /* 0x000fe40000800000 */
[----:B------:R-:W-:Y:S02]  /*0cf0*/  FSEL R6, R6, RZ, P2 ;  /* 0x000000ff06067208 */ /* 0x000fe40001000000 */
[----:B------:R-:W-:-:S06]  /*0d00*/  FSEL R7, R8, 1.875, P2 ;  /* 0x3ff0000008077808 */ /* 0x000fcc0001000000 */
[----:B------:R-:W-:-:S11]  /*0d10*/  DFMA R20, R18, R6, R20 ;  /* 0x000000061214722b */ /* 0x000fd60000000014 */
.L_x_43:
[----:B01----:R-:W-:Y:S05]  /*0d20*/  BSYNC.RECONVERGENT B2 ;  /* 0x0000000000027941 */ /* 0x003fea0003800200 */
.L_x_42:
[----:B------:R-:W-:-:S13]  /*0d30*/  ISETP.GE.U32.AND P1, PT, R10, 0x200, PT ;  /* 0x000002000a00780c */ /* 0x000fda0003f26070 */
[----:B------:R-:W-:Y:S05]  /*0d40*/  @!P1 BRA `(.L_x_41) ;  /* 0x0000000800409947 */ /* 0x000fea0003800000 */
[----:B------:R-:W0:Y:S01]  /*0d50*/  LDCU.64 UR10, c[0x0][0x380] ;  /* 0x00007000ff0a77ac */ /* 0x000e220008000a00 */
[----:B------:R-:W-:-:S04]  /*0d60*/  IMAD.WIDE.U32 R6, R2, 0x8, RZ ;  /* 0x0000000802067825 */ /* 0x000fc800078e00ff */
[----:B------:R-:W-:-:S04]  /*0d70*/  IMAD.U32 R5, RZ, RZ, UR26 ;  /* 0x0000001aff057e24 */ /* 0x000fc8000f8e00ff */
[----:B------:R-:W-:-:S03]  /*0d80*/  IMAD.WIDE.U32 R6, R5, 0x7000, R6 ;  /* 0x0000700005067825 */ /* 0x000fc600078e0006 */
[----:B0-----:R-:W-:-:S04]  /*0d90*/  IADD3 R26, P1, PT, R6, UR10, RZ ;  /* 0x0000000a061a7c10 */ /* 0x001fc8000ff3e0ff */
[----:B------:R-:W-:-:S04]  /*0da0*/  IADD3 R26, P2, PT, R26, 0x1000, RZ ;  /* 0x000010001a1a7810 */ /* 0x000fc80007f5e0ff */
[----:B------:R-:W-:-:S09]  /*0db0*/  IADD3.X R27, PT, PT, RZ, UR11, R7, P2, P1 ;  /* 0x0000000bff1b7c10 */ /* 0x000fd200097e2407 */
.L_x_66:
[----:B------:R-:W2:Y:S01]  /*0dc0*/  LDG.E.64 R24, desc[UR20][R26.64+-0x1000] ;  /* 0xfff000141a187981 */ /* 0x000ea2000c1e1b00 */
[----:B------:R-:W-:Y:S01]  /*0dd0*/  BSSY.RECONVERGENT B2, `(.L_x_52) ;  /* 0x000001c000027945 */ /* 0x000fe20003800200 */
[----:B--2---:R-:W-:-:S14]  /*0de0*/  DSETP.NEU.AND P2, PT, R24, RZ, PT ;  /* 0x000000ff1800722a */ /* 0x004fdc0003f4d000 */
[----:B------:R-:W0:Y:S01]  /*0df0*/  @!P2 LDC R5, c[0x0][0x3ec] ;  /* 0x0000fb00ff05ab82 */ /* 0x000e220000000800 */
[----:B------:R-:W-:Y:S01]  /*0e00*/  @!P2 SEL R9, R25, RZ, P0 ;  /* 0x000000ff1909a207 */ /* 0x000fe20000000000 */
[----:B------:R-:W-:Y:S01]  /*0e10*/  @!P2 IMAD.MOV.U32 R8, RZ, RZ, RZ ;  /* 0x000000ffff08a224 */ /* 0x000fe200078e00ff */
[----:B------:R-:W-:Y:S02]  /*0e20*/  @!P2 PLOP3.LUT P1, PT, P0, PT, PT, 0x80, 0x8 ;  /* 0x000000000008a81c */ /* 0x000fe4000072f070 */
[----:B0-----:R-:W-:-:S13]  /*0e30*/  ISETP.GE.OR P3, PT, R5, RZ, P2 ;  /* 0x000000ff0500720c */ /* 0x001fda0001766670 */
        /* <DEDUP_REMOVED lines=8> */
.L_x_54:
[----:B------:R-:W-:Y:S01]  /*0ec0*/  IMAD.MOV.U32 R9, RZ, RZ, R5 ;  /* 0x000000ffff097224 */ /* 0x000fe200078e0005 */
[----:B------:R-:W-:Y:S01]  /*0ed0*/  ISETP.NE.U32.AND P1, PT, R3, RZ, PT ;  /* 0x000000ff0300720c */ /* 0x000fe20003f25070 */
[----:B------:R-:W-:Y:S01]  /*0ee0*/  DSETP.NEU.AND P3, PT, R16, UR8, PT ;  /* 0x0000000810007e2a */ /* 0x000fe2000bf6d000 */
[----:B------:R-:W-:Y:S02]  /*0ef0*/  ISETP.GE.AND P2, PT, R25, RZ, PT ;  /* 0x000000ff1900720c */ /* 0x000fe40003f46270 */
[----:B------:R-:W-:Y:S01]  /*0f00*/  ISETP.NE.AND.EX P1, PT, R4, -0x80000000, PT, P1 ;  /* 0x800000000400780c */ /* 0x000fe20003f25310 */
[----:B------:R-:W-:-:S10]  /*0f10*/  DADD R6, -RZ, -R8 ;  /* 0x00000000ff067229 */ /* 0x000fd40000000908 */
[-C--:B------:R-:W-:Y:S02]  /*0f20*/  FSEL R9, R6, R8.reuse, !P1 ;  /* 0x0000000806097208 */ /* 0x080fe40004800000 */
[-C--:B------:R-:W-:Y:S02]  /*0f30*/  FSEL R6, R7, R5.reuse, !P1 ;  /* 0x0000000507067208 */ /* 0x080fe40004800000 */
[----:B------:R-:W-:Y:S02]  /*0f40*/  FSEL R8, R9, R8, !P2 ;  /* 0x0000000809087208 */ /* 0x000fe40005000000 */
[----:B------:R-:W-:Y:S02]  /*0f50*/  FSEL R9, R6, R5, !P2 ;  /* 0x0000000506097208 */ /* 0x000fe40005000000 */
[----:B------:R-:W-:Y:S02]  /*0f60*/  PLOP3.LUT P1, PT, P1, PT, PT, 0x8, 0x80 ;  /* 0x000000000080781c */ /* 0x000fe40000f2e170 */
[----:B------:R-:W-:-:S02]  /*0f70*/  @P3 FSEL R8, R8, RZ, P2 ;  /* 0x000000ff08083208 */ /* 0x000fc40001000000 */
[----:B------:R-:W-:-:S09]  /*0f80*/  @P3 FSEL R9, R9, -QNAN , P2 ;  /* 0xfff8000009093808 */ /* 0x000fd20001000000 */
.L_x_53:
[----:B------:R-:W-:Y:S05]  /*0f90*/  BSYNC.RECONVERGENT B2 ;  /* 0x0000000000027941 */ /* 0x000fea0003800200 */
.L_x_52:
[----:B------:R-:W-:Y:S01]  /*0fa0*/  IMAD.U32 R6, RZ, RZ, UR8 ;  /* 0x00000008ff067e24 */ /* 0x000fe2000f8e00ff */
[----:B------:R-:W-:Y:S01]  /*0fb0*/  BSSY.RECONVERGENT B2, `(.L_x_55) ;  /* 0x000001a000027945 */ /* 0x000fe20003800200 */
[----:B------:R-:W-:-:S06]  /*0fc0*/  IMAD.U32 R7, RZ, RZ, UR9 ;  /* 0x00000009ff077e24 */ /* 0x000fcc000f8e00ff */
[----:B------:R-:W-:-:S10]  /*0fd0*/  DADD R22, R24, R6 ;  /* 0x0000000018167229 */ /* 0x000fd40000000006 */
        /* <DEDUP_REMOVED lines=8> */
[----:B------:R-:W-:Y:S01]  /*1060*/  ISETP.LE.AND P2, PT, RZ, UR12, PT ;  /* 0x0000000cff007c0c */ /* 0x000fe2000bf43270 */
[----:B------:R-:W-:-:S06]  /*1070*/  DSETP.GT.AND P1, PT, |R24|, 1, PT ;  /* 0x3ff000001800742a */ /* 0x000fcc0003f24200 */
[----:B------:R-:W-:Y:S01]  /*1080*/  SEL R8, RZ, 0x7ff00000, !P1 ;  /* 0x7ff00000ff087807 */ /* 0x000fe20004800000 */
[----:B------:R-:W-:-:S05]  /*1090*/  DSETP.NEU.AND P1, PT, R24, -1, PT ;  /* 0xbff000001800742a */ /* 0x000fca0003f2d000 */
[----:B------:R-:W-:-:S04]  /*10a0*/  @!P2 LOP3.LUT R8, R8, 0x7ff00000, RZ, 0x3c, !PT ;  /* 0x7ff000000808a812 */ /* 0x000fc800078e3cff */
[----:B------:R-:W-:Y:S01]  /*10b0*/  SEL R9, R8, 0x3ff00000, P1 ;  /* 0x3ff0000008097807 */ /* 0x000fe20000800000 */
[----:B------:R-:W-:Y:S01]  /*10c0*/  IMAD.MOV.U32 R8, RZ, RZ, RZ ;  /* 0x000000ffff087224 */ /* 0x000fe200078e00ff */
[----:B------:R-:W-:Y:S06]  /*10d0*/  BRA `(.L_x_56) ;  /* 0x00000000001c7947 */ /* 0x000fec0003800000 */
.L_x_57:
[----:B------:R-:W-:-:S14]  /*10e0*/  DSETP.NEU.AND P2, PT, |R24|, +INF , PT ;  /* 0x7ff000001800742a */ /* 0x000fdc0003f4d200 */
[----:B------:R-:W-:Y:S01]  /*10f0*/  @!P2 ISETP.NE.AND P3, PT, R12, 0x3fe00000, PT ;  /* 0x3fe000000c00a80c */ /* 0x000fe20003f65270 */
[----:B------:R-:W-:-:S03]  /*1100*/  @!P2 IMAD.MOV.U32 R8, RZ, RZ, RZ ;  /* 0x000000ffff08a224 */ /* 0x000fc600078e00ff */
[-C--:B------:R-:W-:Y:S02]  /*1110*/  @!P2 SEL R10, R14, R11.reuse, P3 ;  /* 0x0000000b0e0aa207 */ /* 0x080fe40001800000 */
[----:B------:R-:W-:Y:S02]  /*1120*/  @!P2 ISETP.GE.AND P3, PT, R25, RZ, PT ;  /* 0x000000ff1900a20c */ /* 0x000fe40003f66270 */
[----:B------:R-:W-:-:S04]  /*1130*/  @!P2 SEL R10, R10, R11, P1 ;  /* 0x0000000b0a0aa207 */ /* 0x000fc80000800000 */
[----:B------:R-:W-:-:S07]  /*1140*/  @!P2 SEL R9, R10, R11, !P3 ;  /* 0x0000000b0a09a207 */ /* 0x000fce0005800000 */
.L_x_56:
[----:B------:R-:W-:Y:S05]  /*1150*/  BSYNC.RECONVERGENT B2 ;  /* 0x0000000000027941 */ /* 0x000fea0003800200 */
.L_x_55:
[----:B------:R-:W2:Y:S01]  /*1160*/  LDG.E.64 R22, desc[UR20][R26.64] ;  /* 0x000000141a167981 */ /* 0x000ea2000c1e1b00 */
[----:B------:R-:W-:Y:S01]  /*1170*/  DSETP.NEU.AND P1, PT, R24, 1, PT ;  /* 0x3ff000001800742a */ /* 0x000fe20003f2d000 */
[----:B------:R-:W-:Y:S01]  /*1180*/  BSSY.RECONVERGENT B2, `(.L_x_58) ;  /* 0x0000024000027945 */ /* 0x000fe20003800200 */
[----:B------:R-:W-:-:S04]  /*1190*/  DSETP.NEU.AND P2, PT, R6, RZ, PT ;  /* 0x000000ff0600722a */ /* 0x000fc80003f4d000 */
[----:B------:R-:W-:Y:S02]  /*11a0*/  FSEL R8, R8, RZ, P1 ;  /* 0x000000ff08087208 */ /* 0x000fe40000800000 */
[----:B------:R-:W-:Y:S02]  /*11b0*/  FSEL R9, R9, 1.875, P1 ;  /* 0x3ff0000009097808 */ /* 0x000fe40000800000 */
[----:B------:R-:W-:Y:S02]  /*11c0*/  FSEL R8, R8, RZ, P2 ;  /* 0x000000ff08087208 */ /* 0x000fe40001000000 */
[----:B------:R-:W-:-:S06]  /*11d0*/  FSEL R9, R9, 1.875, P2 ;  /* 0x3ff0000009097808 */ /* 0x000fcc0001000000 */
[----:B------:R-:W-:Y:S02]  /*11e0*/  DFMA R20, R18, R8, R20 ;  /* 0x000000081214722b */ /* 0x000fe40000000014 */
[----:B--2---:R-:W-:-:S14]  /*11f0*/  DSETP.NEU.AND P1, PT, R22, RZ, PT ;  /* 0x000000ff1600722a */ /* 0x004fdc0003f2d000 */
[----:B------:R-:W-:Y:S05]  /*1200*/  @!P1 BRA `(.L_x_59) ;  /* 0x0000000000589947 */ /* 0x000fea0003800000 */
[----:B------:R-:W-:Y:S01]  /*1210*/  DADD R8, -RZ, |R22| ;  /* 0x00000000ff087229 */ /* 0x000fe20000000516 */
[----:B------:R-:W-:Y:S01]  /*1220*/  BSSY.RECONVERGENT B3, `(.L_x_60) ;  /* 0x0000004000037945 */ /* 0x000fe20003800200 */
[----:B------:R-:W-:-:S08]  /*1230*/  MOV R6, 0x1260 ;  /* 0x0000126000067802 */ /* 0x000fd00000000f00 */
[----:B------:R-:W-:-:S07]  /*1240*/  IMAD.MOV.U32 R5, RZ, RZ, R9 ;  /* 0x000000ffff057224 */ /* 0x000fce00078e0009 */
[----:B------:R-:W-:Y:S05]  /*1250*/  CALL.REL.NOINC `($_ZN3cub18CUB_300001_SM_10006detail6reduce18DeviceReduceKernelINS2_10policy_hubIdyN4cuda3std3__44plusIdEEE10Policy1000EN6thrust24THRUST_300001_SM_1000_NS10device_ptrIdEEyS9_d13power_functorEEvT0_PT3_T1_NS0_13GridEvenShareISK_EET2_T4_$__internal_accurate_pow) ;  /* 0x0000006400787944 */ /* 0x000fea0003c00000 */
[----:B------:R-:W-:Y:S05]  /*1260*/  BSYNC.RECONVERGENT B3 ;  /* 0x0000000000037941 */ /* 0x000fea0003800200 */
.L_x_60:
[----:B------:R-:W-:Y:S01]  /*1270*/  IMAD.MOV.U32 R9, RZ, RZ, R5 ;  /* 0x000000ffff097224 */ /* 0x000fe200078e0005 */
[----:B------:R-:W-:Y:S01]  /*1280*/  ISETP.NE.U32.AND P1, PT, R3, RZ, PT ;  /* 0x000000ff0300720c */ /* 0x000fe20003f25070 */
[----:B------:R-:W-:Y:S01]  /*1290*/  IMAD.U32 R6, RZ, RZ, UR8 ;  /* 0x00000008ff067e24 */ /* 0x000fe2000f8e00ff */
[----:B------:R-:W-:Y:S01]  /*12a0*/  ISETP.GE.AND P2, PT, R23, RZ, PT ;  /* 0x000000ff1700720c */ /* 0x000fe20003f46270 */
[----:B------:R-:W-:Y:S01]  /*12b0*/  IMAD.U32 R7, RZ, RZ, UR9 ;  /* 0x00000009ff077e24 */ /* 0x000fe2000f8e00ff */
[----:B------:R-:W-:Y:S01]  /*12c0*/  ISETP.NE.AND.EX P1, PT, R4, -0x80000000, PT, P1 ;  /* 0x800000000400780c */ /* 0x000fe20003f25310 */
[----:B------:R-:W-:-:S04]  /*12d0*/  DADD R24, -RZ, -R8 ;  /* 0x00000000ff187229 */ /* 0x000fc80000000908 */
[----:B------:R-:W-:-:S06]  /*12e0*/  DSETP.NEU.AND P3, PT, R16, R6, PT ;  /* 0x000000061000722a */ /* 0x000fcc0003f6d000 */
[-C--:B------:R-:W-:Y:S02]  /*12f0*/  FSEL R9, R24, R8.reuse, !P1 ;  /* 0x0000000818097208 */ /* 0x080fe40004800000 */
[-C--:B------:R-:W-:Y:S02]  /*1300*/  FSEL R24, R25, R5.reuse, !P1 ;  /* 0x0000000519187208 */ /* 0x080fe40004800000 */
[----:B------:R-:W-:Y:S02]  /*1310*/  FSEL R8, R9, R8, !P2 ;  /* 0x0000000809087208 */ /* 0x000fe40005000000 */
[----:B------:R-:W-:Y:S02]  /*1320*/  FSEL R9, R24, R5, !P2 ;  /* 0x0000000518097208 */ /* 0x000fe40005000000 */
[----:B------:R-:W-:Y:S02]  /*1330*/  PLOP3.LUT P1, PT, P1, PT, PT, 0x8, 0x80 ;  /* 0x000000000080781c */ /* 0x000fe40000f2e170 */
[----:B------:R-:W-:-:S02]  /*1340*/  @P3 FSEL R8, R8, RZ, P2 ;  /* 0x000000ff08083208 */ /* 0x000fc40001000000 */
[----:B------:R-:W-:Y:S01]  /*1350*/  @P3 FSEL R9, R9, -QNAN , P2 ;  /* 0xfff8000009093808 */ /* 0x000fe20001000000 */
[----:B------:R-:W-:Y:S08]  /*1360*/  BRA `(.L_x_61) ;  /* 0x0000000000147947 */ /* 0x000ff00003800000 */
.L_x_59:
[----:B------:R-:W-:Y:S01]  /*1370*/  ISETP.LE.AND P2, PT, RZ, UR12, PT ;  /* 0x0000000cff007c0c */ /* 0x000fe2000bf43270 */
[----:B------:R-:W-:Y:S01]  /*1380*/  IMAD.MOV.U32 R8, RZ, RZ, RZ ;  /* 0x000000ffff087224 */ /* 0x000fe200078e00ff */
[----:B------:R-:W-:Y:S02]  /*1390*/  SEL R9, R23, RZ, P0 ;  /* 0x000000ff17097207 */ /* 0x000fe40000000000 */
[----:B------:R-:W-:-:S09]  /*13a0*/  PLOP3.LUT P1, PT, P0, PT, PT, 0x80, 0x8 ;  /* 0x000000000008781c */ /* 0x000fd2000072f070 */
[----:B------:R-:W-:-:S07]  /*13b0*/  @!P2 LOP3.LUT R9, R9, 0x7ff00000, RZ, 0xfc, !PT ;  /* 0x7ff000000909a812 */ /* 0x000fce00078efcff */
.L_x_61:
[----:B------:R-:W-:Y:S05]  /*13c0*/  BSYNC.RECONVERGENT B2 ;  /* 0x0000000000027941 */ /* 0x000fea0003800200 */
.L_x_58:
        /* <DEDUP_REMOVED lines=18> */
.L_x_65:
        /* <DEDUP_REMOVED lines=8> */
.L_x_64:
[----:B------:R-:W-:-:S11]  /*1570*/  DADD R8, R22, R6 ;  /* 0x0000000016087229 */ /* 0x000fd60000000006 */
.L_x_63:
[----:B------:R-:W-:Y:S05]  /*1580*/  BSYNC.RECONVERGENT B2 ;  /* 0x0000000000027941 */ /* 0x000fea0003800200 */
.L_x_62:
[----:B------:R-:W-:Y:S01]  /*1590*/  DSETP.NEU.AND P1, PT, R22, 1, PT ;  /* 0x3ff000001600742a */ /* 0x000fe20003f2d000 */
[----:B------:R-:W-:Y:S01]  /*15a0*/  VIADD R2, R2, 0x400 ;  /* 0x0000040002027836 */ /* 0x000fe20000000000 */
[----:B------:R-:W-:-:S04]  /*15b0*/  DSETP.NEU.AND P2, PT, R6, RZ, PT ;  /* 0x000000ff0600722a */ /* 0x000fc80003f4d000 */
[----:B------:R-:W-:Y:S02]  /*15c0*/  FSEL R6, R8, RZ, P1 ;  /* 0x000000ff08067208 */ /* 0x000fe40000800000 */
[----:B------:R-:W-:Y:S02]  /*15d0*/  FSEL R8, R9, 1.875, P1 ;  /* 0x3ff0000009087808 */ /* 0x000fe40000800000 */
[----:B------:R-:W-:Y:S02]  /*15e0*/  ISETP.GE.AND P1, PT, R2, UR4, PT ;  /* 0x0000000402007c0c */ /* 0x000fe4000bf26270 */
[----:B------:R-:W-:Y:S02]  /*15f0*/  FSEL R6, R6, RZ, P2 ;  /* 0x000000ff06067208 */ /* 0x000fe40001000000 */
[----:B------:R-:W-:Y:S02]  /*1600*/  FSEL R7, R8, 1.875, P2 ;  /* 0x3ff0000008077808 */ /* 0x000fe40001000000 */
[----:B------:R-:W-:-:S04]  /*1610*/  IADD3 R26, P2, PT, R26, 0x2000, RZ ;  /* 0x000020001a1a7810 */ /* 0x000fc80007f5e0ff */
[----:B------:R-:W-:Y:S01]  /*1620*/  DFMA R20, R18, R6, R20 ;  /* 0x000000061214722b */ /* 0x000fe20000000014 */
[----:B------:R-:W-:Y:S02]  /*1630*/  IMAD.X R27, RZ, RZ, R27, P2 ;  /* 0x000000ffff1b7224 */ /* 0x000fe400010e061b */
[----:B------:R-:W-:Y:S08]  /*1640*/  @!P1 BRA `(.L_x_66) ;  /* 0xfffffff400dc9947 */ /* 0x000ff0000383ffff */
.L_x_41:
[----:B01----:R-:W-:Y:S05]  /*1650*/  BSYNC.RECONVERGENT B1 ;  /* 0x0000000000017941 */ /* 0x003fea0003800200 */
.L_x_40:
[----:B------:R-:W-:-:S09]  /*1660*/  UISETP.GE.AND UP0, UPT, UR4, 0x200, UPT ;  /* 0x000002000400788c */ /* 0x000fd2000bf06270 */
[----:B------:R-:W-:Y:S05]  /*1670*/  BRA.U !UP0, `(.L_x_67) ;  /* 0x0000000508147547 */ /* 0x000fea000b800000 */
        /* <DEDUP_REMOVED lines=23> */
[----:B------:R-:W-:Y:S02]  /*17f0*/  @!P1 MOV R7, 0x400 ;  /* 0x0000040000079802 */ /* 0x000fe40000000f00 */
[----:B------:R-:W-:Y:S01]  /*1800*/  @!P1 SHF.R.U32.HI R6, RZ, 0x2, R0 ;  /* 0x00000002ff069819 */ /* 0x000fe20000011600 */
[----:B------:R-:W0:Y:S02]  /*1810*/  SHFL.DOWN PT, R3, R9, 0x8, 0x1f ;  /* 0x09001f0009037f89 */ /* 0x000e2400000e0000 */
[----:B0-----:R-:W-:-:S10]  /*1820*/  DADD R2, R2, R8 ;  /* 0x0000000002027229 */ /* 0x001fd40000000008 */
[----:B------:R-:W-:Y:S02]  /*1830*/  FSEL R4, R8, R2, P0 ;  /* 0x0000000208047208 */ /* 0x000fe40000000000 */
[----:B------:R-:W-:Y:S02]  /*1840*/  FSEL R5, R9, R3, P0 ;  /* 0x0000000309057208 */ /* 0x000fe40000000000 */
[----:B-1----:R-:W-:Y:S01]  /*1850*/  @!P1 LEA R9, R10, R7, 0x18 ;  /* 0x000000070a099211 */ /* 0x002fe200078ec0ff */
[----:B------:R-:W-:Y:S01]  /*1860*/  SHFL.DOWN PT, R2, R4, 0x10, 0x1f ;  /* 0x0a001f0004027f89 */ /* 0x000fe200000e0000 */
[----:B------:R-:W-:Y:S02]  /*1870*/  @!P1 LOP3.LUT R8, R6, 0xf8, RZ, 0xc0, !PT ;  /* 0x000000f806089812 */ /* 0x000fe400078ec0ff */
[----:B------:R-:W-:Y:S01]  /*1880*/  ISETP.NE.AND P0, PT, R0, RZ, PT ;  /* 0x000000ff0000720c */ /* 0x000fe20003f05270 */
[----:B------:R-:W0:Y:S02]  /*1890*/  SHFL.DOWN PT, R3, R5, 0x10, 0x1f ;  /* 0x0a001f0005037f89 */ /* 0x000e2400000e0000 */
        /* <DEDUP_REMOVED lines=13> */
[----:B------:R-:W2:Y:S04]  /*1970*/  LDS.128 R12, [UR5+0x30] ;  /* 0x00003005ff0c7984 */ /* 0x000ea80008000c00 */
[----:B------:R-:W3:Y:S01]  /*1980*/  LDS.128 R16, [UR5+0x40] ;  /* 0x00004005ff107984 */ /* 0x000ee20008000c00 */
[----:B0-----:R-:W-:-:S08]  /*1990*/  DADD R4, R2, R4 ;  /* 0x0000000002047229 */ /* 0x001fd00000000004 */
[----:B-1----:R-:W-:-:S08]  /*19a0*/  DADD R4, R4, R8 ;  /* 0x0000000004047229 */ /* 0x002fd00000000008 */
[----:B------:R-:W-:Y:S01]  /*19b0*/  DADD R4, R4, R10 ;  /* 0x0000000004047229 */ /* 0x000fe2000000000a */
[----:B------:R-:W0:Y:S07]  /*19c0*/  LDS.128 R8, [UR5+0x50] ;  /* 0x00005005ff087984 */ /* 0x000e2e0008000c00 */
[----:B--2---:R-:W-:-:S08]  /*19d0*/  DADD R4, R4, R12 ;  /* 0x0000000004047229 */ /* 0x004fd0000000000c */
[----:B------:R-:W-:Y:S01]  /*19e0*/  DADD R4, R4, R14 ;  /* 0x0000000004047229 */ /* 0x000fe2000000000e */
[----:B------:R-:W1:Y:S07]  /*19f0*/  LDS.128 R12, [UR5+0x60] ;  /* 0x00006005ff0c7984 */ /* 0x000e6e0008000c00 */
[----:B---3--:R-:W-:-:S08]  /*1a00*/  DADD R4, R4, R16 ;  /* 0x0000000004047229 */ /* 0x008fd00000000010 */
[----:B------:R-:W-:Y:S01]  /*1a10*/  DADD R4, R4, R18 ;  /* 0x0000000004047229 */ /* 0x000fe20000000012 */
[----:B------:R-:W2:Y:S07]  /*1a20*/  LDS.128 R16, [UR5+0x70] ;  /* 0x00007005ff107984 */ /* 0x000eae0008000c00 */
[----:B0-----:R-:W-:-:S08]  /*1a30*/  DADD R4, R4, R8 ;  /* 0x0000000004047229 */ /* 0x001fd00000000008 */
[----:B------:R-:W-:Y:S01]  /*1a40*/  DADD R4, R4, R10 ;  /* 0x0000000004047229 */ /* 0x000fe2000000000a */
[----:B------:R-:W0:Y:S07]  /*1a50*/  LDS.128 R8, [UR5+0x80] ;  /* 0x00008005ff087984 */ /* 0x000e2e0008000c00 */
[----:B-1----:R-:W-:-:S08]  /*1a60*/  DADD R4, R4, R12 ;  /* 0x0000000004047229 */ /* 0x002fd0000000000c */
[----:B------:R-:W-:-:S08]  /*1a70*/  DADD R4, R4, R14 ;  /* 0x0000000004047229 */ /* 0x000fd0000000000e */
[----:B--2---:R-:W-:-:S08]  /*1a80*/  DADD R4, R4, R16 ;  /* 0x0000000004047229 */ /* 0x004fd00000000010 */
[----:B------:R-:W-:-:S08]  /*1a90*/  DADD R4, R4, R18 ;  /* 0x0000000004047229 */ /* 0x000fd00000000012 */
[----:B0-----:R-:W-:-:S08]  /*1aa0*/  DADD R4, R4, R8 ;  /* 0x0000000004047229 */ /* 0x001fd00000000008 */
[----:B------:R-:W-:Y:S01]  /*1ab0*/  DADD R2, R4, R10 ;  /* 0x0000000004027229 */ /* 0x000fe2000000000a */
[----:B------:R-:W-:Y:S10]  /*1ac0*/  BRA `(.L_x_68) ;  /* 0x0000005c003c7947 */ /* 0x000ff40003800000 */
.L_x_67:
[----:B------:R-:W-:Y:S01]  /*1ad0*/  LOP3.LUT R2, R0, 0x3e0, RZ, 0xc0, !PT ;  /* 0x000003e000027812 */ /* 0x000fe200078ec0ff */
[----:B------:R-:W0:Y:S04]  /*1ae0*/  S2R R10, SR_LANEID ;  /* 0x00000000000a7919 */ /* 0x000e280000000000 */
[----:B------:R-:W-:Y:S01]  /*1af0*/  VIADD R3, R2, 0x20 ;  /* 0x0000002002037836 */ /* 0x000fe20000000000 */
[----:B------:R-:W-:-:S04]  /*1b00*/  LOP3.LUT R2, RZ, R2, RZ, 0x33, !PT ;  /* 0x00000002ff027212 */ /* 0x000fc800078e33ff */
[----:B------:R-:W-:Y:S01]  /*1b10*/  ISETP.GT.AND P0, PT, R3, UR4, PT ;  /* 0x0000000403007c0c */ /* 0x000fe2000bf04270 */
[----:B------:R-:W-:-:S05]  /*1b20*/  VIADD R2, R2, UR4 ;  /* 0x0000000402027c36 */ /* 0x000fca0008000000 */
[----:B------:R-:W-:-:S05]  /*1b30*/  SEL R9, R2, 0x1f, P0 ;  /* 0x0000001f02097807 */ /* 0x000fca0000000000 */
[----:B------:R-:W-:Y:S04]  /*1b40*/  SHFL.DOWN PT, R2, R20, 0x1, R9 ;  /* 0x0820000014027989 */ /* 0x000fe800000e0009 */
[----:B------:R-:W1:Y:S01]  /*1b50*/  SHFL.DOWN PT, R3, R21, 0x1, R9 ;  /* 0x0820000015037989 */ /* 0x000e6200000e0009 */
[C---:B0-----:R-:W-:Y:S01]  /*1b60*/  ISETP.GE.AND P0, PT, R10.reuse, R9, PT ;  /* 0x000000090a00720c */ /* 0x041fe20003f06270 */
[C---:B------:R-:W-:Y:S01]  /*1b70*/  VIADD R6, R10.reuse, 0x2 ;  /* 0x000000020a067836 */ /* 0x040fe20000000000 */
[C---:B------:R-:W-:Y:S01]  /*1b80*/  ISETP.NE.AND P1, PT, R10.reuse, RZ, PT ;  /* 0x000000ff0a00720c */ /* 0x040fe20003f25270 */
[----:B------:R-:W-:-:S12]  /*1b90*/  VIADD R8, R10, 0x4 ;  /* 0x000000040a087836 */ /* 0x000fd80000000000 */
[----:B------:R-:W0:Y:S01]  /*1ba0*/  @!P1 S2R R11, SR_CgaCtaId ;  /* 0x00000000000b9919 */ /* 0x000e220000008800 */
[----:B-1----:R-:W-:-:S10]  /*1bb0*/  DADD R2, R2, R20 ;  /* 0x0000000002027229 */ /* 0x002fd40000000014 */
[----:B------:R-:W-:Y:S02]  /*1bc0*/  FSEL R4, R2, R20, !P0 ;  /* 0x0000001402047208 */ /* 0x000fe40004000000 */
[----:B------:R-:W-:Y:S02]  /*1bd0*/  FSEL R5, R3, R21, !P0 ;  /* 0x0000001503057208 */ /* 0x000fe40004000000 */
[----:B------:R-:W-:Y:S01]  /*1be0*/  ISETP.GT.AND P0, PT, R6, R9, PT ;  /* 0x000000090600720c */ /* 0x000fe20003f04270 */
[----:B------:R-:W-:Y:S04]  /*1bf0*/  SHFL.DOWN PT, R2, R4, 0x2, R9 ;  /* 0x0840000004027989 */ /* 0x000fe800000e0009 */
[----:B------:R-:W1:Y:S02]  /*1c00*/  SHFL.DOWN PT, R3, R5, 0x2, R9 ;  /* 0x0840000005037989 */ /* 0x000e6400000e0009 */
[----:B-1----:R-:W-:-:S10]  /*1c10*/  DADD R2, R2, R4 ;  /* 0x0000000002027229 */ /* 0x002fd40000000004 */
[----:B------:R-:W-:Y:S02]  /*1c20*/  FSEL R6, R4, R2, P0 ;  /* 0x0000000204067208 */ /* 0x000fe40000000000 */
[----:B------:R-:W-:Y:S02]  /*1c30*/  FSEL R7, R5, R3, P0 ;  /* 0x0000000305077208 */ /* 0x000fe40000000000 */
[----:B------:R-:W-:Y:S01]  /*1c40*/  ISETP.GT.AND P0, PT, R8, R9, PT ;  /* 0x000000090800720c */ /* 0x000fe20003f04270 */
[----:B------:R-:W-:Y:S01]  /*1c50*/  SHFL.DOWN PT, R2, R6, 0x4, R9 ;  /* 0x0880000006027989 */ /* 0x000fe200000e0009 */
[----:B------:R-:W-:-:S03]  /*1c60*/  @!P1 MOV R8, 0x400 ;  /* 0x0000040000089802 */ /* 0x000fc60000000f00 */
[----:B------:R-:W1:Y:S01]  /*1c70*/  SHFL.DOWN PT, R3, R7, 0x4, R9 ;  /* 0x0880000007037989 */ /* 0x000e6200000e0009 */
[----:B0-----:R-:W-:Y:S01]  /*1c80*/  @!P1 LEA R8, R11, R8, 0x18 ;  /* 0x000000080b089211 */ /* 0x001fe200078ec0ff */
[----:B-1----:R-:W-:-:S10]  /*1c90*/  DADD R2, R2, R6 ;  /* 0x0000000002027229 */ /* 0x002fd40000000006 */
[----:B------:R-:W-:Y:S01]  /*1ca0*/  FSEL R4, R6, R2, P0 ;  /* 0x0000000206047208 */ /* 0x000fe20000000000 */
[----:B------:R-:W-:Y:S01]  /*1cb0*/  VIADD R6, R10, 0x8 ;  /* 0x000000080a067836 */ /* 0x000fe20000000000 */
[----:B------:R-:W-:-:S03]  /*1cc0*/  FSEL R5, R7, R3, P0 ;  /* 0x0000000307057208 */ /* 0x000fc60000000000 */
[----:B------:R-:W-:Y:S01]  /*1cd0*/  SHFL.DOWN PT, R2, R4, 0x8, R9 ;  /* 0x0900000004027989 */ /* 0x000fe200000e0009 */
[----:B------:R-:W-:-:S03]  /*1ce0*/  ISETP.GT.AND P0, PT, R6, R9, PT ;  /* 0x000000090600720c */ /* 0x000fc60003f04270 */
[----:B------:R-:W0:Y:S02]  /*1cf0*/  SHFL.DOWN PT, R3, R5, 0x8, R9 ;  /* 0x0900000005037989 */ /* 0x000e2400000e0009 */
[----:B0-----:R-:W-:-:S10]  /*1d00*/  DADD R2, R2, R4 ;  /* 0x0000000002027229 */ /* 0x001fd40000000004 */
[----:B------:R-:W-:Y:S01]  /*1d10*/  FSEL R6, R4, R2, P0 ;  /* 0x0000000204067208 */ /* 0x000fe20000000000 */
[----:B------:R-:W-:Y:S01]  /*1d20*/  VIADD R4, R10, 0x10 ;  /* 0x000000100a047836 */ /* 0x000fe20000000000 */
[----:B------:R-:W-:Y:S02]  /*1d30*/  FSEL R7, R5, R3, P0 ;  /* 0x0000000305077208 */ /* 0x000fe40000000000 */
[----:B------:R-:W-:Y:S01]  /*1d40*/  @!P1 SHF.R.U32.HI R5, RZ, 0x2, R0 ;  /* 0x00000002ff059819 */ /* 0x000fe20000011600 */
[----:B------:R-:W-:Y:S01]  /*1d50*/  SHFL.DOWN PT, R2, R6, 0x10, R9 ;  /* 0x0a00000006027989 */ /* 0x000fe200000e0009 */
[----:B------:R-:W-:Y:S02]  /*1d60*/  ISETP.GT.AND P0, PT, R4, R9, PT ;  /* 0x000000090400720c */ /* 0x000fe40003f04270 */
[----:B------:R-:W-:Y:S01]  /*1d70*/  @!P1 LOP3.LUT R5, R5, 0xf8, RZ, 0xc0, !PT ;  /* 0x000000f805059812 */ /* 0x000fe200078ec0ff */
[----:B------:R-:W0:Y:S04]  /*1d80*/  SHFL.DOWN PT, R3, R7, 0x10, R9 ;  /* 0x0a00000007037989 */ /* 0x000e2800000e0009 */
[----:B------:R-:W-:Y:S01]  /*1d90*/  @!P1 IMAD.IADD R5, R5, 0x1, R8 ;  /* 0x0000000105059824 */ /* 0x000fe200078e0208 */
[----:B0-----:R-:W-:-:S10]  /*1da0*/  DADD R2, R2, R6 ;  /* 0x0000000002027229 */ /* 0x001fd40000000006 */
        /* <DEDUP_REMOVED lines=8> */
[----:B------:R-:W-:-:S06]  /*1e30*/  UISETP.GT.AND UP0, UPT, UR4, 0x20, UPT ;  /* 0x000000200400788c */ /* 0x000fcc000bf04270 */
[----:B------:R-:W-:Y:S01]  /*1e40*/  PLOP3.LUT P1, PT, PT, PT, UP0, 0x80, 0x8 ;  /* 0x000000000008781c */ /* 0x000fe20003f2f008 */
[----:B------:R-:W-:Y:S02]  /*1e50*/  UISETP.GT.AND UP0, UPT, UR4, 0x40, UPT ;  /* 0x000000400400788c */ /* 0x000fe4000bf04270 */
[----:B-1----:R-:W-:-:S09]  /*1e60*/  ULEA UR5, UR6, UR5, 0x18 ;  /* 0x0000000506057291 */ /* 0x002fd2000f8ec0ff */
[----:B0-----:R-:W0:Y:S04]  /*1e70*/  LDS.64 R4, [UR5+0x18] ;  /* 0x00001805ff047984 */ /* 0x001e280008000a00 */
[----:B------:R-:W1:Y:S01]  /*1e80*/  LDS.128 R8, [UR5+0x20] ;  /* 0x00002005ff087984 */ /* 0x000e620008000c00 */
[----:B0-----:R-:W-:-:S10]  /*1e90*/  DADD R4, R2, R4 ;  /* 0x0000000002047229 */ /* 0x001fd40000000004 */
[----:B------:R-:W-:Y:S02]  /*1ea0*/  FSEL R2, R4, R2, P1 ;  /* 0x0000000204027208 */ /* 0x000fe40000800000 */
[----:B------:R-:W-:Y:S02]  /*1eb0*/  FSEL R3, R5, R3, P1 ;  /* 0x0000000305037208 */ /* 0x000fe40000800000 */
[----:B------:R-:W0:Y:S01]  /*1ec0*/  LDS.128 R4, [UR5+0x30] ;  /* 0x00003005ff047984 */ /* 0x000e220008000c00 */
[----:B------:R-:W-:Y:S01]  /*1ed0*/  PLOP3.LUT P1, PT, PT, PT, UP0, 0x80, 0x8 ;  /* 0x000000000008781c */ /* 0x000fe20003f2f008 */
[----:B------:R-:W-:Y:S02]  /*1ee0*/  UISETP.GT.AND UP0, UPT, UR4, 0x60, UPT ;  /* 0x000000600400788c */ /* 0x000fe4000bf04270 */
[----:B-1----:R-:W-:-:S10]  /*1ef0*/  DADD R8, R8, R2 ;  /* 0x0000000008087229 */ /* 0x002fd40000000002 */
[----:B------:R-:W-:Y:S02]  /*1f00*/  FSEL R2, R8, R2, P1 ;  /* 0x0000000208027208 */ /* 0x000fe40000800000 */
[----:B------:R-:W-:Y:S02]  /*1f10*/  FSEL R3, R9, R3, P1 ;  /* 0x0000000309037208 */ /* 0x000fe40000800000 */
[----:B------:R-:W-:Y:S01]  /*1f20*/  PLOP3.LUT P1, PT, PT, PT, UP0, 0x80, 0x8 ;  /* 0x000000000008781c */ /* 0x000fe20003f2f008 */
[----:B------:R-:W-:-:S03]  /*1f30*/  UISETP.GT.AND UP0, UPT, UR4, 0x80, UPT ;  /* 0x000000800400788c */ /* 0x000fc6000bf04270 */
[----:B------:R-:W-:-:S10]  /*1f40*/  DADD R10, R2, R10 ;  /* 0x00000000020a7229 */ /* 0x000fd4000000000a */
[----:B------:R-:W-:Y:S02]  /*1f50*/  FSEL R2, R10, R2, P1 ;  /* 0x000000020a027208 */ /* 0x000fe40000800000 */
[----:B------:R-:W-:Y:S02]  /*1f60*/  FSEL R3, R11, R3, P1 ;  /* 0x000000030b037208 */ /* 0x000fe40000800000 */
[----:B------:R-:W1:Y:S01]  /*1f70*/  LDS.128 R8, [UR5+0x40] ;  /* 0x00004005ff087984 */ /* 0x000e620008000c00 */
[----:B------:R-:W-:Y:S01]  /*1f80*/  PLOP3.LUT P1, PT, PT, PT, UP0, 0x80, 0x8 ;  /* 0x000000000008781c */ /* 0x000fe20003f2f008 */
[----:B------:R-:W-:Y:S02]  /*1f90*/  UISETP.GT.AND UP0, UPT, UR4, 0xa0, UPT ;  /* 0x000000a00400788c */ /* 0x000fe4000bf04270 */
[----:B0-----:R-:W-:-:S10]  /*1fa0*/  DADD R4, R4, R2 ;  /* 0x0000000004047229 */ /* 0x001fd40000000002 */
[----:B------:R-:W-:Y:S02]  /*1fb0*/  FSEL R2, R4, R2, P1 ;  /* 0x0000000204027208 */ /* 0x000fe40000800000 */
[----:B------:R-:W-:Y:S02]  /*1fc0*/  FSEL R3, R5, R3, P1 ;  /* 0x0000000305037208 */ /* 0x000fe40000800000 */
[----:B------:R-:W-:Y:S01]  /*1fd0*/  PLOP3.LUT P1, PT, PT, PT, UP0, 0x80, 0x8 ;  /* 0x000000000008781c */ /* 0x000fe20003f2f008 */
[----:B------:R-:W-:-:S03]  /*1fe0*/  UISETP.GT.AND UP0, UPT, UR4, 0xc0, UPT ;  /* 0x000000c00400788c */ /* 0x000fc6000bf04270 */
[----:B------:R-:W-:-:S10]  /*1ff0*/  DADD R6, R2, R6 ;  /* 0x0000000002067229 */ /* 0x000fd40000000006 */
        /* <DEDUP_REMOVED lines=46> */
[----:B------:R-:W-:Y:S01]  /*22e0*/  PLOP3.LUT P1, PT, PT, PT, UP0, 0x80, 0x8 ;  /* 0x000000000008781c */ /* 0x000fe20003f2f008 */
[----:B------:R-:W-:-:S03]  /*22f0*/  UISETP.GT.AND UP0, UPT, UR4, 0x1e0, UPT ;  /* 0x000001e00400788c */ /* 0x000fc6000bf04270 */
[----:B-1----:R-:W-:-:S10]  /*2300*/  DADD R8, R8, R2 ;  /* 0x0000000008087229 */ /* 0x002fd40000000002 */
[----:B------:R-:W-:Y:S02]  /*2310*/  FSEL R2, R8, R2, P1 ;  /* 0x0000000208027208 */ /* 0x000fe40000800000 */
[----:B------:R-:W-:Y:S02]  /*2320*/  FSEL R3, R9, R3, P1 ;  /* 0x0000000309037208 */ /* 0x000fe40000800000 */
[----:B------:R-:W-:-:S04]  /*2330*/  PLOP3.LUT P1, PT, PT, PT, UP0, 0x80, 0x8 ;  /* 0x000000000008781c */ /* 0x000fc80003f2f008 */
[----:B------:R-:W-:-:S10]  /*2340*/  DADD R10, R2, R10 ;  /* 0x00000000020a7229 */ /* 0x000fd4000000000a */
[----:B------:R-:W-:Y:S02]  /*2350*/  FSEL R2, R10, R2, P1 ;  /* 0x000000020a027208 */ /* 0x000fe40000800000 */
[----:B------:R-:W-:Y:S01]  /*2360*/  FSEL R3, R11, R3, P1 ;  /* 0x000000030b037208 */ /* 0x000fe20000800000 */
[----:B------:R-:W-:Y:S06]  /*2370*/  BRA `(.L_x_68) ;  /* 0x0000005400107947 */ /* 0x000fec0003800000 */
.L_x_31:
[----:B------:R-:W0:Y:S01]  /*2380*/  S2R R4, SR_TID.X ;  /* 0x0000000000047919 */ /* 0x000e220000002100 */
[----:B------:R-:W1:Y:S01]  /*2390*/  LDC.64 R10, c[0x0][0x380] ;  /* 0x0000e000ff0a7b82 */ /* 0x000e620000000a00 */
[----:B------:R-:W2:Y:S07]  /*23a0*/  LDCU.64 UR8, c[0x0][0x3e8] ;  /* 0x00007d00ff0877ac */ /* 0x000eae0008000a00 */
[----:B------:R-:W3:Y:S01]  /*23b0*/  LDC.64 R8, c[0x0][0x3e8] ;  /* 0x0000fa00ff087b82 */ /* 0x000ee20000000a00 */
[----:B0-----:R-:W-:-:S04]  /*23c0*/  VIADD R3, R4, UR27 ;  /* 0x0000001b04037c36 */ /* 0x001fc80008000000 */
[----:B-1----:R-:W-:-:S05]  /*23d0*/  IMAD.WIDE.U32 R10, R3, 0x8, R10 ;  /* 0x00000008030a7825 */ /* 0x002fca00078e000a */
[----:B------:R-:W4:Y:S01]  /*23e0*/  LDG.E.64 R34, desc[UR20][R10.64] ;  /* 0x000000140a227981 */ /* 0x000f22000c1e1b00 */
[----:B---3--:R-:W-:Y:S01]  /*23f0*/  SHF.R.U32.HI R0, RZ, 0x14, R9 ;  /* 0x00000014ff007819 */ /* 0x008fe20000011609 */
[----:B--2---:R-:W-:Y:S01]  /*2400*/  IMAD.U32 R6, RZ, RZ, UR8 ;  /* 0x00000008ff067e24 */ /* 0x004fe2000f8e00ff */
[----:B------:R-:W-:Y:S01]  /*2410*/  BSSY.RECONVERGENT B1, `(.L_x_69) ;  /* 0x0000027000017945 */ /* 0x000fe20003800200 */
[----:B------:R-:W-:Y:S01]  /*2420*/  IMAD.U32 R7, RZ, RZ, UR9 ;  /* 0x00000009ff077e24 */ /* 0x000fe2000f8e00ff */
[----:B------:R-:W-:-:S03]  /*2430*/  LOP3.LUT R0, R0, 0x7ff, RZ, 0xc0, !PT ;  /* 0x000007ff00007812 */ /* 0x000fc600078ec0ff */
[----:B------:R-:W0:Y:S02]  /*2440*/  FRND.F64.TRUNC R12, R6 ;  /* 0x00000006000c7313 */ /* 0x000e24000030d800 */
[----:B------:R-:W-:-:S05]  /*2450*/  VIADD R5, R0, 0xfffffc0c ;  /* 0xfffffc0c00057836 */ /* 0x000fca0000000000 */
[CC--:B------:R-:W-:Y:S02]  /*2460*/  SHF.L.U32 R3, R8.reuse, R5.reuse, RZ ;  /* 0x0000000508037219 */ /* 0x0c0fe400000006ff */
[----:B------:R-:W-:Y:S02]  /*2470*/  SHF.L.U64.HI R2, R8, R5, R9 ;  /* 0x0000000508027219 */ /* 0x000fe40000010209 */
[----:B------:R-:W-:-:S04]  /*2480*/  ISETP.NE.U32.AND P0, PT, R3, RZ, PT ;  /* 0x000000ff0300720c */ /* 0x000fc80003f05070 */
[----:B------:R-:W-:Y:S02]  /*2490*/  ISETP.NE.AND.EX P0, PT, R2, -0x80000000, PT, P0 ;  /* 0x800000000200780c */ /* 0x000fe40003f05300 */
[----:B0-----:R-:W-:Y:S02]  /*24a0*/  R2UR UR22, R12 ;  /* 0x000000000c1672ca */ /* 0x001fe400000e0000 */
[----:B------:R-:W-:-:S09]  /*24b0*/  R2UR UR23, R13 ;  /* 0x000000000d1772ca */ /* 0x000fd200000e0000 */
[----:B------:R-:W-:Y:S02]  /*24c0*/  DSETP.NEU.AND P1, PT, |R6|, 0.5, !P0 ;  /* 0x3fe000000600742a */ /* 0x000fe4000472d200 */
[----:B----4-:R-:W-:-:S06]  /*24d0*/  DSETP.NEU.AND P3, PT, R34, RZ, PT ;  /* 0x000000ff2200722a */ /* 0x010fcc0003f6d000 */
[----:B------:R-:W-:-:S08]  /*24e0*/  ISETP.GE.OR P4, PT, R9, RZ, P3 ;  /* 0x000000ff0900720c */ /* 0x000fd00001f86670 */
[----:B------:R-:W-:Y:S01]  /*24f0*/  @!P3 SEL R33, R35, RZ, P1 ;  /* 0x000000ff2321b207 */ /* 0x000fe20000800000 */
[----:B------:R-:W-:Y:S01]  /*2500*/  @!P3 IMAD.MOV.U32 R32, RZ, RZ, RZ ;  /* 0x000000ffff20b224 */ /* 0x000fe200078e00ff */
[----:B------:R-:W-:-:S03]  /*2510*/  @!P3 PLOP3.LUT P2, PT, P1, PT, PT, 0x80, 0x8 ;  /* 0x000000000008b81c */ /* 0x000fc60000f4f070 */
[----:B------:R-:W-:Y:S01]  /*2520*/  @!P4 LOP3.LUT R33, R33, 0x7ff00000, RZ, 0xfc, !PT ;  /* 0x7ff000002121c812 */ /* 0x000fe200078efcff */
[----:B------:R-:W-:Y:S09]  /*2530*/  @!P3 BRA `(.L_x_70) ;  /* 0x000000000050b947 */ /* 0x000ff20003800000 */
[----:B------:R-:W-:Y:S01]  /*2540*/  DADD R8, -RZ, |R34| ;  /* 0x00000000ff087229 */ /* 0x000fe20000000522 */
[----:B------:R-:W-:Y:S01]  /*2550*/  BSSY.RECONVERGENT B2, `(.L_x_71) ;  /* 0x0000004000027945 */ /* 0x000fe20003800200 */
[----:B------:R-:W-:-:S08]  /*2560*/  MOV R6, 0x2590 ;  /* 0x0000259000067802 */ /* 0x000fd00000000f00 */
[----:B------:R-:W-:-:S07]  /*2570*/  IMAD.MOV.U32 R5, RZ, RZ, R9 ;  /* 0x000000ffff057224 */ /* 0x000fce00078e0009 */
[----:B------:R-:W-:Y:S05]  /*2580*/  CALL.REL.NOINC `($_ZN3cub18CUB_300001_SM_10006detail6reduce18DeviceReduceKernelINS2_10policy_hubIdyN4cuda3std3__44plusIdEEE10Policy1000EN6thrust24THRUST_300001_SM_1000_NS10device_ptrIdEEyS9_d13power_functorEEvT0_PT3_T1_NS0_13GridEvenShareISK_EET2_T4_$__internal_accurate_pow) ;  /* 0x0000005000ac7944 */ /* 0x000fea0003c00000 */
[----:B------:R-:W-:Y:S05]  /*2590*/  BSYNC.RECONVERGENT B2 ;  /* 0x0000000000027941 */ /* 0x000fea0003800200 */
.L_x_71:
[----:B------:R-:W0:Y:S01]  /*25a0*/  LDCU.64 UR8, c[0x0][0x3e8] ;  /* 0x00007d00ff0877ac */ /* 0x000e220008000a00 */
[----:B------:R-:W-:Y:S01]  /*25b0*/  IMAD.MOV.U32 R9, RZ, RZ, R5 ;  /* 0x000000ffff097224 */ /* 0x000fe200078e0005 */
[----:B------:R-:W-:Y:S02]  /*25c0*/  ISETP.GE.AND P3, PT, R35, RZ, PT ;  /* 0x000000ff2300720c */ /* 0x000fe40003f66270 */
[----:B------:R-:W-:-:S03]  /*25d0*/  PLOP3.LUT P2, PT, P0, PT, PT, 0x8, 0x80 ;  /* 0x000000000080781c */ /* 0x000fc6000074e170 */
[----:B------:R-:W-:-:S10]  /*25e0*/  DADD R12, -RZ, -R8 ;  /* 0x00000000ff0c7229 */ /* 0x000fd40000000908 */
[-C--:B------:R-:W-:Y:S01]  /*25f0*/  FSEL R9, R12, R8.reuse, !P0 ;  /* 0x000000080c097208 */ /* 0x080fe20004000000 */
[----:B0-----:R-:W-:Y:S01]  /*2600*/  IMAD.U32 R6, RZ, RZ, UR8 ;  /* 0x00000008ff067e24 */ /* 0x001fe2000f8e00ff */
[-C--:B------:R-:W-:Y:S01]  /*2610*/  FSEL R12, R13, R5.reuse, !P0 ;  /* 0x000000050d0c7208 */ /* 0x080fe20004000000 */
[----:B------:R-:W-:Y:S01]  /*2620*/  IMAD.U32 R7, RZ, RZ, UR9 ;  /* 0x00000009ff077e24 */ /* 0x000fe2000f8e00ff */
[----:B------:R-:W-:Y:S02]  /*2630*/  FSEL R32, R9, R8, !P3 ;  /* 0x0000000809207208 */ /* 0x000fe40005800000 */
[----:B------:R-:W-:-:S03]  /*2640*/  FSEL R33, R12, R5, !P3 ;  /* 0x000000050c217208 */ /* 0x000fc60005800000 */
[----:B------:R-:W-:-:S14]  /*2650*/  DSETP.NEU.AND P4, PT, R6, UR22, PT ;  /* 0x0000001606007e2a */ /* 0x000fdc000bf8d000 */
[----:B------:R-:W-:Y:S02]  /*2660*/  @P4 FSEL R32, R32, RZ, P3 ;  /* 0x000000ff20204208 */ /* 0x000fe40001800000 */
[----:B------:R-:W-:-:S07]  /*2670*/  @P4 FSEL R33, R33, -QNAN , P3 ;  /* 0xfff8000021214808 */ /* 0x000fce0001800000 */
.L_x_70:
[----:B------:R-:W-:Y:S05]  /*2680*/  BSYNC.RECONVERGENT B1 ;  /* 0x0000000000017941 */ /* 0x000fea0003800200 */
.L_x_69:
[----:B------:R-:W0:Y:S01]  /*2690*/  LDCU UR5, c[0x0][0x3ec] ;  /* 0x00007d80ff0577ac */ /* 0x000e220008000800 */
[----:B------:R-:W-:Y:S01]  /*26a0*/  DADD R8, R34, R6 ;  /* 0x0000000022087229 */ /* 0x000fe20000000006 */
[----:B------:R-:W-:Y:S09]  /*26b0*/  BSSY.RECONVERGENT B1, `(.L_x_72) ;  /* 0x000001f000017945 */ /* 0x000ff20003800200 */
[----:B------:R-:W-:-:S04]  /*26c0*/  LOP3.LUT R8, R9, 0x7ff00000, RZ, 0xc0, !PT ;  /* 0x7ff0000009087812 */ /* 0x000fc800078ec0ff */
[----:B------:R-:W-:Y:S01]  /*26d0*/  ISETP.NE.AND P0, PT, R8, 0x7ff00000, PT ;  /* 0x7ff000000800780c */ /* 0x000fe20003f05270 */
[----:B0-----:R-:W-:Y:S02]  /*26e0*/  UISETP.GE.AND UP1, UPT, UR5, URZ, UPT ;  /* 0x000000ff0500728c */ /* 0x001fe4000bf26270 */
[----:B------:R-:W-:Y:S02]  /*26f0*/  IMAD.U32 R0, RZ, RZ, UR5 ;  /* 0x00000005ff007e24 */ /* 0x000fe4000f8e00ff */
[----:B------:R-:W-:-:S03]  /*2700*/  USEL UR32, URZ, 0x7ff00000, !UP1 ;  /* 0x7ff00000ff207887 */ /* 0x000fc6000c800000 */
[----:B------:R-:W-:Y:S01]  /*2710*/  LOP3.LUT R0, R0, 0x7fffffff, RZ, 0xc0, !PT ;  /* 0x7fffffff00007812 */ /* 0x000fe200078ec0ff */
[----:B------:R-:W-:-:S04]  /*2720*/  UIADD3 UR33, UPT, UPT, UR32, -0x80000000, URZ ;  /* 0x8000000020217890 */ /* 0x000fc8000fffe0ff */
[----:B------:R-:W-:Y:S08]  /*2730*/  @P0 BRA `(.L_x_73) ;  /* 0x0000000000580947 */ /* 0x000ff00003800000 */
[----:B------:R-:W-:-:S14]  /*2740*/  DSETP.NAN.AND P0, PT, R34, R6, PT ;  /* 0x000000062200722a */ /* 0x000fdc0003f08000 */
[----:B------:R-:W-:Y:S01]  /*2750*/  @P0 DADD R32, R34, R6 ;  /* 0x0000000022200229 */ /* 0x000fe20000000006 */
[----:B------:R-:W-:Y:S10]  /*2760*/  @P0 BRA `(.L_x_73) ;  /* 0x00000000004c0947 */ /* 0x000ff40003800000 */
[----:B------:R-:W-:Y:S01]  /*2770*/  DSETP.NEU.AND P3, PT, |R6|, +INF , PT ;  /* 0x7ff000000600742a */ /* 0x000fe20003f6d200 */
[----:B------:R-:W-:Y:S02]  /*2780*/  PLOP3.LUT P4, PT, PT, PT, UP1, 0x80, 0x8 ;  /* 0x000000000008781c */ /* 0x000fe40003f8f018 */
[----:B------:R-:W-:-:S11]  /*2790*/  PLOP3.LUT P0, PT, PT, PT, PT, 0x80, 0x8 ;  /* 0x000000000008781c */ /* 0x000fd60003f0f070 */
[----:B------:R-:W-:Y:S01]  /*27a0*/  @!P3 PLOP3.LUT P0, PT, P4, PT, PT, 0x80, 0x8 ;  /* 0x000000000008b81c */ /* 0x000fe2000270f070 */
[----:B------:R-:W-:Y:S01]  /*27b0*/  @!P3 DSETP.GT.AND P4, PT, |R34|, 1, PT ;  /* 0x3ff000002200b42a */ /* 0x000fe20003f84200 */
[----:B------:R-:W-:-:S05]  /*27c0*/  @!P3 IMAD.MOV.U32 R32, RZ, RZ, RZ ;  /* 0x000000ffff20b224 */ /* 0x000fca00078e00ff */
[----:B------:R-:W-:Y:S01]  /*27d0*/  @!P3 SEL R5, RZ, 0x7ff00000, !P4 ;  /* 0x7ff00000ff05b807 */ /* 0x000fe20006000000 */
[----:B------:R-:W-:-:S05]  /*27e0*/  @!P3 DSETP.NEU.AND P4, PT, R34, -1, PT ;  /* 0xbff000002200b42a */ /* 0x000fca0003f8d000 */
[----:B------:R-:W-:-:S04]  /*27f0*/  @!P0 LOP3.LUT R5, R5, 0x7ff00000, RZ, 0x3c, !PT ;  /* 0x7ff0000005058812 */ /* 0x000fc800078e3cff */
[----:B------:R-:W-:Y:S01]  /*2800*/  @!P3 SEL R33, R5, 0x3ff00000, P4 ;  /* 0x3ff000000521b807 */ /* 0x000fe20002000000 */
[----:B------:R-:W-:Y:S06]  /*2810*/  @!P3 BRA `(.L_x_73) ;  /* 0x000000000020b947 */ /* 0x000fec0003800000 */
[----:B------:R-:W-:Y:S01]  /*2820*/  DSETP.NEU.AND P0, PT, |R34|, +INF , PT ;  /* 0x7ff000002200742a */ /* 0x000fe20003f0d200 */
[----:B------:R-:W-:-:S13]  /*2830*/  IMAD.U32 R5, RZ, RZ, UR33 ;  /* 0x00000021ff057e24 */ /* 0x000fda000f8e00ff */
[----:B------:R-:W-:Y:S01]  /*2840*/  @!P0 ISETP.NE.AND P3, PT, R0, 0x3fe00000, PT ;  /* 0x3fe000000000880c */ /* 0x000fe20003f65270 */
[----:B------:R-:W-:-:S03]  /*2850*/  @!P0 IMAD.MOV.U32 R32, RZ, RZ, RZ ;  /* 0x000000ffff208224 */ /* 0x000fc600078e00ff */
[----:B------:R-:W-:Y:S02]  /*2860*/  @!P0 SEL R5, R5, UR32, P3 ;  /* 0x0000002005058c07 */ /* 0x000fe40009800000 */
[----:B------:R-:W-:Y:S02]  /*2870*/  @!P0 ISETP.GE.AND P3, PT, R35, RZ, PT ;  /* 0x000000ff2300820c */ /* 0x000fe40003f66270 */
[----:B------:R-:W-:-:S04]  /*2880*/  @!P0 SEL R5, R5, UR32, P2 ;  /* 0x0000002005058c07 */ /* 0x000fc80009000000 */
[----:B------:R-:W-:-:S07]  /*2890*/  @!P0 SEL R33, R5, UR32, !P3 ;  /* 0x0000002005218c07 */ /* 0x000fce000d800000 */
.L_x_73:
[----:B------:R-:W-:Y:S05]  /*28a0*/  BSYNC.RECONVERGENT B1 ;  /* 0x0000000000017941 */ /* 0x000fea0003800200 */
.L_x_72:
        /* <DEDUP_REMOVED lines=10> */
.L_x_76:
        /* <DEDUP_REMOVED lines=13> */
[----:B------:R-:W-:-:S14]  /*2a20*/  DSETP.NEU.AND P3, PT, R6, UR22, PT ;  /* 0x0000001606007e2a */ /* 0x000fdc000bf6d000 */
[----:B------:R-:W-:Y:S02]  /*2a30*/  @P3 FSEL R12, R12, RZ, P2 ;  /* 0x000000ff0c0c3208 */ /* 0x000fe40001000000 */
[----:B------:R-:W-:Y:S01]  /*2a40*/  @P3 FSEL R13, R13, -QNAN , P2 ;  /* 0xfff800000d0d3808 */ /* 0x000fe20001000000 */
[----:B------:R-:W-:Y:S06]  /*2a50*/  BRA `(.L_x_77) ;  /* 0x0000000000147947 */ /* 0x000fec0003800000 */
.L_x_75:
[----:B------:R-:W-:Y:S01]  /*2a60*/  PLOP3.LUT P2, PT, PT, PT, UP1, 0x80, 0x8 ;  /* 0x000000000008781c */ /* 0x000fe20003f4f018 */
[----:B------:R-:W-:Y:S01]  /*2a70*/  IMAD.MOV.U32 R12, RZ, RZ, RZ ;  /* 0x000000ffff0c7224 */ /* 0x000fe200078e00ff */
[----:B------:R-:W-:Y:S02]  /*2a80*/  SEL R13, R31, RZ, P1 ;  /* 0x000000ff1f0d7207 */ /* 0x000fe40000800000 */
[----:B------:R-:W-:-:S09]  /*2a90*/  PLOP3.LUT P0, PT, P1, PT, PT, 0x80, 0x8 ;  /* 0x000000000008781c */ /* 0x000fd20000f0f070 */
[----:B------:R-:W-:-:S07]  /*2aa0*/  @!P2 LOP3.LUT R13, R13, 0x7ff00000, RZ, 0xfc, !PT ;  /* 0x7ff000000d0da812 */ /* 0x000fce00078efcff */
.L_x_77:
[----:B------:R-:W-:Y:S05]  /*2ab0*/  BSYNC.RECONVERGENT B1 ;  /* 0x0000000000017941 */ /* 0x000fea0003800200 */
.L_x_74:
        /* <DEDUP_REMOVED lines=11> */
[----:B------:R-:W-:Y:S01]  /*2b70*/  IMAD.U32 R12, RZ, RZ, UR33 ;  /* 0x00000021ff0c7e24 */ /* 0x000fe2000f8e00ff */
[----:B------:R-:W-:-:S04]  /*2b80*/  ISETP.NE.AND P2, PT, R0, 0x3fe00000, PT ;  /* 0x3fe000000000780c */ /* 0x000fc80003f45270 */
[----:B------:R-:W-:Y:S02]  /*2b90*/  SEL R12, R12, UR32, P2 ;  /* 0x000000200c0c7c07 */ /* 0x000fe40009000000 */
[----:B------:R-:W-:Y:S02]  /*2ba0*/  ISETP.GE.AND P2, PT, R31, RZ, PT ;  /* 0x000000ff1f00720c */ /* 0x000fe40003f46270 */
[----:B------:R-:W-:-:S04]  /*2bb0*/  SEL R12, R12, UR32, P0 ;  /* 0x000000200c0c7c07 */ /* 0x000fc80008000000 */
[----:B------:R-:W-:Y:S01]  /*2bc0*/  SEL R13, R12, UR32, !P2 ;  /* 0x000000200c0d7c07 */ /* 0x000fe2000d000000 */
[----:B------:R-:W-:Y:S01]  /*2bd0*/  IMAD.MOV.U32 R12, RZ, RZ, RZ ;  /* 0x000000ffff0c7224 */ /* 0x000fe200078e00ff */
[----:B------:R-:W-:Y:S06]  /*2be0*/  BRA `(.L_x_79) ;  /* 0x0000000000287947 */ /* 0x000fec0003800000 */
.L_x_81:
        /* <DEDUP_REMOVED lines=9> */
.L_x_80:
[----:B------:R-:W-:-:S11]  /*2c80*/  DADD R12, R30, R6 ;  /* 0x000000001e0c7229 */ /* 0x000fd60000000006 */
.L_x_79:
[----:B------:R-:W-:Y:S05]  /*2c90*/  BSYNC.RECONVERGENT B1 ;  /* 0x0000000000017941 */ /* 0x000fea0003800200 */
.L_x_78:
        /* <DEDUP_REMOVED lines=10> */
.L_x_84:
        /* <DEDUP_REMOVED lines=17> */
.L_x_83:
[----:B------:R-:W0:Y:S01]  /*2e50*/  LDCU UR5, c[0x0][0x3ec] ;  /* 0x00007d80ff0577ac */ /* 0x000e220008000800 */
[----:B------:R-:W-:Y:S01]  /*2e60*/  SEL R17, R15, RZ, P1 ;  /* 0x000000ff0f117207 */ /* 0x000fe20000800000 */
[----:B------:R-:W-:Y:S01]  /*2e70*/  IMAD.MOV.U32 R16, RZ, RZ, RZ ;  /* 0x000000ffff107224 */ /* 0x000fe200078e00ff */
[----:B------:R-:W-:Y:S02]  /*2e80*/  PLOP3.LUT P0, PT, P1, PT, PT, 0x80, 0x8 ;  /* 0x000000000008781c */ /* 0x000fe40000f0f070 */
[----:B0-----:R-:W-:-:S13]  /*2e90*/  ISETP.LE.AND P2, PT, RZ, UR5, PT ;  /* 0x00000005ff007c0c */ /* 0x001fda000bf43270 */
[----:B------:R-:W-:-:S07]  /*2ea0*/  @!P2 LOP3.LUT R17, R17, 0x7ff00000, RZ, 0xfc, !PT ;  /* 0x7ff000001111a812 */ /* 0x000fce00078efcff */
.L_x_85:
[----:B------:R-:W-:Y:S05]  /*2eb0*/  BSYNC.RECONVERGENT B1 ;  /* 0x0000000000017941 */ /* 0x000fea0003800200 */
.L_x_82:
        /* <DEDUP_REMOVED lines=19> */
.L_x_89:
        /* <DEDUP_REMOVED lines=9> */
.L_x_88:
[----:B------:R-:W-:-:S11]  /*3080*/  DADD R16, R14, R6 ;  /* 0x000000000e107229 */ /* 0x000fd60000000006 */
.L_x_87:
[----:B------:R-:W-:Y:S05]  /*3090*/  BSYNC.RECONVERGENT B1 ;  /* 0x0000000000017941 */ /* 0x000fea0003800200 */
.L_x_86:
        /* <DEDUP_REMOVED lines=10> */
.L_x_92:
        /* <DEDUP_REMOVED lines=17> */
.L_x_91:
[----:B------:R-:W0:Y:S01]  /*3250*/  LDCU UR5, c[0x0][0x3ec] ;  /* 0x00007d80ff0577ac */ /* 0x000e220008000800 */
[----:B------:R-:W-:Y:S01]  /*3260*/  SEL R21, R19, RZ, P1 ;  /* 0x000000ff13157207 */ /* 0x000fe20000800000 */
[----:B------:R-:W-:Y:S01]  /*3270*/  IMAD.MOV.U32 R20, RZ, RZ, RZ ;  /* 0x000000ffff147224 */ /* 0x000fe200078e00ff */
[----:B------:R-:W-:Y:S02]  /*3280*/  PLOP3.LUT P0, PT, P1, PT, PT, 0x80, 0x8 ;  /* 0x000000000008781c */ /* 0x000fe40000f0f070 */
[----:B0-----:R-:W-:-:S13]  /*3290*/  ISETP.LE.AND P2, PT, RZ, UR5, PT ;  /* 0x00000005ff007c0c */ /* 0x001fda000bf43270 */
[----:B------:R-:W-:-:S07]  /*32a0*/  @!P2 LOP3.LUT R21, R21, 0x7ff00000, RZ, 0xfc, !PT ;  /* 0x7ff000001515a812 */ /* 0x000fce00078efcff */
.L_x_93:
[----:B------:R-:W-:Y:S05]  /*32b0*/  BSYNC.RECONVERGENT B1 ;  /* 0x0000000000017941 */ /* 0x000fea0003800200 */
.L_x_90:
        /* <DEDUP_REMOVED lines=19> */
.L_x_97:
        /* <DEDUP_REMOVED lines=9> */
.L_x_96:
[----:B------:R-:W-:-:S11]  /*3480*/  DADD R20, R18, R6 ;  /* 0x0000000012147229 */ /* 0x000fd60000000006 */
.L_x_95:
[----:B------:R-:W-:Y:S05]  /*3490*/  BSYNC.RECONVERGENT B1 ;  /* 0x0000000000017941 */ /* 0x000fea0003800200 */
.L_x_94:
        /* <DEDUP_REMOVED lines=10> */
.L_x_100:
        /* <DEDUP_REMOVED lines=17> */
.L_x_99:
[----:B------:R-:W0:Y:S01]  /*3650*/  LDCU UR5, c[0x0][0x3ec] ;  /* 0x00007d80ff0577ac */ /* 0x000e220008000800 */
[----:B------:R-:W-:Y:S01]  /*3660*/  SEL R25, R23, RZ, P1 ;  /* 0x000000ff17197207 */ /* 0x000fe20000800000 */
[----:B------:R-:W-:Y:S01]  /*3670*/  IMAD.MOV.U32 R24, RZ, RZ, RZ ;  /* 0x000000ffff187224 */ /* 0x000fe200078e00ff */
[----:B------:R-:W-:Y:S02]  /*3680*/  PLOP3.LUT P0, PT, P1, PT, PT, 0x80, 0x8 ;  /* 0x000000000008781c */ /* 0x000fe40000f0f070 */
[----:B0-----:R-:W-:-:S13]  /*3690*/  ISETP.LE.AND P2, PT, RZ, UR5, PT ;  /* 0x00000005ff007c0c */ /* 0x001fda000bf43270 */
[----:B------:R-:W-:-:S07]  /*36a0*/  @!P2 LOP3.LUT R25, R25, 0x7ff00000, RZ, 0xfc, !PT ;  /* 0x7ff000001919a812 */ /* 0x000fce00078efcff */
.L_x_101:
[----:B------:R-:W-:Y:S05]  /*36b0*/  BSYNC.RECONVERGENT B1 ;  /* 0x0000000000017941 */ /* 0x000fea0003800200 */
.L_x_98:
        /* <DEDUP_REMOVED lines=19> */
.L_x_105:
        /* <DEDUP_REMOVED lines=9> */
.L_x_104:
[----:B------:R-:W-:-:S11]  /*3880*/  DADD R24, R22, R6 ;  /* 0x0000000016187229 */ /* 0x000fd60000000006 */
.L_x_103:
[----:B------:R-:W-:Y:S05]  /*3890*/  BSYNC.RECONVERGENT B1 ;  /* 0x0000000000017941 */ /* 0x000fea0003800200 */
.L_x_102:
        /* <DEDUP_REMOVED lines=10> */
.L_x_108:
        /* <DEDUP_REMOVED lines=17> */
.L_x_107:
[----:B------:R-:W0:Y:S01]  /*3a50*/  LDCU UR5, c[0x0][0x3ec] ;  /* 0x00007d80ff0577ac */ /* 0x000e220008000800 */
[----:B------:R-:W-:Y:S01]  /*3a60*/  SEL R29, R27, RZ, P1 ;  /* 0x000000ff1b1d7207 */ /* 0x000fe20000800000 */
[----:B------:R-:W-:Y:S01]  /*3a70*/  IMAD.MOV.U32 R28, RZ, RZ, RZ ;  /* 0x000000ffff1c7224 */ /* 0x000fe200078e00ff */
[----:B------:R-:W-:Y:S02]  /*3a80*/  PLOP3.LUT P0, PT, P1, PT, PT, 0x80, 0x8 ;  /* 0x000000000008781c */ /* 0x000fe40000f0f070 */
[----:B0-----:R-:W-:-:S13]  /*3a90*/  ISETP.LE.AND P2, PT, RZ, UR5, PT ;  /* 0x00000005ff007c0c */ /* 0x001fda000bf43270 */
[----:B------:R-:W-:-:S07]  /*3aa0*/  @!P2 LOP3.LUT R29, R29, 0x7ff00000, RZ, 0xfc, !PT ;  /* 0x7ff000001d1da812 */ /* 0x000fce00078efcff */
.L_x_109:
[----:B------:R-:W-:Y:S05]  /*3ab0*/  BSYNC.RECONVERGENT B1 ;  /* 0x0000000000017941 */ /* 0x000fea0003800200 */
.L_x_106:
        /* <DEDUP_REMOVED lines=19> */
.L_x_113:
        /* <DEDUP_REMOVED lines=9> */
.L_x_112:
[----:B------:R-:W-:-:S11]  /*3c80*/  DADD R28, R26, R6 ;  /* 0x000000001a1c7229 */ /* 0x000fd60000000006 */
.L_x_111:
[----:B------:R-:W-:Y:S05]  /*3c90*/  BSYNC.RECONVERGENT B1 ;  /* 0x0000000000017941 */ /* 0x000fea0003800200 */
.L_x_110:
        /* <DEDUP_REMOVED lines=10> */
.L_x_116:
        /* <DEDUP_REMOVED lines=17> */
.L_x_115:
[----:B------:R-:W0:Y:S01]  /*3e50*/  LDCU UR5, c[0x0][0x3ec] ;  /* 0x00007d80ff0577ac */ /* 0x000e220008000800 */
[----:B------:R-:W-:Y:S01]  /*3e60*/  SEL R9, R11, RZ, P1 ;  /* 0x000000ff0b097207 */ /* 0x000fe20000800000 */
[----:B------:R-:W-:Y:S01]  /*3e70*/  IMAD.MOV.U32 R8, RZ, RZ, RZ ;  /* 0x000000ffff087224 */ /* 0x000fe200078e00ff */
[----:B------:R-:W-:Y:S02]  /*3e80*/  PLOP3.LUT P0, PT, P1, PT, PT, 0x80, 0x8 ;  /* 0x000000000008781c */ /* 0x000fe40000f0f070 */
[----:B0-----:R-:W-:-:S13]  /*3e90*/  ISETP.LE.AND P2, PT, RZ, UR5, PT ;  /* 0x00000005ff007c0c */ /* 0x001fda000bf43270 */
[----:B------:R-:W-:-:S07]  /*3ea0*/  @!P2 LOP3.LUT R9, R9, 0x7ff00000, RZ, 0xfc, !PT ;  /* 0x7ff000000909a812 */ /* 0x000fce00078efcff */
.L_x_117:
[----:B------:R-:W-:Y:S05]  /*3eb0*/  BSYNC.RECONVERGENT B1 ;  /* 0x0000000000017941 */ /* 0x000fea0003800200 */
.L_x_114:
[----:B------:R-:W0:Y:S01]  /*3ec0*/  LDC.64 R38, c[0x0][0x3f0] ;  /* 0x0000fc00ff267b82 */ /* 0x000e220000000a00 */
[----:B------:R-:W-:Y:S01]  /*3ed0*/  DADD R36, R10, R6 ;  /* 0x000000000a247229 */ /* 0x000fe20000000006 */
[----:B------:R-:W-:Y:S09]  /*3ee0*/  BSSY.RECONVERGENT B1, `(.L_x_118) ;  /* 0x000001f000017945 */ /* 0x000ff20003800200 */
[----:B------:R-:W-:-:S04]  /*3ef0*/  LOP3.LUT R36, R37, 0x7ff00000, RZ, 0xc0, !PT ;  /* 0x7ff0000025247812 */ /* 0x000fc800078ec0ff */
[----:B------:R-:W-:Y:S01]  /*3f00*/  ISETP.NE.AND P2, PT, R36, 0x7ff00000, PT ;  /* 0x7ff000002400780c */ /* 0x000fe20003f45270 */
[----:B0-----:R-:W-:-:S10]  /*3f10*/  DMUL R38, R38, 0.5 ;  /* 0x3fe0000026267828 */ /* 0x001fd40000000000 */
[----:B------:R-:W-:Y:S02]  /*3f20*/  R2UR UR24, R38 ;  /* 0x00000000261872ca */ /* 0x000fe400000e0000 */
[----:B------:R-:W-:Y:S01]  /*3f30*/  R2UR UR25, R39 ;  /* 0x00000000271972ca */ /* 0x000fe200000e0000 */
[----:B------:R-:W-:-:S14]  /*3f40*/  @P2 BRA `(.L_x_119) ;  /* 0x0000000000602947 */ /* 0x000fdc0003800000 */
        /* <DEDUP_REMOVED lines=14> */
.L_x_121:
        /* <DEDUP_REMOVED lines=9> */
.L_x_120:
[----:B------:R-:W-:-:S11]  /*40c0*/  DADD R8, R10, R6 ;  /* 0x000000000a087229 */ /* 0x000fd60000000006 */
.L_x_119:
[----:B------:R-:W-:Y:S05]  /*40d0*/  BSYNC.RECONVERGENT B1 ;  /* 0x0000000000017941 */ /* 0x000fea0003800200 */
.L_x_118:
[----:B------:R-:W-:Y:S01]  /*40e0*/  DSETP.NEU.AND P2, PT, R30, 1, PT ;  /* 0x3ff000001e00742a */ /* 0x000fe20003f4d000 */
[----:B------:R-:W0:Y:S01]  /*40f0*/  LDCU UR5, c[0x0][0x3c0] ;  /* 0x00007800ff0577ac */ /* 0x000e220008000800 */
[----:B------:R-:W-:Y:S02]  /*4100*/  DSETP.NEU.AND P0, PT, R6, RZ, PT ;  /* 0x000000ff0600722a */ /* 0x000fe40003f0d000 */
[----:B------:R-:W-:Y:S02]  /*4110*/  DSETP.NEU.AND P3, PT, R14, 1, PT ;  /* 0x3ff000000e00742a */ /* 0x000fe40003f6d000 */
[----:B------:R-:W-:Y:S01]  /*4120*/  FSEL R12, R12, RZ, P2 ;  /* 0x000000ff0c0c7208 */ /* 0x000fe20001000000 */
[----:B------:R-:W-:Y:S01]  /*4130*/  DSETP.NEU.AND P4, PT, R26, 1, PT ;  /* 0x3ff000001a00742a */ /* 0x000fe20003f8d000 */
[----:B------:R-:W-:Y:S01]  /*4140*/  FSEL R13, R13, 1.875, P2 ;  /* 0x3ff000000d0d7808 */ /* 0x000fe20001000000 */
[----:B------:R-:W-:Y:S01]  /*4150*/  DSETP.NEU.AND P2, PT, R34, 1, PT ;  /* 0x3ff000002200742a */ /* 0x000fe20003f4d000 */
[----:B------:R-:W-:-:S02]  /*4160*/  FSEL R12, R12, RZ, P0 ;  /* 0x000000ff0c0c7208 */ /* 0x000fc40000000000 */
[----:B------:R-:W-:Y:S02]  /*4170*/  FSEL R13, R13, 1.875, P0 ;  /* 0x3ff000000d0d7808 */ /* 0x000fe40000000000 */
[----:B------:R-:W-:Y:S02]  /*4180*/  FSEL R5, R16, RZ, P3 ;  /* 0x000000ff10057208 */ /* 0x000fe40001800000 */
[----:B------:R-:W-:Y:S02]  /*4190*/  FSEL R14, R32, RZ, P2 ;  /* 0x000000ff200e7208 */ /* 0x000fe40001000000 */
[----:B------:R-:W-:Y:S01]  /*41a0*/  FSEL R32, R33, 1.875, P2 ;  /* 0x3ff0000021207808 */ /* 0x000fe20001000000 */
[----:B------:R-:W-:Y:S01]  /*41b0*/  DMUL R12, R12, UR24 ;  /* 0x000000180c0c7c28 */ /* 0x000fe20008000000 */
[----:B------:R-:W-:Y:S01]  /*41c0*/  FSEL R14, R14, RZ, P0 ;  /* 0x000000ff0e0e7208 */ /* 0x000fe20000000000 */
[----:B------:R-:W-:Y:S01]  /*41d0*/  DSETP.NEU.AND P2, PT, R18, 1, PT ;  /* 0x3ff000001200742a */ /* 0x000fe20003f4d000 */
[----:B------:R-:W-:Y:S01]  /*41e0*/  FSEL R15, R32, 1.875, P0 ;  /* 0x3ff00000200f7808 */ /* 0x000fe20000000000 */
[----:B0-----:R-:W-:Y:S01]  /*41f0*/  UIMAD UR34, UR5, 0xe00, URZ ;  /* 0x00000e00052278a4 */ /* 0x001fe2000f8e02ff */
[----:B------:R-:W-:Y:S01]  /*4200*/  FSEL R16, R17, 1.875, P3 ;  /* 0x3ff0000011107808 */ /* 0x000fe20001800000 */
[----:B------:R-:W-:-:S02]  /*4210*/  DSETP.NEU.AND P3, PT, R22, 1, PT ;  /* 0x3ff000001600742a */ /* 0x000fc40003f6d000 */
[----:B------:R-:W-:Y:S01]  /*4220*/  USHF.R.S32.HI UR13, URZ, 0x1f, UR34 ;  /* 0x0000001fff0d7899 */ /* 0x000fe20008011422 */
[----:B------:R-:W-:Y:S01]  /*4230*/  DFMA R12, R14, UR24, R12 ;  /* 0x000000180e0c7c2b */ /* 0x000fe2000800000c */
[----:B------:R-:W-:Y:S01]  /*4240*/  UISETP.GE.U32.AND UP0, UPT, UR10, UR34, UPT ;  /* 0x000000220a00728c */ /* 0x000fe2000bf06070 */
[----:B------:R-:W-:Y:S02]  /*4250*/  FSEL R14, R5, RZ, P0 ;  /* 0x000000ff050e7208 */ /* 0x000fe40000000000 */
[----:B------:R-:W-:Y:S01]  /*4260*/  FSEL R15, R16, 1.875, P0 ;  /* 0x3ff00000100f7808 */ /* 0x000fe20000000000 */
[----:B------:R-:W-:Y:S01]  /*4270*/  UISETP.GE.U32.AND.EX UP0, UPT, UR4, UR13, UPT, UP0 ;  /* 0x0000000d0400728c */ /* 0x000fe2000bf06100 */
[----:B------:R-:W-:Y:S02]  /*4280*/  FSEL R5, R20, RZ, P2 ;  /* 0x000000ff14057208 */ /* 0x000fe40001000000 */
[----:B------:R-:W-:Y:S01]  /*4290*/  FSEL R20, R21, 1.875, P2 ;  /* 0x3ff0000015147808 */ /* 0x000fe20001000000 */
[----:B------:R-:W-:-:S02]  /*42a0*/  DSETP.NEU.AND P2, PT, R10, 1, PT ;  /* 0x3ff000000a00742a */ /* 0x000fc40003f4d000 */
[----:B------:R-:W-:Y:S01]  /*42b0*/  DFMA R12, R14, UR24, R12 ;  /* 0x000000180e0c7c2b */ /* 0x000fe2000800000c */
[----:B------:R-:W-:Y:S02]  /*42c0*/  FSEL R10, R28, RZ, P4 ;  /* 0x000000ff1c0a7208 */ /* 0x000fe40002000000 */
[----:B------:R-:W-:Y:S02]  /*42d0*/  FSEL R14, R5, RZ, P0 ;  /* 0x000000ff050e7208 */ /* 0x000fe40000000000 */
[----:B------:R-:W-:Y:S02]  /*42e0*/  FSEL R15, R20, 1.875, P0 ;  /* 0x3ff00000140f7808 */ /* 0x000fe40000000000 */
[----:B------:R-:W-:Y:S02]  /*42f0*/  FSEL R5, R24, RZ, P3 ;  /* 0x000000ff18057208 */ /* 0x000fe40001800000 */
[----:B------:R-:W-:Y:S02]  /*4300*/  FSEL R24, R25, 1.875, P3 ;  /* 0x3ff0000019187808 */ /* 0x000fe40001800000 */
[----:B------:R-:W-:Y:S01]  /*4310*/  DFMA R12, R14, UR24, R12 ;  /* 0x000000180e0c7c2b */ /* 0x000fe2000800000c */
[----:B------:R-:W-:-:S02]  /*4320*/  FSEL R28, R29, 1.875, P4 ;  /* 0x3ff000001d1c7808 */ /* 0x000fc40002000000 */
[----:B------:R-:W-:Y:S02]  /*4330*/  FSEL R14, R5, RZ, P0 ;  /* 0x000000ff050e7208 */ /* 0x000fe40000000000 */
[----:B------:R-:W-:Y:S02]  /*4340*/  FSEL R15, R24, 1.875, P0 ;  /* 0x3ff00000180f7808 */ /* 0x000fe40000000000 */
[----:B------:R-:W-:Y:S02]  /*4350*/  FSEL R10, R10, RZ, P0 ;  /* 0x000000ff0a0a7208 */ /* 0x000fe40000000000 */
[----:B------:R-:W-:Y:S02]  /*4360*/  FSEL R11, R28, 1.875, P0 ;  /* 0x3ff000001c0b7808 */ /* 0x000fe40000000000 */
[----:B------:R-:W-:Y:S01]  /*4370*/  DFMA R12, R14, UR24, R12 ;  /* 0x000000180e0c7c2b */ /* 0x000fe2000800000c */
[----:B------:R-:W-:Y:S02]  /*4380*/  FSEL R5, R8, RZ, P2 ;  /* 0x000000ff08057208 */ /* 0x000fe40001000000 */
[----:B------:R-:W-:-:S05]  /*4390*/  FSEL R8, R9, 1.875, P2 ;  /* 0x3ff0000009087808 */ /* 0x000fca0001000000 */
[----:B------:R-:W-:Y:S01]  /*43a0*/  DFMA R12, R10, UR24, R12 ;  /* 0x000000180a0c7c2b */ /* 0x000fe2000800000c */
[----:B------:R-:W-:Y:S02]  /*43b0*/  FSEL R10, R5, RZ, P0 ;  /* 0x000000ff050a7208 */ /* 0x000fe40000000000 */
[----:B------:R-:W-:-:S06]  /*43c0*/  FSEL R11, R8, 1.875, P0 ;  /* 0x3ff00000080b7808 */ /* 0x000fcc0000000000 */
[----:B------:R-:W-:Y:S01]  /*43d0*/  DFMA R10, R10, UR24, R12 ;  /* 0x000000180a0a7c2b */ /* 0x000fe2000800000c */
[----:B------:R-:W-:Y:S10]  /*43e0*/  BRA.U !UP0, `(.L_x_122) ;  /* 0x0000002d08dc7547 */ /* 0x000ff4000b800000 */
[----:B------:R-:W0:Y:S01]  /*43f0*/  LDCU.64 UR8, c[0x0][0x3b8] ;  /* 0x00007700ff0877ac */ /* 0x000e220008000a00 */
[----:B------:R-:W-:Y:S01]  /*4400*/  UIADD3 UR12, UP0, UPT, UR27, UR34, URZ ;  /* 0x000000221b0c7290 */ /* 0x000fe2000ff1e0ff */
[----:B------:R-:W1:Y:S03]  /*4410*/  LDCU UR35, c[0x0][0x3ec] ;  /* 0x00007d80ff2377ac */ /* 0x000e660008000800 */
[----:B------:R-:W-:Y:S01]  /*4420*/  UIADD3.X UR13, UPT, UPT, URZ, UR13, URZ, UP0, !UPT ;  /* 0x0000000dff0d7290 */ /* 0x000fe200087fe4ff */
[----:B------:R-:W2:Y:S01]  /*4430*/  LDCU.64 UR28, c[0x0][0x3e8] ;  /* 0x00007d00ff1c77ac */ /* 0x000ea20008000a00 */
[----:B------:R-:W3:Y:S01]  /*4440*/  LDCU UR16, c[0x0][0x3c0] ;  /* 0x00007800ff1077ac */ /* 0x000ee20008000800 */
[----:B0-----:R-:W-:Y:S01]  /*4450*/  UIADD3 UR4, UP1, UPT, UR8, -0xe00, URZ ;  /* 0xfffff20008047890 */ /* 0x001fe2000ff3e0ff */
[----:B------:R-:W0:Y:S03]  /*4460*/  LDCU.64 UR30, c[0x0][0x380] ;  /* 0x00007000ff1e77ac */ /* 0x000e260008000a00 */
[----:B------:R-:W-:-:S02]  /*4470*/  UIADD3.X UR14, UPT, UPT, UR9, -0x1, URZ, UP1, !UPT ;  /* 0xffffffff090e7890 */ /* 0x000fc40008ffe4ff */
[----:B------:R-:W-:Y:S01]  /*4480*/  UISETP.GT.U32.AND UP0, UPT, UR12, UR4, UPT ;  /* 0x000000040c00728c */ /* 0x000fe2000bf04070 */
[----:B------:R-:W4:Y:S03]  /*4490*/  LDCU.64 UR10, c[0x0][0x3b8] ;  /* 0x00007700ff0a77ac */ /* 0x000f260008000a00 */
[----:B------:R-:W-:Y:S01]  /*44a0*/  UISETP.GT.U32.AND.EX UP0, UPT, UR13, UR14, UPT, UP0 ;  /* 0x0000000e0d00728c */ /* 0x000fe2000bf04100 */
[----:B------:R-:W-:Y:S02]  /*44b0*/  UMOV UR4, URZ ;  /* 0x000000ff00047c82 */ /* 0x000fe40008000000 */
[----:B------:R-:W-:Y:S01]  /*44c0*/  UMOV UR14, UR12 ;  /* 0x0000000c000e7c82 */ /* 0x000fe20008000000 */
[----:B------:R-:W-:-:S05]  /*44d0*/  UMOV UR15, UR13 ;  /* 0x0000000d000f7c82 */ /* 0x000fca0008000000 */
[----:B0123--:R-:W-:Y:S05]  /*44e0*/  BRA.U UP0, `(.L_x_123) ;  /* 0x0000001d00b87547 */ /* 0x00ffea000b800000 */
.L_x_178:
[----:B------:R-:W-:-:S05]  /*44f0*/  IADD3 R5, P0, PT, R4, UR14, RZ ;  /* 0x0000000e04057c10 */ /* 0x000fca000ff1e0ff */
[----:B------:R-:W-:Y:S01]  /*4500*/  IMAD.X R6, RZ, RZ, UR15, P0 ;  /* 0x0000000fff067e24 */ /* 0x000fe200080e06ff */
[----:B------:R-:W-:-:S04]  /*4510*/  LEA R38, P0, R5, UR30, 0x3 ;  /* 0x0000001e05267c11 */ /* 0x000fc8000f8018ff */
[----:B------:R-:W-:-:S05]  /*4520*/  LEA.HI.X R39, R5, UR31, R6, 0x3, P0 ;  /* 0x0000001f05277c11 */ /* 0x000fca00080f1c06 */
        /* <DEDUP_REMOVED lines=14> */
[----:B----4-:R-:W-:Y:S05]  /*4610*/  CALL.REL.NOINC `($_ZN3cub18CUB_300001_SM_10006detail6reduce18DeviceReduceKernelINS2_10policy_hubIdyN4cuda3std3__44plusIdEEE10Policy1000EN6thrust24THRUST_300001_SM_1000_NS10device_ptrIdEEyS9_d13power_functorEEvT0_PT3_T1_NS0_13GridEvenShareISK_EET2_T4_$__internal_accurate_pow) ;  /* 0x0000003000887944 */ /* 0x010fea0003c00000 */
[----:B------:R-:W-:Y:S05]  /*4620*/  BSYNC.RECONVERGENT B2 ;  /* 0x0000000000027941 */ /* 0x000fea0003800200 */
.L_x_126:
[----:B------:R-:W-:Y:S01]  /*4630*/  IMAD.MOV.U32 R9, RZ, RZ, R5 ;  /* 0x000000ffff097224 */ /* 0x000fe200078e0005 */
[----:B------:R-:W-:Y:S01]  /*4640*/  ISETP.NE.U32.AND P0, PT, R3, RZ, PT ;  /* 0x000000ff0300720c */ /* 0x000fe20003f05070 */
[----:B------:R-:W-:Y:S01]  /*4650*/  IMAD.U32 R14, RZ, RZ, UR28 ;  /* 0x0000001cff0e7e24 */ /* 0x000fe2000f8e00ff */
[----:B------:R-:W-:Y:S01]  /*4660*/  ISETP.GE.AND P2, PT, R13, RZ, PT ;  /* 0x000000ff0d00720c */ /* 0x000fe20003f46270 */
[----:B------:R-:W-:Y:S01]  /*4670*/  IMAD.U32 R15, RZ, RZ, UR29 ;  /* 0x0000001dff0f7e24 */ /* 0x000fe2000f8e00ff */
[----:B------:R-:W-:Y:S01]  /*4680*/  ISETP.NE.AND.EX P0, PT, R2, -0x80000000, PT, P0 ;  /* 0x800000000200780c */ /* 0x000fe20003f05300 */
[----:B------:R-:W-:-:S04]  /*4690*/  DADD R6, -RZ, -R8 ;  /* 0x00000000ff067229 */ /* 0x000fc80000000908 */
[----:B------:R-:W-:-:S06]  /*46a0*/  DSETP.NEU.AND P3, PT, R14, UR22, PT ;  /* 0x000000160e007e2a */ /* 0x000fcc000bf6d000 */
[-C--:B------:R-:W-:Y:S02]  /*46b0*/  FSEL R9, R6, R8.reuse, !P0 ;  /* 0x0000000806097208 */ /* 0x080fe40004000000 */
[-C--:B------:R-:W-:Y:S02]  /*46c0*/  FSEL R6, R7, R5.reuse, !P0 ;  /* 0x0000000507067208 */ /* 0x080fe40004000000 */
[----:B------:R-:W-:Y:S02]  /*46d0*/  FSEL R14, R9, R8, !P2 ;  /* 0x00000008090e7208 */ /* 0x000fe40005000000 */
[----:B------:R-:W-:Y:S02]  /*46e0*/  FSEL R15, R6, R5, !P2 ;  /* 0x00000005060f7208 */ /* 0x000fe40005000000 */
[----:B------:R-:W-:Y:S02]  /*46f0*/  PLOP3.LUT P0, PT, P0, PT, PT, 0x8, 0x80 ;  /* 0x000000000080781c */ /* 0x000fe4000070e170 */
[----:B------:R-:W-:-:S02]  /*4700*/  @P3 FSEL R14, R14, RZ, P2 ;  /* 0x000000ff0e0e3208 */ /* 0x000fc40001000000 */
[----:B------:R-:W-:-:S09]  /*4710*/  @P3 FSEL R15, R15, -QNAN , P2 ;  /* 0xfff800000f0f3808 */ /* 0x000fd20001000000 */
.L_x_125:
[----:B----4-:R-:W-:Y:S05]  /*4720*/  BSYNC.RECONVERGENT B1 ;  /* 0x0000000000017941 */ /* 0x010fea0003800200 */
.L_x_124:
        /* <DEDUP_REMOVED lines=20> */
.L_x_129:
        /* <DEDUP_REMOVED lines=8> */
.L_x_128:
[----:B------:R-:W-:Y:S05]  /*48f0*/  BSYNC.RECONVERGENT B1 ;  /* 0x0000000000017941 */ /* 0x000fea0003800200 */
.L_x_127:
        /* <DEDUP_REMOVED lines=10> */
.L_x_132:
        /* <DEDUP_REMOVED lines=16> */
.L_x_131:
[----:B------:R-:W-:Y:S01]  /*4aa0*/  ISETP.LE.AND P2, PT, RZ, UR35, PT ;  /* 0x00000023ff007c0c */ /* 0x000fe2000bf43270 */
[----:B------:R-:W-:Y:S01]  /*4ab0*/  IMAD.MOV.U32 R18, RZ, RZ, RZ ;  /* 0x000000ffff127224 */ /* 0x000fe200078e00ff */
[----:B------:R-:W-:Y:S02]  /*4ac0*/  SEL R19, R17, RZ, P1 ;  /* 0x000000ff11137207 */ /* 0x000fe40000800000 */
[----:B------:R-:W-:-:S09]  /*4ad0*/  PLOP3.LUT P0, PT, P1, PT, PT, 0x80, 0x8 ;  /* 0x000000000008781c */ /* 0x000fd20000f0f070 */
[----:B------:R-:W-:-:S07]  /*4ae0*/  @!P2 LOP3.LUT R19, R19, 0x7ff00000, RZ, 0xfc, !PT ;  /* 0x7ff000001313a812 */ /* 0x000fce00078efcff */
.L_x_133:
[----:B------:R-:W-:Y:S05]  /*4af0*/  BSYNC.RECONVERGENT B1 ;  /* 0x0000000000017941 */ /* 0x000fea0003800200 */
.L_x_130:
        /* <DEDUP_REMOVED lines=19> */
.L_x_137:
        /* <DEDUP_REMOVED lines=8> */
.L_x_136:
[----:B------:R-:W-:-:S11]  /*4cb0*/  DADD R18, R16, R6 ;  /* 0x0000000010127229 */ /* 0x000fd60000000006 */
.L_x_135:
[----:B------:R-:W-:Y:S05]  /*4cc0*/  BSYNC.RECONVERGENT B1 ;  /* 0x0000000000017941 */ /* 0x000fea0003800200 */
.L_x_134:
        /* <DEDUP_REMOVED lines=10> */
.L_x_140:
        /* <DEDUP_REMOVED lines=16> */
.L_x_139:
[----:B------:R-:W-:Y:S01]  /*4e70*/  ISETP.LE.AND P2, PT, RZ, UR35, PT ;  /* 0x00000023ff007c0c */ /* 0x000fe2000bf43270 */
[----:B------:R-:W-:Y:S01]  /*4e80*/  IMAD.MOV.U32 R22, RZ, RZ, RZ ;  /* 0x000000ffff167224 */ /* 0x000fe200078e00ff */
[----:B------:R-:W-:Y:S02]  /*4e90*/  SEL R23, R21, RZ, P1 ;  /* 0x000000ff15177207 */ /* 0x000fe40000800000 */
[----:B------:R-:W-:-:S09]  /*4ea0*/  PLOP3.LUT P0, PT, P1, PT, PT, 0x80, 0x8 ;  /* 0x000000000008781c */ /* 0x000fd20000f0f070 */
[----:B------:R-:W-:-:S07]  /*4eb0*/  @!P2 LOP3.LUT R23, R23, 0x7ff00000, RZ, 0xfc, !PT ;  /* 0x7ff000001717a812 */ /* 0x000fce00078efcff */
.L_x_141:
[----:B------:R-:W-:Y:S05]  /*4ec0*/  BSYNC.RECONVERGENT B1 ;  /* 0x0000000000017941 */ /* 0x000fea0003800200 */
.L_x_138:
        /* <DEDUP_REMOVED lines=19> */
.L_x_145:
        /* <DEDUP_REMOVED lines=8> */
.L_x_144:
[----:B------:R-:W-:-:S11]  /*5080*/  DADD R22, R20, R6 ;  /* 0x0000000014167229 */ /* 0x000fd60000000006 */
.L_x_143:
[----:B------:R-:W-:Y:S05]  /*5090*/  BSYNC.RECONVERGENT B1 ;  /* 0x0000000000017941 */ /* 0x000fea0003800200 */
.L_x_142:
        /* <DEDUP_REMOVED lines=10> */
.L_x_148:
        /* <DEDUP_REMOVED lines=16> */
.L_x_147:
[----:B------:R-:W-:Y:S01]  /*5240*/  ISETP.LE.AND P2, PT, RZ, UR35, PT ;  /* 0x00000023ff007c0c */ /* 0x000fe2000bf43270 */
[----:B------:R-:W-:Y:S01]  /*5250*/  IMAD.MOV.U32 R26, RZ, RZ, RZ ;  /* 0x000000ffff1a7224 */ /* 0x000fe200078e00ff */
[----:B------:R-:W-:Y:S02]  /*5260*/  SEL R27, R25, RZ, P1 ;  /* 0x000000ff191b7207 */ /* 0x000fe40000800000 */
[----:B------:R-:W-:-:S09]  /*5270*/  PLOP3.LUT P0, PT, P1, PT, PT, 0x80, 0x8 ;  /* 0x000000000008781c */ /* 0x000fd20000f0f070 */
[----:B------:R-:W-:-:S07]  /*5280*/  @!P2 LOP3.LUT R27, R27, 0x7ff00000, RZ, 0xfc, !PT ;  /* 0x7ff000001b1ba812 */ /* 0x000fce00078efcff */
.L_x_149:
[----:B------:R-:W-:Y:S05]  /*5290*/  BSYNC.RECONVERGENT B1 ;  /* 0x0000000000017941 */ /* 0x000fea0003800200 */
.L_x_146:
        /* <DEDUP_REMOVED lines=19> */
.L_x_153:
        /* <DEDUP_REMOVED lines=8> */
.L_x_152:
[----:B------:R-:W-:-:S11]  /*5450*/  DADD R26, R24, R6 ;  /* 0x00000000181a7229 */ /* 0x000fd60000000006 */
.L_x_151:
[----:B------:R-:W-:Y:S05]  /*5460*/  BSYNC.RECONVERGENT B1 ;  /* 0x0000000000017941 */ /* 0x000fea0003800200 */
.L_x_150:
        /* <DEDUP_REMOVED lines=10> */
.L_x_156:
        /* <DEDUP_REMOVED lines=16> */
.L_x_155:
[----:B------:R-:W-:Y:S01]  /*5610*/  ISETP.LE.AND P2, PT, RZ, UR35, PT ;  /* 0x00000023ff007c0c */ /* 0x000fe2000bf43270 */
[----:B------:R-:W-:Y:S01]  /*5620*/  IMAD.MOV.U32 R30, RZ, RZ, RZ ;  /* 0x000000ffff1e7224 */ /* 0x000fe200078e00ff */
[----:B------:R-:W-:Y:S02]  /*5630*/  SEL R31, R29, RZ, P1 ;  /* 0x000000ff1d1f7207 */ /* 0x000fe40000800000 */
[----:B------:R-:W-:-:S09]  /*5640*/  PLOP3.LUT P0, PT, P1, PT, PT, 0x80, 0x8 ;  /* 0x000000000008781c */ /* 0x000fd20000f0f070 */
[----:B------:R-:W-:-:S07]  /*5650*/  @!P2 LOP3.LUT R31, R31, 0x7ff00000, RZ, 0xfc, !PT ;  /* 0x7ff000001f1fa812 */ /* 0x000fce00078efcff */
.L_x_157:
[----:B------:R-:W-:Y:S05]  /*5660*/  BSYNC.RECONVERGENT B1 ;  /* 0x0000000000017941 */ /* 0x000fea0003800200 */
.L_x_154:
        /* <DEDUP_REMOVED lines=19> */
.L_x_161:
        /* <DEDUP_REMOVED lines=8> */
.L_x_160:
[----:B------:R-:W-:-:S11]  /*5820*/  DADD R30, R28, R6 ;  /* 0x000000001c1e7229 */ /* 0x000fd60000000006 */
.L_x_159:
[----:B------:R-:W-:Y:S05]  /*5830*/  BSYNC.RECONVERGENT B1 ;  /* 0x0000000000017941 */ /* 0x000fea0003800200 */
.L_x_158:
        /* <DEDUP_REMOVED lines=10> */
.L_x_164:
        /* <DEDUP_REMOVED lines=16> */
.L_x_163:
[----:B------:R-:W-:Y:S01]  /*59e0*/  ISETP.LE.AND P2, PT, RZ, UR35, PT ;  /* 0x00000023ff007c0c */ /* 0x000fe2000bf43270 */
[----:B------:R-:W-:Y:S01]  /*59f0*/  IMAD.MOV.U32 R34, RZ, RZ, RZ ;  /* 0x000000ffff227224 */ /* 0x000fe200078e00ff */
[----:B------:R-:W-:Y:S02]  /*5a00*/  SEL R35, R33, RZ, P1 ;  /* 0x000000ff21237207 */ /* 0x000fe40000800000 */
[----:B------:R-:W-:-:S09]  /*5a10*/  PLOP3.LUT P0, PT, P1, PT, PT, 0x80, 0x8 ;  /* 0x000000000008781c */ /* 0x000fd20000f0f070 */
[----:B------:R-:W-:-:S07]  /*5a20*/  @!P2 LOP3.LUT R35, R35, 0x7ff00000, RZ, 0xfc, !PT ;  /* 0x7ff000002323a812 */ /* 0x000fce00078efcff */
.L_x_165:
[----:B------:R-:W-:Y:S05]  /*5a30*/  BSYNC.RECONVERGENT B1 ;  /* 0x0000000000017941 */ /* 0x000fea0003800200 */
.L_x_162:
        /* <DEDUP_REMOVED lines=19> */
.L_x_169:
        /* <DEDUP_REMOVED lines=8> */
.L_x_168:
[----:B------:R-:W-:-:S11]  /*5bf0*/  DADD R34, R32, R6 ;  /* 0x0000000020227229 */ /* 0x000fd60000000006 */
.L_x_167:
[----:B------:R-:W-:Y:S05]  /*5c00*/  BSYNC.RECONVERGENT B1 ;  /* 0x0000000000017941 */ /* 0x000fea0003800200 */
.L_x_166:
        /* <DEDUP_REMOVED lines=10> */
.L_x_172:
        /* <DEDUP_REMOVED lines=16> */
.L_x_171:
[----:B------:R-:W-:Y:S01]  /*5db0*/  ISETP.LE.AND P2, PT, RZ, UR35, PT ;  /* 0x00000023ff007c0c */ /* 0x000fe2000bf43270 */
[----:B------:R-:W-:Y:S01]  /*5dc0*/  IMAD.MOV.U32 R8, RZ, RZ, RZ ;  /* 0x000000ffff087224 */ /* 0x000fe200078e00ff */
[----:B------:R-:W-:Y:S02]  /*5dd0*/  SEL R9, R39, RZ, P1 ;  /* 0x000000ff27097207 */ /* 0x000fe40000800000 */
[----:B------:R-:W-:-:S09]  /*5de0*/  PLOP3.LUT P0, PT, P1, PT, PT, 0x80, 0x8 ;  /* 0x000000000008781c */ /* 0x000fd20000f0f070 */
[----:B------:R-:W-:-:S07]  /*5df0*/  @!P2 LOP3.LUT R9, R9, 0x7ff00000, RZ, 0xfc, !PT ;  /* 0x7ff000000909a812 */ /* 0x000fce00078efcff */
.L_x_173:
[----:B------:R-:W-:Y:S05]  /*5e00*/  BSYNC.RECONVERGENT B1 ;  /* 0x0000000000017941 */ /* 0x000fea0003800200 */
.L_x_170:
        /* <DEDUP_REMOVED lines=19> */
.L_x_177:
        /* <DEDUP_REMOVED lines=8> */
.L_x_176:
[----:B------:R-:W-:-:S11]  /*5fc0*/  DADD R8, R38, R6 ;  /* 0x0000000026087229 */ /* 0x000fd60000000006 */
.L_x_175:
[----:B------:R-:W-:Y:S05]  /*5fd0*/  BSYNC.RECONVERGENT B1 ;  /* 0x0000000000017941 */ /* 0x000fea0003800200 */
.L_x_174:
[----:B------:R-:W-:Y:S01]  /*5fe0*/  DSETP.NEU.AND P2, PT, R12, 1, PT ;  /* 0x3ff000000c00742a */ /* 0x000fe20003f4d000 */
[----:B------:R-:W-:Y:S01]  /*5ff0*/  UMOV UR8, UR10 ;  /* 0x0000000a00087c82 */ /* 0x000fe20008000000 */
[----:B------:R-:W-:Y:S01]  /*6000*/  DSETP.NEU.AND P0, PT, R6, RZ, PT ;  /* 0x000000ff0600722a */ /* 0x000fe20003f0d000 */
[----:B------:R-:W-:Y:S01]  /*6010*/  UMOV UR5, UR16 ;  /* 0x0000001000057c82 */ /* 0x000fe20008000000 */
[----:B------:R-:W-:Y:S01]  /*6020*/  DSETP.NEU.AND P3, PT, R20, 1, PT ;  /* 0x3ff000001400742a */ /* 0x000fe20003f6d000 */
[----:B------:R-:W-:Y:S01]  /*6030*/  UIADD3 UR18, UP0, UPT, -UR14, UR8, URZ ;  /* 0x000000080e127290 */ /* 0x000fe2000ff1e1ff */
[----:B------:R-:W-:Y:S01]  /*6040*/  FSEL R12, R14, RZ, P2 ;  /* 0x000000ff0e0c7208 */ /* 0x000fe20001000000 */
[----:B------:R-:W-:Y:S01]  /*6050*/  DSETP.NEU.AND P4, PT, R32, 1, PT ;  /* 0x3ff000002000742a */ /* 0x000fe20003f8d000 */
[----:B------:R-:W-:Y:S01]  /*6060*/  FSEL R14, R15, 1.875, P2 ;  /* 0x3ff000000f0e7808 */ /* 0x000fe20001000000 */
[----:B------:R-:W-:Y:S01]  /*6070*/  DSETP.NEU.AND P2, PT, R16, 1, PT ;  /* 0x3ff000001000742a */ /* 0x000fe20003f4d000 */
[----:B------:R-:W-:Y:S01]  /*6080*/  FSEL R12, R12, RZ, P0 ;  /* 0x000000ff0c0c7208 */ /* 0x000fe20000000000 */
[----:B------:R-:W-:Y:S01]  /*6090*/  UIMAD UR34, UR5, 0xe00, URZ ;  /* 0x00000e00052278a4 */ /* 0x000fe2000f8e02ff */
[----:B------:R-:W-:Y:S01]  /*60a0*/  FSEL R13, R14, 1.875, P0 ;  /* 0x3ff000000e0d7808 */ /* 0x000fe20000000000 */
[----:B------:R-:W-:-:S02]  /*60b0*/  UMOV UR9, UR11 ;  /* 0x0000000b00097c82 */ /* 0x000fc40008000000 */
[----:B------:R-:W-:Y:S01]  /*60c0*/  FSEL R5, R18, RZ, P2 ;  /* 0x000000ff12057208 */ /* 0x000fe20001000000 */
[----:B------:R-:W-:Y:S01]  /*60d0*/  UIADD3.X UR19, UPT, UPT, ~UR15, UR9, URZ, UP0, !UPT ;  /* 0x000000090f137290 */ /* 0x000fe200087fe5ff */
[----:B------:R-:W-:Y:S01]  /*60e0*/  FSEL R18, R19, 1.875, P2 ;  /* 0x3ff0000013127808 */ /* 0x000fe20001000000 */
[----:B------:R-:W-:Y:S01]  /*60f0*/  DFMA R10, R12, UR24, R10 ;  /* 0x000000180c0a7c2b */ /* 0x000fe2000800000a */
[----:B------:R-:W-:Y:S01]  /*6100*/  USHF.R.S32.HI UR17, URZ, 0x1f, UR34 ;  /* 0x0000001fff117899 */ /* 0x000fe20008011422 */
[----:B------:R-:W-:Y:S01]  /*6110*/  FSEL R12, R5, RZ, P0 ;  /* 0x000000ff050c7208 */ /* 0x000fe20000000000 */
[----:B------:R-:W-:Y:S01]  /*6120*/  DSETP.NEU.AND P2, PT, R24, 1, PT ;  /* 0x3ff000001800742a */ /* 0x000fe20003f4d000 */
[----:B------:R-:W-:Y:S01]  /*6130*/  FSEL R13, R18, 1.875, P0 ;  /* 0x3ff00000120d7808 */ /* 0x000fe20000000000 */
[----:B------:R-:W-:Y:S01]  /*6140*/  UISETP.GE.U32.AND UP0, UPT, UR18, UR34, UPT ;  /* 0x000000221200728c */ /* 0x000fe2000bf06070 */
[----:B------:R-:W-:Y:S01]  /*6150*/  FSEL R5, R22, RZ, P3 ;  /* 0x000000ff16057208 */ /* 0x000fe20001800000 */
[----:B------:R-:W-:Y:S01]  /*6160*/  UIADD3 UR12, UP1, UPT, UR34, UR12, URZ ;  /* 0x0000000c220c7290 */ /* 0x000fe2000ff3e0ff */
[----:B------:R-:W-:Y:S01]  /*6170*/  FSEL R22, R23, 1.875, P3 ;  /* 0x3ff0000017167808 */ /* 0x000fe20001800000 */
[----:B------:R-:W-:Y:S01]  /*6180*/  DSETP.NEU.AND P3, PT, R28, 1, PT ;  /* 0x3ff000001c00742a */ /* 0x000fe20003f6d000 */
[----:B------:R-:W-:Y:S01]  /*6190*/  UISETP.GE.U32.AND.EX UP0, UPT, UR19, UR17, UPT, UP0 ;  /* 0x000000111300728c */ /* 0x000fe2000bf06100 */
[----:B------:R-:W-:Y:S01]  /*61a0*/  DFMA R10, R12, UR24, R10 ;  /* 0x000000180c0a7c2b */ /* 0x000fe2000800000a */
[----:B------:R-:W-:Y:S01]  /*61b0*/  UIADD3.X UR13, UPT, UPT, UR17, UR13, URZ, UP1, !UPT ;  /* 0x0000000d110d7290 */ /* 0x000fe20008ffe4ff */
[----:B------:R-:W-:-:S02]  /*61c0*/  FSEL R12, R5, RZ, P0 ;  /* 0x000000ff050c7208 */ /* 0x000fc40000000000 */
[----:B------:R-:W-:Y:S02]  /*61d0*/  FSEL R13, R22, 1.875, P0 ;  /* 0x3ff00000160d7808 */ /* 0x000fe40000000000 */
[----:B------:R-:W-:Y:S02]  /*61e0*/  FSEL R5, R26, RZ, P2 ;  /* 0x000000ff1a057208 */ /* 0x000fe40001000000 */
[----:B------:R-:W-:Y:S01]  /*61f0*/  FSEL R26, R27, 1.875, P2 ;  /* 0x3ff000001b1a7808 */ /* 0x000fe20001000000 */
[----:B------:R-:W-:Y:S02]  /*6200*/  DSETP.NEU.AND P2, PT, R38, 1, PT ;  /* 0x3ff000002600742a */ /* 0x000fe40003f4d000 */
[----:B------:R-:W-:Y:S01]  /*6210*/  DFMA R10, R12, UR24, R10 ;  /* 0x000000180c0a7c2b */ /* 0x000fe2000800000a */
[----:B------:R-:W-:Y:S02]  /*6220*/  FSEL R12, R5, RZ, P0 ;  /* 0x000000ff050c7208 */ /* 0x000fe40000000000 */
[----:B------:R-:W-:-:S02]  /*6230*/  FSEL R13, R26, 1.875, P0 ;  /* 0x3ff000001a0d7808 */ /* 0x000fc40000000000 */
[----:B------:R-:W-:Y:S02]  /*6240*/  FSEL R5, R30, RZ, P3 ;  /* 0x000000ff1e057208 */ /* 0x000fe40001800000 */
[----:B------:R-:W-:Y:S02]  /*6250*/  FSEL R30, R31, 1.875, P3 ;  /* 0x3ff000001f1e7808 */ /* 0x000fe40001800000 */
[----:B------:R-:W-:Y:S01]  /*6260*/  DFMA R10, R12, UR24, R10 ;  /* 0x000000180c0a7c2b */ /* 0x000fe2000800000a */
[----:B------:R-:W-:Y:S02]  /*6270*/  FSEL R8, R8, RZ, P2 ;  /* 0x000000ff08087208 */ /* 0x000fe40001000000 */
[----:B------:R-:W-:Y:S02]  /*6280*/  FSEL R12, R5, RZ, P0 ;  /* 0x000000ff050c7208 */ /* 0x000fe40000000000 */
[----:B------:R-:W-:Y:S02]  /*6290*/  FSEL R13, R30, 1.875, P0 ;  /* 0x3ff000001e0d7808 */ /* 0x000fe40000000000 */
[----:B------:R-:W-:-:S02]  /*62a0*/  FSEL R5, R34, RZ, P4 ;  /* 0x000000ff22057208 */ /* 0x000fc40002000000 */
[----:B------:R-:W-:Y:S02]  /*62b0*/  FSEL R34, R35, 1.875, P4 ;  /* 0x3ff0000023227808 */ /* 0x000fe40002000000 */
[----:B------:R-:W-:Y:S01]  /*62c0*/  DFMA R10, R12, UR24, R10 ;  /* 0x000000180c0a7c2b */ /* 0x000fe2000800000a */
[----:B------:R-:W-:Y:S02]  /*62d0*/  FSEL R9, R9, 1.875, P2 ;  /* 0x3ff0000009097808 */ /* 0x000fe40001000000 */
[----:B------:R-:W-:Y:S02]  /*62e0*/  FSEL R12, R5, RZ, P0 ;  /* 0x000000ff050c7208 */ /* 0x000fe40000000000 */
[----:B------:R-:W-:Y:S02]  /*62f0*/  FSEL R13, R34, 1.875, P0 ;  /* 0x3ff00000220d7808 */ /* 0x000fe40000000000 */
[----:B------:R-:W-:Y:S02]  /*6300*/  FSEL R8, R8, RZ, P0 ;  /* 0x000000ff08087208 */ /* 0x000fe40000000000 */
[----:B------:R-:W-:-:S02]  /*6310*/  FSEL R9, R9, 1.875, P0 ;  /* 0x3ff0000009097808 */ /* 0x000fc40000000000 */
[----:B------:R-:W-:-:S08]  /*6320*/  DFMA R10, R12, UR24, R10 ;  /* 0x000000180c0a7c2b */ /* 0x000fd0000800000a */
[----:B------:R-:W-:Y:S01]  /*6330*/  DFMA R10, R8, UR24, R10 ;  /* 0x00000018080a7c2b */ /* 0x000fe2000800000a */
[----:B------:R-:W-:Y:S10]  /*6340*/  BRA.U !UP0, `(.L_x_122) ;  /* 0x0000001108047547 */ /* 0x000ff4000b800000 */
[----:B------:R-:W-:Y:S02]  /*6350*/  UIADD3 UR14, UP0, UPT, UR34, UR14, URZ ;  /* 0x0000000e220e7290 */ /* 0x000fe4000ff1e0ff */
[----:B------:R-:W-:Y:S02]  /*6360*/  UIADD3 UR18, UP1, UPT, UR8, -0xe00, URZ ;  /* 0xfffff20008127890 */ /* 0x000fe4000ff3e0ff */
[----:B------:R-:W-:Y:S02]  /*6370*/  UIADD3.X UR15, UPT, UPT, UR17, UR15, URZ, UP0, !UPT ;  /* 0x0000000f110f7290 */ /* 0x000fe400087fe4ff */
[----:B------:R-:W-:Y:S02]  /*6380*/  UIADD3.X UR17, UPT, UPT, UR9, -0x1, URZ, UP1, !UPT ;  /* 0xffffffff09117890 */ /* 0x000fe40008ffe4ff */
[----:B------:R-:W-:Y:S02]  /*6390*/  UISETP.GT.U32.AND UP0, UPT, UR14, UR18, UPT ;  /* 0x000000120e00728c */ /* 0x000fe4000bf04070 */
[----:B------:R-:W-:-:S02]  /*63a0*/  UIADD3 UR4, UPT, UPT, UR4, 0x1, URZ ;  /* 0x0000000104047890 */ /* 0x000fc4000fffe0ff */
[----:B------:R-:W-:-:S09]  /*63b0*/  UISETP.GT.U32.AND.EX UP0, UPT, UR15, UR17, UPT, UP0 ;  /* 0x000000110f00728c */ /* 0x000fd2000bf04100 */
[----:B------:R-:W-:Y:S05]  /*63c0*/  BRA.U !UP0, `(.L_x_178) ;  /* 0xffffffe108487547 */ /* 0x000fea000b83ffff */
.L_x_123:
[----:B------:R-:W-:-:S04]  /*63d0*/  UISETP.GE.U32.AND UP0, UPT, UR14, UR8, UPT ;  /* 0x000000080e00728c */ /* 0x000fc8000bf06070 */
[----:B------:R-:W-:-:S09]  /*63e0*/  UISETP.GE.U32.AND.EX UP0, UPT, UR15, UR9, UPT, UP0 ;  /* 0x000000090f00728c */ /* 0x000fd2000bf06100 */
[----:B------:R-:W-:Y:S05]  /*63f0*/  BRA.U UP0, `(.L_x_122) ;  /* 0x0000000d00d87547 */ /* 0x000fea000b800000 */
[----:B------:R-:W-:Y:S01]  /*6400*/  UIADD3 UR9, UPT, UPT, -UR14, UR8, URZ ;  /* 0x000000080e097290 */ /* 0x000fe2000fffe1ff */
[----:B------:R-:W-:Y:S01]  /*6410*/  BSSY.RECONVERGENT B1, `(.L_x_122) ;  /* 0x00000f4000017945 */ /* 0x000fe20003800200 */
[----:B------:R-:W0:Y:S04]  /*6420*/  LDCU UR16, c[0x0][0x3ec] ;  /* 0x00007d80ff1077ac */ /* 0x000e280008000800 */
[----:B------:R-:W-:Y:S01]  /*6430*/  ISETP.GE.AND P0, PT, R4, UR9, PT ;  /* 0x0000000904007c0c */ /* 0x000fe2000bf06270 */
[----:B----4-:R-:W1:-:S12]  /*6440*/  LDCU.64 UR10, c[0x0][0x3e8] ;  /* 0x00007d00ff0a77ac */ /* 0x010e580008000a00 */
[----:B------:R-:W-:Y:S05]  /*6450*/  @P0 BRA `(.L_x_179) ;  /* 0x0000000c00bc0947 */ /* 0x000fea0003800000 */
[----:B------:R-:W-:Y:S01]  /*6460*/  UIADD3 UR17, UPT, UPT, UR27, UR34, URZ ;  /* 0x000000221b117290 */ /* 0x000fe2000fffe0ff */
[----:B------:R-:W-:Y:S01]  /*6470*/  IMAD.U32 R8, RZ, RZ, UR8 ;  /* 0x00000008ff087e24 */ /* 0x000fe2000f8e00ff */
[----:B------:R-:W-:Y:S01]  /*6480*/  UIMAD UR18, UR4, UR5, URZ ;  /* 0x00000005041272a4 */ /* 0x000fe2000f8e02ff */
[----:B------:R-:W-:Y:S01]  /*6490*/  LOP3.LUT R5, RZ, R4, RZ, 0x33, !PT ;  /* 0x00000004ff057212 */ /* 0x000fe200078e33ff */
[----:B------:R-:W-:Y:S01]  /*64a0*/  BSSY.RECONVERGENT B2, `(.L_x_180) ;  /* 0x0000054000027945 */ /* 0x000fe20003800200 */
[----:B------:R-:W-:Y:S02]  /*64b0*/  IMAD.MOV.U32 R13, RZ, RZ, R4 ;  /* 0x000000ffff0d7224 */ /* 0x000fe400078e0004 */
[----:B------:R-:W-:Y:S01]  /*64c0*/  IADD3 R5, PT, PT, R8, -UR17, R5 ;  /* 0x8000001108057c10 */ /* 0x000fe2000fffe005 */
[----:B------:R-:W-:-:S04]  /*64d0*/  IMAD.U32 R12, RZ, RZ, UR18 ;  /* 0x00000012ff0c7e24 */ /* 0x000fc8000f8e00ff */
[----:B------:R-:W-:-:S05]  /*64e0*/  IMAD R12, R12, -0xe00, R5 ;  /* 0xfffff2000c0c7824 */ /* 0x000fca00078e0205 */
[----:B------:R-:W-:-:S13]  /*64f0*/  LOP3.LUT P0, RZ, R12, 0x200, RZ, 0xc0, !PT ;  /* 0x000002000cff7812 */ /* 0x000fda000780c0ff */
[----:B------:R-:W-:Y:S05]  /*6500*/  @P0 BRA `(.L_x_181) ;  /* 0x0000000400340947 */ /* 0x000fea0003800000 */
[----:B------:R-:W2:Y:S01]  /*6510*/  LDCU.64 UR18, c[0x0][0x380] ;  /* 0x00007000ff1277ac */ /* 0x000ea20008000a00 */
[----:B------:R-:W-:-:S05]  /*6520*/  IADD3 R5, P0, PT, R4, UR14, RZ ;  /* 0x0000000e04057c10 */ /* 0x000fca000ff1e0ff */
[----:B------:R-:W-:Y:S01]  /*6530*/  IMAD.X R8, RZ, RZ, UR15, P0 ;  /* 0x0000000fff087e24 */ /* 0x000fe200080e06ff */
        /* <DEDUP_REMOVED lines=12> */
.L_x_184:
        /* <DEDUP_REMOVED lines=17> */
.L_x_183:
[----:B------:R-:W2:Y:S01]  /*6710*/  LDCU UR17, c[0x0][0x3ec] ;  /* 0x00007d80ff1177ac */ /* 0x000ea20008000800 */
[----:B------:R-:W-:Y:S01]  /*6720*/  SEL R9, R15, RZ, P1 ;  /* 0x000000ff0f097207 */ /* 0x000fe20000800000 */
[----:B------:R-:W-:Y:S01]  /*6730*/  IMAD.MOV.U32 R8, RZ, RZ, RZ ;  /* 0x000000ffff087224 */ /* 0x000fe200078e00ff */
[----:B------:R-:W-:Y:S02]  /*6740*/  PLOP3.LUT P0, PT, P1, PT, PT, 0x80, 0x8 ;  /* 0x000000000008781c */ /* 0x000fe40000f0f070 */
[----:B--2---:R-:W-:-:S13]  /*6750*/  ISETP.LE.AND P2, PT, RZ, UR17, PT ;  /* 0x00000011ff007c0c */ /* 0x004fda000bf43270 */
[----:B------:R-:W-:-:S07]  /*6760*/  @!P2 LOP3.LUT R9, R9, 0x7ff00000, RZ, 0xfc, !PT ;  /* 0x7ff000000909a812 */ /* 0x000fce00078efcff */
.L_x_185:
[----:B01----:R-:W-:Y:S05]  /*6770*/  BSYNC.RECONVERGENT B3 ;  /* 0x0000000000037941 */ /* 0x003fea0003800200 */
.L_x_182:
        /* <DEDUP_REMOVED lines=19> */
.L_x_189:
        /* <DEDUP_REMOVED lines=9> */
.L_x_188:
[----:B------:R-:W-:-:S11]  /*6940*/  DADD R8, R14, R6 ;  /* 0x000000000e087229 */ /* 0x000fd60000000006 */
.L_x_187:
[----:B------:R-:W-:Y:S05]  /*6950*/  BSYNC.RECONVERGENT B3 ;  /* 0x0000000000037941 */ /* 0x000fea0003800200 */
.L_x_186:
[----:B------:R-:W-:Y:S01]  /*6960*/  DSETP.NEU.AND P0, PT, R14, 1, PT ;  /* 0x3ff000000e00742a */ /* 0x000fe20003f0d000 */
[----:B------:R-:W-:Y:S01]  /*6970*/  VIADD R13, R4, 0x200 ;  /* 0x00000200040d7836 */ /* 0x000fe20000000000 */
[----:B------:R-:W-:-:S04]  /*6980*/  DSETP.NEU.AND P2, PT, R6, RZ, PT ;  /* 0x000000ff0600722a */ /* 0x000fc80003f4d000 */
[----:B------:R-:W-:Y:S02]  /*6990*/  FSEL R6, R8, RZ, P0 ;  /* 0x000000ff08067208 */ /* 0x000fe40000000000 */
[----:B------:R-:W-:Y:S02]  /*69a0*/  FSEL R8, R9, 1.875, P0 ;  /* 0x3ff0000009087808 */ /* 0x000fe40000000000 */
[----:B------:R-:W-:Y:S02]  /*69b0*/  FSEL R6, R6, RZ, P2 ;  /* 0x000000ff06067208 */ /* 0x000fe40001000000 */
[----:B------:R-:W-:-:S06]  /*69c0*/  FSEL R7, R8, 1.875, P2 ;  /* 0x3ff0000008077808 */ /* 0x000fcc0001000000 */
[----:B------:R-:W-:-:S11]  /*69d0*/  DFMA R10, R6, UR24, R10 ;  /* 0x00000018060a7c2b */ /* 0x000fd6000800000a */
.L_x_181:
[----:B01----:R-:W-:Y:S05]  /*69e0*/  BSYNC.RECONVERGENT B2 ;  /* 0x0000000000027941 */ /* 0x003fea0003800200 */
.L_x_180:
[----:B------:R-:W-:-:S13]  /*69f0*/  ISETP.GE.U32.AND P0, PT, R12, 0x200, PT ;  /* 0x000002000c00780c */ /* 0x000fda0003f06070 */
[----:B------:R-:W-:Y:S05]  /*6a00*/  @!P0 BRA `(.L_x_179) ;  /* 0x0000000800508947 */ /* 0x000fea0003800000 */
[----:B------:R-:W0:Y:S01]  /*6a10*/  LDCU.64 UR18, c[0x0][0x380] ;  /* 0x00007000ff1277ac */ /* 0x000e220008000a00 */
[----:B------:R-:W-:-:S05]  /*6a20*/  IADD3 R19, P0, PT, R13, UR12, RZ ;  /* 0x0000000c0d137c10 */ /* 0x000fca000ff1e0ff */
[----:B------:R-:W-:Y:S01]  /*6a30*/  IMAD.X R6, RZ, RZ, UR13, P0 ;  /* 0x0000000dff067e24 */ /* 0x000fe200080e06ff */
[----:B0-----:R-:W-:-:S04]  /*6a40*/  LEA R18, P2, R19, UR18, 0x3 ;  /* 0x0000001213127c11 */ /* 0x001fc8000f8418ff */
[----:B------:R-:W-:Y:S02]  /*6a50*/  IADD3 R18, P0, PT, R18, 0x1000, RZ ;  /* 0x0000100012127810 */ /* 0x000fe40007f1e0ff */
[----:B------:R-:W-:-:S05]  /*6a60*/  LEA.HI.X R19, R19, UR19, R6, 0x3, P2 ;  /* 0x0000001313137c11 */ /* 0x000fca00090f1c06 */
[----:B------:R-:W-:-:S07]  /*6a70*/  IMAD.X R19, RZ, RZ, R19, P0 ;  /* 0x000000ffff137224 */ /* 0x000fce00000e0613 */
.L_x_204:
        /* <DEDUP_REMOVED lines=16> */
.L_x_192:
        /* <DEDUP_REMOVED lines=15> */
.L_x_191:
[----:B------:R-:W-:Y:S05]  /*6c70*/  BSYNC.RECONVERGENT B2 ;  /* 0x0000000000027941 */ /* 0x000fea0003800200 */
.L_x_190:
        /* <DEDUP_REMOVED lines=20> */
.L_x_195:
        /* <DEDUP_REMOVED lines=8> */
.L_x_194:
[----:B------:R-:W-:Y:S05]  /*6e40*/  BSYNC.RECONVERGENT B2 ;  /* 0x0000000000027941 */ /* 0x000fea0003800200 */
.L_x_193:
        /* <DEDUP_REMOVED lines=8> */
[----:B------:R-:W-:Y:S02]  /*6ed0*/  DFMA R10, R8, UR24, R10 ;  /* 0x00000018080a7c2b */ /* 0x000fe4000800000a */
        /* <DEDUP_REMOVED lines=8> */
.L_x_198:
        /* <DEDUP_REMOVED lines=16> */
.L_x_197:
[----:B------:R-:W-:Y:S01]  /*7060*/  ISETP.LE.AND P2, PT, RZ, UR16, PT ;  /* 0x00000010ff007c0c */ /* 0x000fe2000bf43270 */
[----:B------:R-:W-:Y:S01]  /*7070*/  IMAD.MOV.U32 R8, RZ, RZ, RZ ;  /* 0x000000ffff087224 */ /* 0x000fe200078e00ff */
[----:B------:R-:W-:Y:S02]  /*7080*/  SEL R9, R15, RZ, P1 ;  /* 0x000000ff0f097207 */ /* 0x000fe40000800000 */
[----:B------:R-:W-:-:S09]  /*7090*/  PLOP3.LUT P0, PT, P1, PT, PT, 0x80, 0x8 ;  /* 0x000000000008781c */ /* 0x000fd20000f0f070 */
[----:B------:R-:W-:-:S07]  /*70a0*/  @!P2 LOP3.LUT R9, R9, 0x7ff00000, RZ, 0xfc, !PT ;  /* 0x7ff000000909a812 */ /* 0x000fce00078efcff */
.L_x_199:
[----:B------:R-:W-:Y:S05]  /*70b0*/  BSYNC.RECONVERGENT B2 ;  /* 0x0000000000027941 */ /* 0x000fea0003800200 */
.L_x_196:
        /* <DEDUP_REMOVED lines=19> */
.L_x_203:
        /* <DEDUP_REMOVED lines=8> */
.L_x_202:
[----:B------:R-:W-:-:S11]  /*7270*/  DADD R8, R14, R6 ;  /* 0x000000000e087229 */ /* 0x000fd60000000006 */
.L_x_201:
[----:B------:R-:W-:Y:S05]  /*7280*/  BSYNC.RECONVERGENT B2 ;  /* 0x0000000000027941 */ /* 0x000fea0003800200 */
.L_x_200:
[----:B------:R-:W-:Y:S01]  /*7290*/  DSETP.NEU.AND P0, PT, R14, 1, PT ;  /* 0x3ff000000e00742a */ /* 0x000fe20003f0d000 */
[----:B------:R-:W-:Y:S01]  /*72a0*/  VIADD R13, R13, 0x400 ;  /* 0x000004000d0d7836 */ /* 0x000fe20000000000 */
[----:B------:R-:W-:-:S04]  /*72b0*/  DSETP.NEU.AND P2, PT, R6, RZ, PT ;  /* 0x000000ff0600722a */ /* 0x000fc80003f4d000 */
[----:B------:R-:W-:Y:S02]  /*72c0*/  FSEL R6, R8, RZ, P0 ;  /* 0x000000ff08067208 */ /* 0x000fe40000000000 */
[----:B------:R-:W-:Y:S02]  /*72d0*/  FSEL R8, R9, 1.875, P0 ;  /* 0x3ff0000009087808 */ /* 0x000fe40000000000 */
[----:B------:R-:W-:Y:S02]  /*72e0*/  IADD3 R18, P0, PT, R18, 0x2000, RZ ;  /* 0x0000200012127810 */ /* 0x000fe40007f1e0ff */
[----:B------:R-:W-:Y:S02]  /*72f0*/  FSEL R6, R6, RZ, P2 ;  /* 0x000000ff06067208 */ /* 0x000fe40001000000 */
[----:B------:R-:W-:Y:S01]  /*7300*/  FSEL R7, R8, 1.875, P2 ;  /* 0x3ff0000008077808 */ /* 0x000fe20001000000 */
[----:B------:R-:W-:Y:S01]  /*7310*/  IMAD.X R19, RZ, RZ, R19, P0 ;  /* 0x000000ffff137224 */ /* 0x000fe200000e0613 */
[----:B------:R-:W-:-:S04]  /*7320*/  ISETP.GE.AND P0, PT, R13, UR9, PT ;  /* 0x000000090d007c0c */ /* 0x000fc8000bf06270 */
[----:B------:R-:W-:-:S09]  /*7330*/  DFMA R10, R6, UR24, R10 ;  /* 0x00000018060a7c2b */ /* 0x000fd2000800000a */
[----:B------:R-:W-:Y:S05]  /*7340*/  @!P0 BRA `(.L_x_204) ;  /* 0xfffffff400cc8947 */ /* 0x000fea000383ffff */
.L_x_179:
[----:B01----:R-:W-:Y:S05]  /*7350*/  BSYNC.RECONVERGENT B1 ;  /* 0x0000000000017941 */ /* 0x003fea0003800200 */
.L_x_122:
        /* <DEDUP_REMOVED lines=10> */
[----:B------:R-:W-:-:S03]  /*7400*/  @!P1 SHF.R.U32.HI R5, RZ, 0x2, R4 ;  /* 0x00000002ff059819 */ /* 0x000fc60000011604 */
[----:B------:R-:W0:Y:S01]  /*7410*/  SHFL.DOWN PT, R3, R7, 0x2, 0x1f ;  /* 0x08401f0007037f89 */ /* 0x000e2200000e0000 */
[----:B------:R-:W-:Y:S01]  /*7420*/  @!P1 LOP3.LUT R5, R5, 0xf8, RZ, 0xc0, !PT ;  /* 0x000000f805059812 */ /* 0x000fe200078ec0ff */
        /* <DEDUP_REMOVED lines=14> */
[----:B-1----:R-:W-:-:S05]  /*7510*/  @!P1 LEA R8, R13, R8, 0x18 ;  /* 0x000000080d089211 */ /* 0x002fca00078ec0ff */
[----:B------:R-:W-:Y:S01]  /*7520*/  @!P1 IMAD.IADD R5, R5, 0x1, R8 ;  /* 0x0000000105059824 */ /* 0x000fe200078e0208 */
[----:B0-----:R-:W-:-:S10]  /*7530*/  DADD R2, R2, R10 ;  /* 0x0000000002027229 */ /* 0x001fd4000000000a */
[----:B------:R-:W-:Y:S02]  /*7540*/  FSEL R6, R10, R2, P0 ;  /* 0x000000020a067208 */ /* 0x000fe40000000000 */
[----:B------:R-:W-:Y:S02]  /*7550*/  FSEL R7, R11, R3, P0 ;  /* 0x000000030b077208 */ /* 0x000fe40000000000 */
[----:B------:R-:W-:Y:S01]  /*7560*/  ISETP.NE.AND P0, PT, R4, RZ, PT ;  /* 0x000000ff0400720c */ /* 0x000fe20003f05270 */
[----:B------:R-:W-:Y:S04]  /*7570*/  SHFL.DOWN PT, R2, R6, 0x10, 0x1f ;  /* 0x0a001f0006027f89 */ /* 0x000fe800000e0000 */
[----:B------:R-:W0:Y:S02]  /*7580*/  SHFL.DOWN PT, R3, R7, 0x10, 0x1f ;  /* 0x0a001f0007037f89 */ /* 0x000e2400000e0000 */
        /* <DEDUP_REMOVED lines=34> */
[----:B------:R-:W-:-:S11]  /*77b0*/  DADD R2, R4, R10 ;  /* 0x0000000004027229 */ /* 0x000fd6000000000a */
.L_x_68:
[----:B----4-:R-:W-:Y:S05]  /*77c0*/  BSYNC.RECONVERGENT B0 ;  /* 0x0000000000007941 */ /* 0x010fea0003800200 */
.L_x_30:
[----:B------:R-:W-:Y:S05]  /*77d0*/  @P0 EXIT ;  /* 0x000000000000094d */ /* 0x000fea0003800000 */
[----:B------:R-:W2:Y:S02]  /*77e0*/  LDCU.64 UR4, c[0x0][0x388] ;  /* 0x00007100ff0477ac */ /* 0x000ea40008000a00 */
[----:B--2---:R-:W-:-:S06]  /*77f0*/  UIMAD.WIDE.U32 UR4, UR26, 0x8, UR4 ;  /* 0x000000081a0478a5 */ /* 0x004fcc000f8e0004 */
[----:B------:R-:W-:Y:S02]  /*7800*/  IMAD.U32 R4, RZ, RZ, UR4 ;  /* 0x00000004ff047e24 */ /* 0x000fe4000f8e00ff */
[----:B0-----:R-:W-:-:S05]  /*7810*/  IMAD.U32 R5, RZ, RZ, UR5 ;  /* 0x00000005ff057e24 */ /* 0x001fca000f8e00ff */
[----:B------:R-:W-:Y:S01]  /*7820*/  STG.E.64 desc[UR20][R4.64], R2 ;  /* 0x0000000204007986 */ /* 0x000fe2000c101b14 */
[----:B------:R-:W-:Y:S05]  /*7830*/  EXIT ;  /* 0x000000000000794d */ /* 0x000fea0003800000 */
        .type           $_ZN3cub18CUB_300001_SM_10006detail6reduce18DeviceReduceKernelINS2_10policy_hubIdyN4cuda3std3__44plusIdEEE10Policy1000EN6thrust24THRUST_300001_SM_1000_NS10device_ptrIdEEyS9_d13power_functorEEvT0_PT3_T1_NS0_13GridEvenShareISK_EET2_T4_$__internal_accurate_pow,@function
        .size           $_ZN3cub18CUB_300001_SM_10006detail6reduce18DeviceReduceKernelINS2_10policy_hubIdyN4cuda3std3__44plusIdEEE10Policy1000EN6thrust24THRUST_300001_SM_1000_NS10device_ptrIdEEyS9_d13power_functorEEvT0_PT3_T1_NS0_13GridEvenShareISK_EET2_T4_$__internal_accurate_pow,(.L_x_804 - $_ZN3cub18CUB_300001_SM_10006detail6reduce18DeviceReduceKernelINS2_10policy_hubIdyN4cuda3std3__44plusIdEEE10Policy1000EN6thrust24THRUST_300001_SM_1000_NS10device_ptrIdEEyS9_d13power_functorEEvT0_PT3_T1_NS0_13GridEvenShareISK_EET2_T4_$__internal_accurate_pow)
$_ZN3cub18CUB_300001_SM_10006detail6reduce18DeviceReduceKernelINS2_10policy_hubIdyN4cuda3std3__44plusIdEEE10Policy1000EN6thrust24THRUST_300001_SM_1000_NS10device_ptrIdEEyS9_d13power_functorEEvT0_PT3_T1_NS0_13GridEvenShareISK_EET2_T4_$__internal_accurate_pow:
[----:B------:R-:W-:Y:S01]  /*7840*/  ISETP.GT.U32.AND P2, PT, R5, 0xfffff, PT ;  /* 0x000fffff0500780c */ /* 0x000fe20003f44070 */
[--C-:B------:R-:W-:Y:S01]  /*7850*/  IMAD.MOV.U32 R9, RZ, RZ, R5.reuse ;  /* 0x000000ffff097224 */ /* 0x100fe200078e0005 */
[----:B------:R-:W-:Y:S01]  /*7860*/  UMOV UR18, 0x7d2cafe2 ;  /* 0x7d2cafe200127882 */ /* 0x000fe20000000000 */
[--C-:B------:R-:W-:Y:S01]  /*7870*/  IMAD.MOV.U32 R7, RZ, RZ, R5.reuse ;  /* 0x000000ffff077224 */ /* 0x100fe200078e0005 */
[----:B------:R-:W-:Y:S01]  /*7880*/  UMOV UR19, 0x3eb0f5ff ;  /* 0x3eb0f5ff00137882 */ /* 0x000fe20000000000 */
[----:B------:R-:W-:Y:S01]  /*7890*/  IMAD.MOV.U32 R40, RZ, RZ, RZ ;  /* 0x000000ffff287224 */ /* 0x000fe200078e00ff */
[----:B------:R-:W-:Y:S01]  /*78a0*/  SHF.R.U32.HI R5, RZ, 0x14, R5 ;  /* 0x00000014ff057819 */ /* 0x000fe20000011605 */
[----:B------:R-:W-:Y:S01]  /*78b0*/  UMOV UR36, 0xfefa39ef ;  /* 0xfefa39ef00247882 */ /* 0x000fe20000000000 */
[----:B------:R-:W-:Y:S01]  /*78c0*/  UMOV UR37, 0x3fe62e42 ;  /* 0x3fe62e4200257882 */ /* 0x000fe20000000000 */
[----:B------:R-:W-:-:S04]  /*78d0*/  USHF.L.U32 UR17, UR7, 0x1, URZ ;  /* 0x0000000107117899 */ /* 0x000fc800080006ff */
[----:B------:R-:W-:Y:S01]  /*78e0*/  @!P2 DMUL R36, R8, 1.80143985094819840000e+16 ;  /* 0x435000000824a828 */ /* 0x000fe20000000000 */
[----:B------:R-:W-:-:S09]  /*78f0*/  UISETP.GT.U32.AND UP0, UPT, UR17, -0x2000001, UPT ;  /* 0xfdffffff1100788c */ /* 0x000fd2000bf04070 */
[----:B------:R-:W-:Y:S01]  /*7900*/  @!P2 IMAD.MOV.U32 R7, RZ, RZ, R37 ;  /* 0x000000ffff07a224 */ /* 0x000fe200078e0025 */
[----:B------:R-:W-:Y:S01]  /*7910*/  @!P2 LEA.HI R5, R37, 0xffffffca, RZ, 0xc ;  /* 0xffffffca2505a811 */ /* 0x000fe200078f60ff */
[----:B------:R-:W-:-:S03]  /*7920*/  @!P2 IMAD.MOV.U32 R8, RZ, RZ, R36 ;  /* 0x000000ffff08a224 */ /* 0x000fc600078e0024 */
[----:B------:R-:W-:Y:S01]  /*7930*/  LOP3.LUT R7, R7, 0x800fffff, RZ, 0xc0, !PT ;  /* 0x800fffff07077812 */ /* 0x000fe200078ec0ff */
[----:B------:R-:W-:-:S03]  /*7940*/  IMAD.MOV.U32 R44, RZ, RZ, R8 ;  /* 0x000000ffff2c7224 */ /* 0x000fc600078e0008 */
[----:B------:R-:W-:-:S04]  /*7950*/  LOP3.LUT R7, R7, 0x3ff00000, RZ, 0xfc, !PT ;  /* 0x3ff0000007077812 */ /* 0x000fc800078efcff */
[----:B------:R-:W-:Y:S01]  /*7960*/  ISETP.GE.U32.AND P3, PT, R7, 0x3ff6a09f, PT ;  /* 0x3ff6a09f0700780c */ /* 0x000fe20003f66070 */
[----:B------:R-:W-:-:S12]  /*7970*/  IMAD.MOV.U32 R45, RZ, RZ, R7 ;  /* 0x000000ffff2d7224 */ /* 0x000fd800078e0007 */
[----:B------:R-:W-:-:S04]  /*7980*/  @P3 VIADD R7, R45, 0xfff00000 ;  /* 0xfff000002d073836 */ /* 0x000fc80000000000 */
[----:B------:R-:W-:Y:S02]  /*7990*/  @P3 IMAD.MOV.U32 R45, RZ, RZ, R7 ;  /* 0x000000ffff2d3224 */ /* 0x000fe400078e0007 */
[C---:B------:R-:W-:Y:S02]  /*79a0*/  VIADD R7, R5.reuse, 0xfffffc01 ;  /* 0xfffffc0105077836 */ /* 0x040fe40000000000 */
[----:B------:R-:W-:Y:S02]  /*79b0*/  @P3 VIADD R7, R5, 0xfffffc02 ;  /* 0xfffffc0205073836 */ /* 0x000fe40000000000 */
[C---:B------:R-:W-:Y:S02]  /*79c0*/  DADD R46, R44.reuse, 1 ;  /* 0x3ff000002c2e7429 */ /* 0x040fe40000000000 */
[----:B------:R-:W-:-:S04]  /*79d0*/  DADD R44, R44, -1 ;  /* 0xbff000002c2c7429 */ /* 0x000fc80000000000 */
[----:B------:R-:W0:Y:S02]  /*79e0*/  MUFU.RCP64H R41, R47 ;  /* 0x0000002f00297308 */ /* 0x000e240000001800 */
[----:B0-----:R-:W-:-:S08]  /*79f0*/  DFMA R8, -R46, R40, 1 ;  /* 0x3ff000002e08742b */ /* 0x001fd00000000128 */
[----:B------:R-:W-:-:S08]  /*7a00*/  DFMA R8, R8, R8, R8 ;  /* 0x000000080808722b */ /* 0x000fd00000000008 */
[----:B------:R-:W-:Y:S01]  /*7a10*/  DFMA R8, R40, R8, R40 ;  /* 0x000000082808722b */ /* 0x000fe20000000028 */
[----:B------:R-:W-:Y:S02]  /*7a20*/  IMAD.MOV.U32 R40, RZ, RZ, 0x41ad3b5a ;  /* 0x41ad3b5aff287424 */ /* 0x000fe400078e00ff */
[----:B------:R-:W-:-:S05]  /*7a30*/  IMAD.MOV.U32 R41, RZ, RZ, 0x3ed0f5d2 ;  /* 0x3ed0f5d2ff297424 */ /* 0x000fca00078e00ff */
[----:B------:R-:W-:-:S08]  /*7a40*/  DMUL R42, R44, R8 ;  /* 0x000000082c2a7228 */ /* 0x000fd00000000000 */
[----:B------:R-:W-:-:S08]  /*7a50*/  DFMA R42, R44, R8, R42 ;  /* 0x000000082c2a722b */ /* 0x000fd0000000002a */
[----:B------:R-:W-:-:S08]  /*7a60*/  DMUL R50, R42, R42 ;  /* 0x0000002a2a327228 */ /* 0x000fd00000000000 */
[----:B------:R-:W-:Y:S01]  /*7a70*/  DFMA R40, R50, UR18, R40 ;  /* 0x0000001232287c2b */ /* 0x000fe20008000028 */
[----:B------:R-:W-:Y:S01]  /*7a80*/  UMOV UR18, 0x75488a3f ;  /* 0x75488a3f00127882 */ /* 0x000fe20000000000 */
[----:B------:R-:W-:-:S06]  /*7a90*/  UMOV UR19, 0x3ef3b20a ;  /* 0x3ef3b20a00137882 */ /* 0x000fcc0000000000 */
[----:B------:R-:W-:Y:S01]  /*7aa0*/  DFMA R48, R50, R40, UR18 ;  /* 0x0000001232307e2b */ /* 0x000fe20008000028 */
[----:B------:R-:W-:Y:S01]  /*7ab0*/  UMOV UR18, 0xe4faecd5 ;  /* 0xe4faecd500127882 */ /* 0x000fe20000000000 */
[----:B------:R-:W-:Y:S01]  /*7ac0*/  UMOV UR19, 0x3f1745cd ;  /* 0x3f1745cd00137882 */ /* 0x000fe20000000000 */
[----:B------:R-:W-:-:S05]  /*7ad0*/  DADD R40, R44, -R42 ;  /* 0x000000002c287229 */ /* 0x000fca000000082a */
[----:B------:R-:W-:Y:S01]  /*7ae0*/  DFMA R48, R50, R48, UR18 ;  /* 0x0000001232307e2b */ /* 0x000fe20008000030 */
[----:B------:R-:W-:Y:S01]  /*7af0*/  UMOV UR18, 0x258a578b ;  /* 0x258a578b00127882 */ /* 0x000fe20000000000 */
[----:B------:R-:W-:Y:S01]  /*7b00*/  UMOV UR19, 0x3f3c71c7 ;  /* 0x3f3c71c700137882 */ /* 0x000fe20000000000 */
[----:B------:R-:W-:-:S05]  /*7b10*/  DADD R40, R40, R40 ;  /* 0x0000000028287229 */ /* 0x000fca0000000028 */
[----:B------:R-:W-:Y:S01]  /*7b20*/  DFMA R48, R50, R48, UR18 ;  /* 0x0000001232307e2b */ /* 0x000fe20008000030 */
[----:B------:R-:W-:Y:S01]  /*7b30*/  UMOV UR18, 0x9242b910 ;  /* 0x9242b91000127882 */ /* 0x000fe20000000000 */
[----:B------:R-:W-:Y:S01]  /*7b40*/  UMOV UR19, 0x3f624924 ;  /* 0x3f62492400137882 */ /* 0x000fe20000000000 */
[----:B------:R-:W-:-:S05]  /*7b50*/  DFMA R40, R44, -R42, R40 ;  /* 0x8000002a2c28722b */ /* 0x000fca0000000028 */
[----:B------:R-:W-:Y:S01]  /*7b60*/  DFMA R48, R50, R48, UR18 ;  /* 0x0000001232307e2b */ /* 0x000fe20008000030 */
[----:B------:R-:W-:Y:S01]  /*7b70*/  UMOV UR18, 0x99999dfb ;  /* 0x99999dfb00127882 */ /* 0x000fe20000000000 */
[----:B------:R-:W-:Y:S01]  /*7b80*/  UMOV UR19, 0x3f899999 ;  /* 0x3f89999900137882 */ /* 0x000fe20000000000 */
[----:B------:R-:W-:Y:S02]  /*7b90*/  DMUL R40, R8, R40 ;  /* 0x0000002808287228 */ /* 0x000fe40000000000 */
[----:B------:R-:W-:-:S03]  /*7ba0*/  DMUL R8, R42, R42 ;  /* 0x0000002a2a087228 */ /* 0x000fc60000000000 */
[----:B------:R-:W-:Y:S01]  /*7bb0*/  DFMA R48, R50, R48, UR18 ;  /* 0x0000001232307e2b */ /* 0x000fe20008000030 */
[----:B------:R-:W-:Y:S01]  /*7bc0*/  UMOV UR18, 0x55555555 ;  /* 0x5555555500127882 */ /* 0x000fe20000000000 */
[----:B------:R-:W-:-:S03]  /*7bd0*/  UMOV UR19, 0x3fb55555 ;  /* 0x3fb5555500137882 */ /* 0x000fc60000000000 */
[----:B------:R-:W-:-:S03]  /*7be0*/  DMUL R36, R42, R8 ;  /* 0x000000082a247228 */ /* 0x000fc60000000000 */
[----:B------:R-:W-:-:S08]  /*7bf0*/  DFMA R44, R50, R48, UR18 ;  /* 0x00000012322c7e2b */ /* 0x000fd00008000030 */
[----:B------:R-:W-:Y:S01]  /*7c00*/  DADD R46, -R44, UR18 ;  /* 0x000000122c2e7e29 */ /* 0x000fe20008000100 */
[----:B------:R-:W-:Y:S01]  /*7c10*/  UMOV UR18, 0xb9e7b0 ;  /* 0x00b9e7b000127882 */ /* 0x000fe20000000000 */
[----:B------:R-:W-:-:S06]  /*7c20*/  UMOV UR19, 0x3c46a4cb ;  /* 0x3c46a4cb00137882 */ /* 0x000fcc0000000000 */
[----:B------:R-:W-:Y:S02]  /*7c30*/  DFMA R46, R50, R48, R46 ;  /* 0x00000030322e722b */ /* 0x000fe4000000002e */
[----:B------:R-:W-:Y:S01]  /*7c40*/  DFMA R48, R42, R42, -R8 ;  /* 0x0000002a2a30722b */ /* 0x000fe20000000808 */
[----:B------:R-:W-:Y:S02]  /*7c50*/  VIADD R51, R41, 0x100000 ;  /* 0x0010000029337836 */ /* 0x000fe40000000000 */
[----:B------:R-:W-:-:S06]  /*7c60*/  IMAD.MOV.U32 R50, RZ, RZ, R40 ;  /* 0x000000ffff327224 */ /* 0x000fcc00078e0028 */
[----:B------:R-:W-:Y:S02]  /*7c70*/  DFMA R48, R42, R50, R48 ;  /* 0x000000322a30722b */ /* 0x000fe40000000030 */
[----:B------:R-:W-:Y:S01]  /*7c80*/  DADD R50, R46, -UR18 ;  /* 0x800000122e327e29 */ /* 0x000fe20008000000 */
[----:B------:R-:W-:Y:S01]  /*7c90*/  UMOV UR18, 0x80000000 ;  /* 0x8000000000127882 */ /* 0x000fe20000000000 */
[----:B------:R-:W-:Y:S01]  /*7ca0*/  DFMA R46, R42, R8, -R36 ;  /* 0x000000082a2e722b */ /* 0x000fe20000000824 */
[----:B------:R-:W-:-:S07]  /*7cb0*/  UMOV UR19, 0x43300000 ;  /* 0x4330000000137882 */ /* 0x000fce0000000000 */
[----:B------:R-:W-:Y:S02]  /*7cc0*/  DFMA R46, R40, R8, R46 ;  /* 0x00000008282e722b */ /* 0x000fe4000000002e */
[----:B------:R-:W-:-:S06]  /*7cd0*/  DADD R8, R44, R50 ;  /* 0x000000002c087229 */ /* 0x000fcc0000000032 */
[----:B------:R-:W-:Y:S02]  /*7ce0*/  DFMA R46, R42, R48, R46 ;  /* 0x000000302a2e722b */ /* 0x000fe4000000002e */
[----:B------:R-:W-:Y:S02]  /*7cf0*/  DADD R48, R44, -R8 ;  /* 0x000000002c307229 */ /* 0x000fe40000000808 */
[----:B------:R-:W-:-:S06]  /*7d00*/  DMUL R44, R8, R36 ;  /* 0x00000024082c7228 */ /* 0x000fcc0000000000 */
[----:B------:R-:W-:Y:S02]  /*7d10*/  DADD R50, R50, R48 ;  /* 0x0000000032327229 */ /* 0x000fe40000000030 */
[----:B------:R-:W-:-:S08]  /*7d20*/  DFMA R48, R8, R36, -R44 ;  /* 0x000000240830722b */ /* 0x000fd0000000082c */
[----:B------:R-:W-:-:S08]  /*7d30*/  DFMA R46, R8, R46, R48 ;  /* 0x0000002e082e722b */ /* 0x000fd00000000030 */
[----:B------:R-:W-:-:S08]  /*7d40*/  DFMA R50, R50, R36, R46 ;  /* 0x000000243232722b */ /* 0x000fd0000000002e */
[----:B------:R-:W-:-:S08]  /*7d50*/  DADD R36, R44, R50 ;  /* 0x000000002c247229 */ /* 0x000fd00000000032 */
[--C-:B------:R-:W-:Y:S02]  /*7d60*/  DADD R8, R42, R36.reuse ;  /* 0x000000002a087229 */ /* 0x100fe40000000024 */
[----:B------:R-:W-:-:S06]  /*7d70*/  DADD R44, R44, -R36 ;  /* 0x000000002c2c7229 */ /* 0x000fcc0000000824 */
[----:B------:R-:W-:Y:S02]  /*7d80*/  DADD R42, R42, -R8 ;  /* 0x000000002a2a7229 */ /* 0x000fe40000000808 */
[----:B------:R-:W-:-:S06]  /*7d90*/  DADD R44, R50, R44 ;  /* 0x00000000322c7229 */ /* 0x000fcc000000002c */
[----:B------:R-:W-:-:S08]  /*7da0*/  DADD R42, R36, R42 ;  /* 0x00000000242a7229 */ /* 0x000fd0000000002a */
[----:B------:R-:W-:Y:S01]  /*7db0*/  DADD R44, R44, R42 ;  /* 0x000000002c2c7229 */ /* 0x000fe2000000002a */
[----:B------:R-:W-:Y:S01]  /*7dc0*/  LOP3.LUT R42, R7, 0x80000000, RZ, 0x3c, !PT ;  /* 0x80000000072a7812 */ /* 0x000fe200078e3cff */
[----:B------:R-:W-:-:S06]  /*7dd0*/  IMAD.MOV.U32 R43, RZ, RZ, 0x43300000 ;  /* 0x43300000ff2b7424 */ /* 0x000fcc00078e00ff */
[----:B------:R-:W-:Y:S02]  /*7de0*/  DADD R40, R40, R44 ;  /* 0x0000000028287229 */ /* 0x000fe4000000002c */
[----:B------:R-:W-:Y:S01]  /*7df0*/  DADD R42, R42, -UR18 ;  /* 0x800000122a2a7e29 */ /* 0x000fe20008000000 */
[----:B------:R-:W-:Y:S01]  /*7e00*/  UMOV UR18, 0xfefa39ef ;  /* 0xfefa39ef00127882 */ /* 0x000fe20000000000 */
[----:B------:R-:W-:-:S04]  /*7e10*/  UMOV UR19, 0x3fe62e42 ;  /* 0x3fe62e4200137882 */ /* 0x000fc80000000000 */
[----:B------:R-:W-:-:S08]  /*7e20*/  DADD R44, R8, R40 ;  /* 0x00000000082c7229 */ /* 0x000fd00000000028 */
[--C-:B------:R-:W-:Y:S01]  /*7e30*/  DFMA R36, R42, UR18, R44.reuse ;  /* 0x000000122a247c2b */ /* 0x100fe2000800002c */
[----:B------:R-:W-:Y:S01]  /*7e40*/  UMOV UR18, 0x3b39803f ;  /* 0x3b39803f00127882 */ /* 0x000fe20000000000 */
[----:B------:R-:W-:Y:S01]  /*7e50*/  DADD R46, R8, -R44 ;  /* 0x00000000082e7229 */ /* 0x000fe2000000082c */
[----:B------:R-:W-:-:S05]  /*7e60*/  UMOV UR19, 0x3c7abc9e ;  /* 0x3c7abc9e00137882 */ /* 0x000fca0000000000 */
[----:B------:R-:W-:Y:S02]  /*7e70*/  DFMA R8, R42, -UR36, R36 ;  /* 0x800000242a087c2b */ /* 0x000fe40008000024 */
[----:B------:R-:W-:-:S06]  /*7e80*/  DADD R46, R40, R46 ;  /* 0x00000000282e7229 */ /* 0x000fcc000000002e */
[----:B------:R-:W-:-:S08]  /*7e90*/  DADD R8, -R44, R8 ;  /* 0x000000002c087229 */ /* 0x000fd00000000108 */
[----:B------:R-:W-:-:S08]  /*7ea0*/  DADD R8, R46, -R8 ;  /* 0x000000002e087229 */ /* 0x000fd00000000808 */
[----:B------:R-:W-:Y:S01]  /*7eb0*/  DFMA R42, R42, UR18, R8 ;  /* 0x000000122a2a7c2b */ /* 0x000fe20008000008 */
[----:B------:R-:W-:-:S04]  /*7ec0*/  ULOP3.LUT UR18, UR7, 0xff0fffff, URZ, 0xc0, !UPT ;  /* 0xff0fffff07127892 */ /* 0x000fc8000f8ec0ff */
[----:B------:R-:W-:-:S03]  /*7ed0*/  USEL UR19, UR18, UR7, UP0 ;  /* 0x0000000712137287 */ /* 0x000fc60008000000 */
[----:B------:R-:W-:Y:S01]  /*7ee0*/  DADD R8, R36, R42 ;  /* 0x0000000024087229 */ /* 0x000fe2000000002a */
[----:B------:R-:W-:-:S07]  /*7ef0*/  UMOV UR18, UR6 ;  /* 0x0000000600127c82 */ /* 0x000fce0008000000 */
[----:B------:R-:W-:Y:S02]  /*7f00*/  DADD R36, R36, -R8 ;  /* 0x0000000024247229 */ /* 0x000fe40000000808 */
[----:B------:R-:W-:-:S06]  /*7f10*/  DMUL R40, R8, UR18 ;  /* 0x0000001208287c28 */ /* 0x000fcc0008000000 */
[----:B------:R-:W-:Y:S02]  /*7f20*/  DADD R36, R42, R36 ;  /* 0x000000002a247229 */ /* 0x000fe40000000024 */
[----:B------:R-:W-:Y:S01]  /*7f30*/  DFMA R8, R8, UR18, -R40 ;  /* 0x0000001208087c2b */ /* 0x000fe20008000828 */
[----:B------:R-:W-:Y:S02]  /*7f40*/  IMAD.MOV.U32 R42, RZ, RZ, 0x652b82fe ;  /* 0x652b82feff2a7424 */ /* 0x000fe400078e00ff */
[----:B------:R-:W-:-:S05]  /*7f50*/  IMAD.MOV.U32 R43, RZ, RZ, 0x3ff71547 ;  /* 0x3ff71547ff2b7424 */ /* 0x000fca00078e00ff */
[----:B------:R-:W-:Y:S01]  /*7f60*/  DFMA R36, R36, UR18, R8 ;  /* 0x0000001224247c2b */ /* 0x000fe20008000008 */
[----:B------:R-:W-:Y:S01]  /*7f70*/  UMOV UR18, 0x3b39803f ;  /* 0x3b39803f00127882 */ /* 0x000fe20000000000 */
[----:B------:R-:W-:-:S06]  /*7f80*/  UMOV UR19, 0x3c7abc9e ;  /* 0x3c7abc9e00137882 */ /* 0x000fcc0000000000 */
[----:B------:R-:W-:-:S08]  /*7f90*/  DADD R44, R40, R36 ;  /* 0x00000000282c7229 */ /* 0x000fd00000000024 */
[----:B------:R-:W-:Y:S02]  /*7fa0*/  DFMA R42, R44, R42, 6.75539944105574400000e+15 ;  /* 0x433800002c2a742b */ /* 0x000fe4000000002a */
[----:B------:R-:W-:Y:S01]  /*7fb0*/  FSETP.GEU.AND P2, PT, |R45|, 4.1917929649353027344, PT ;  /* 0x4086232b2d00780b */ /* 0x000fe20003f4e200 */
[----:B------:R-:W-:-:S05]  /*7fc0*/  DADD R40, R40, -R44 ;  /* 0x0000000028287229 */ /* 0x000fca000000082c */
[----:B------:R-:W-:-:S03]  /*7fd0*/  DADD R8, R42, -6.75539944105574400000e+15 ;  /* 0xc33800002a087429 */ /* 0x000fc60000000000 */
[----:B------:R-:W-:-:S05]  /*7fe0*/  DADD R36, R36, R40 ;  /* 0x0000000024247229 */ /* 0x000fca0000000028 */
[----:B------:R-:W-:-:S08]  /*7ff0*/  DFMA R46, R8, -UR36, R44 ;  /* 0x80000024082e7c2b */ /* 0x000fd0000800002c */
[----:B------:R-:W-:Y:S01]  /*8000*/  DFMA R46, R8, -UR18, R46 ;  /* 0x80000012082e7c2b */ /* 0x000fe2000800002e */
[----:B------:R-:W-:Y:S01]  /*8010*/  UMOV UR18, 0x69ce2bdf ;  /* 0x69ce2bdf00127882 */ /* 0x000fe20000000000 */
[----:B------:R-:W-:Y:S01]  /*8020*/  IMAD.MOV.U32 R8, RZ, RZ, -0x35dec16 ;  /* 0xfca213eaff087424 */ /* 0x000fe200078e00ff */
[----:B------:R-:W-:Y:S01]  /*8030*/  UMOV UR19, 0x3e5ade15 ;  /* 0x3e5ade1500137882 */ /* 0x000fe20000000000 */
[----:B------:R-:W-:-:S06]  /*8040*/  IMAD.MOV.U32 R9, RZ, RZ, 0x3e928af3 ;  /* 0x3e928af3ff097424 */ /* 0x000fcc00078e00ff */
[----:B------:R-:W-:Y:S01]  /*8050*/  DFMA R8, R46, UR18, R8 ;  /* 0x000000122e087c2b */ /* 0x000fe20008000008 */
[----:B------:R-:W-:Y:S01]  /*8060*/  UMOV UR18, 0x62401315 ;  /* 0x6240131500127882 */ /* 0x000fe20000000000 */
[----:B------:R-:W-:-:S06]  /*8070*/  UMOV UR19, 0x3ec71dee ;  /* 0x3ec71dee00137882 */ /* 0x000fcc0000000000 */
[----:B------:R-:W-:Y:S01]  /*8080*/  DFMA R8, R46, R8, UR18 ;  /* 0x000000122e087e2b */ /* 0x000fe20008000008 */
        /* <DEDUP_REMOVED lines=20> */
[----:B------:R-:W-:-:S08]  /*81d0*/  DFMA R8, R46, R8, UR18 ;  /* 0x000000122e087e2b */ /* 0x000fd00008000008 */
[----:B------:R-:W-:-:S08]  /*81e0*/  DFMA R8, R46, R8, 1 ;  /* 0x3ff000002e08742b */ /* 0x000fd00000000008 */
[----:B------:R-:W-:-:S10]  /*81f0*/  DFMA R8, R46, R8, 1 ;  /* 0x3ff000002e08742b */ /* 0x000fd40000000008 */
[----:B------:R-:W-:Y:S02]  /*8200*/  IMAD R41, R42, 0x100000, R9 ;  /* 0x001000002a297824 */ /* 0x000fe400078e0209 */
[----:B------:R-:W-:Y:S01]  /*8210*/  IMAD.MOV.U32 R40, RZ, RZ, R8 ;  /* 0x000000ffff287224 */ /* 0x000fe200078e0008 */
[----:B------:R-:W-:Y:S06]  /*8220*/  @!P2 BRA `(.L_x_205) ;  /* 0x000000000030a947 */ /* 0x000fec0003800000 */
[----:B------:R-:W-:Y:S01]  /*8230*/  FSETP.GEU.AND P3, PT, |R45|, 4.2275390625, PT ;  /* 0x408748002d00780b */ /* 0x000fe20003f6e200 */
[C---:B------:R-:W-:Y:S02]  /*8240*/  DADD R40, R44.reuse, +INF ;  /* 0x7ff000002c287429 */ /* 0x040fe40000000000 */
[----:B------:R-:W-:-:S08]  /*8250*/  DSETP.GEU.AND P2, PT, R44, RZ, PT ;  /* 0x000000ff2c00722a */ /* 0x000fd00003f4e000 */
[----:B------:R-:W-:Y:S02]  /*8260*/  FSEL R40, R40, RZ, P2 ;  /* 0x000000ff28287208 */ /* 0x000fe40001000000 */
[----:B------:R-:W-:Y:S02]  /*8270*/  @!P3 LEA.HI R5, R42, R42, RZ, 0x1 ;  /* 0x0000002a2a05b211 */ /* 0x000fe400078f08ff */
[----:B------:R-:W-:Y:S02]  /*8280*/  FSEL R41, R41, RZ, P2 ;  /* 0x000000ff29297208 */ /* 0x000fe40001000000 */
[----:B------:R-:W-:-:S05]  /*8290*/  @!P3 SHF.R.S32.HI R5, RZ, 0x1, R5 ;  /* 0x00000001ff05b819 */ /* 0x000fca0000011405 */
[----:B------:R-:W-:Y:S02]  /*82a0*/  @!P3 IMAD.IADD R7, R42, 0x1, -R5 ;  /* 0x000000012a07b824 */ /* 0x000fe400078e0a05 */
[----:B------:R-:W-:Y:S02]  /*82b0*/  @!P3 IMAD R9, R5, 0x100000, R9 ;  /* 0x001000000509b824 */ /* 0x000fe400078e0209 */
[----:B------:R-:W-:Y:S01]  /*82c0*/  @!P3 IMAD.MOV.U32 R42, RZ, RZ, RZ ;  /* 0x000000ffff2ab224 */ /* 0x000fe200078e00ff */
[----:B------:R-:W-:-:S06]  /*82d0*/  @!P3 LEA R43, R7, 0x3ff00000, 0x14 ;  /* 0x3ff00000072bb811 */ /* 0x000fcc00078ea0ff */
[----:B------:R-:W-:-:S11]  /*82e0*/  @!P3 DMUL R40, R8, R42 ;  /* 0x0000002a0828b228 */ /* 0x000fd60000000000 */
.L_x_205:
[----:B------:R-:W-:Y:S01]  /*82f0*/  DFMA R36, R36, R40, R40 ;  /* 0x000000282424722b */ /* 0x000fe20000000028 */
[----:B------:R-:W-:Y:S01]  /*8300*/  IMAD.MOV.U32 R7, RZ, RZ, 0x0 ;  /* 0x00000000ff077424 */ /* 0x000fe200078e00ff */
[----:B------:R-:W-:-:S08]  /*8310*/  DSETP.NEU.AND P2, PT, |R40|, +INF , PT ;  /* 0x7ff000002800742a */ /* 0x000fd00003f4d200 */
[----:B------:R-:W-:Y:S02]  /*8320*/  FSEL R8, R40, R36, !P2 ;  /* 0x0000002428087208 */ /* 0x000fe40005000000 */
[----:B------:R-:W-:Y:S01]  /*8330*/  FSEL R5, R41, R37, !P2 ;  /* 0x0000002529057208 */ /* 0x000fe20005000000 */
[----:B------:R-:W-:Y:S06]  /*8340*/  RET.REL.NODEC R6 `(_ZN3cub18CUB_300001_SM_10006detail6reduce18DeviceReduceKernelINS2_10policy_hubIdyN4cuda3std3__44plusIdEEE10Policy1000EN6thrust24THRUST_300001_SM_1000_NS10device_ptrIdEEyS9_d13power_functorEEvT0_PT3_T1_NS0_13GridEvenShareISK_EET2_T4_) ;  /* 0xffffff7c062c7950 */ /* 0x000fec0003c3ffff */
.L_x_206:
        /* <DEDUP_REMOVED lines=11> */
.L_x_804:


//--------------------- .text._ZN3cub18CUB_300001_SM_10006detail6reduce28DeviceReduceSingleTileKernelINS2_10policy_hubIdyN4cuda3std3__44plusIdEEE10Policy1000EN6thrust24THRUST_300001_SM_1000_NS10device_ptrIdEEPdyS9_dd13power_functorEEvT0_T1_T2_T3_T4_T6_ --------------------------
	.section	.text._ZN3cub18CUB_300001_SM_10006detail6reduce28DeviceReduceSingleTileKernelINS2_10policy_hubIdyN4cuda3std3__44plusIdEEE10Policy1000EN6thrust24THRUST_300001_SM_1000_NS10device_ptrIdEEPdyS9_dd13power_functorEEvT0_T1_T2_T3_T4_T6_,"ax",@progbits
	.align	128
        .global         _ZN3cub18CUB_300001_SM_10006detail6reduce28DeviceReduceSingleTileKernelINS2_10policy_hubIdyN4cuda3std3__44plusIdEEE10Policy1000EN6thrust24THRUST_300001_SM_1000_NS10device_ptrIdEEPdyS9_dd13power_functorEEvT0_T1_T2_T3_T4_T6_
        .type           _ZN3cub18CUB_300001_SM_10006detail6reduce28DeviceReduceSingleTileKernelINS2_10policy_hubIdyN4cuda3std3__44plusIdEEE10Policy1000EN6thrust24THRUST_300001_SM_1000_NS10device_ptrIdEEPdyS9_dd13power_functorEEvT0_T1_T2_T3_T4_T6_,@function
        .size           _ZN3cub18CUB_300001_SM_10006detail6reduce28DeviceReduceSingleTileKernelINS2_10policy_hubIdyN4cuda3std3__44plusIdEEE10Policy1000EN6thrust24THRUST_300001_SM_1000_NS10device_ptrIdEEPdyS9_dd13power_functorEEvT0_T1_T2_T3_T4_T6_,(.L_x_805 - _ZN3cub18CUB_300001_SM_10006detail6reduce28DeviceReduceSingleTileKernelINS2_10policy_hubIdyN4cuda3std3__44plusIdEEE10Policy1000EN6thrust24THRUST_300001_SM_1000_NS10device_ptrIdEEPdyS9_dd13power_functorEEvT0_T1_T2_T3_T4_T6_)
        .other          _ZN3cub18CUB_300001_SM_10006detail6reduce28DeviceReduceSingleTileKernelINS2_10policy_hubIdyN4cuda3std3__44plusIdEEE10Policy1000EN6thrust24THRUST_300001_SM_1000_NS10device_ptrIdEEPdyS9_dd13power_functorEEvT0_T1_T2_T3_T4_T6_,@"STO_CUDA_ENTRY STV_DEFAULT"
_ZN3cub18CUB_300001_SM_10006detail6reduce28DeviceReduceSingleTileKernelINS2_10policy_hubIdyN4cuda3std3__44plusIdEEE10Policy1000EN6thrust24THRUST_300001_SM_1000_NS10device_ptrIdEEPdyS9_dd13power_functorEEvT0_T1_T2_T3_T4_T6_:
.text._ZN3cub18CUB_300001_SM_10006detail6reduce28DeviceReduceSingleTileKernelINS2_10policy_hubIdyN4cuda3std3__44plusIdEEE10Policy1000EN6thrust24THRUST_300001_SM_1000_NS10device_ptrIdEEPdyS9_dd13power_functorEEvT0_T1_T2_T3_T4_T6_:
[----:B------:R-:W-:Y:S01]  /*0000*/  LDC R1, c[0x0][0x37c] ;  /* 0x0000df00ff017b82 */ /* 0x000fe20000000800 */
[----:B------:R-:W0:Y:S01]  /*0010*/  LDCU.64 UR6, c[0x0][0x390] ;  /* 0x00007200ff0677ac */ /* 0x000e220008000a00 */
[----:B------:R-:W1:Y:S01]  /*0020*/  LDCU.64 UR10, c[0x0][0x358] ;  /* 0x00006b00ff0a77ac */ /* 0x000e620008000a00 */
[----:B0-----:R-:W-:-:S04]  /*0030*/  UISETP.NE.U32.AND UP0, UPT, UR6, URZ, UPT ;  /* 0x000000ff0600728c */ /* 0x001fc8000bf05070 */
[----:B------:R-:W-:-:S09]  /*0040*/  UISETP.NE.AND.EX UP0, UPT, UR7, URZ, UPT, UP0 ;  /* 0x000000ff0700728c */ /* 0x000fd2000bf05300 */
[----:B-1----:R-:W-:Y:S05]  /*0050*/  BRA.U UP0, `(.L_x_207) ;  /* 0x00000001001c7547 */ /* 0x002fea000b800000 */
[----:B------:R-:W0:Y:S02]  /*0060*/  S2R R0, SR_TID.X ;  /* 0x0000000000007919 */ /* 0x000e240000002100 */
[----:B0-----:R-:W-:-:S13]  /*0070*/  ISETP.NE.AND P0, PT, R0, RZ, PT ;  /* 0x000000ff0000720c */ /* 0x001fda0003f05270 */
[----:B------:R-:W-:Y:S05]  /*0080*/  @P0 EXIT ;  /* 0x000000000000094d */ /* 0x000fea0003800000 */
[----:B------:R-:W0:Y:S08]  /*0090*/  LDC.64 R2, c[0x0][0x388] ;  /* 0x0000e200ff027b82 */ /* 0x000e300000000a00 */
[----:B------:R-:W0:Y:S02]  /*00a0*/  LDC.64 R4, c[0x0][0x3a0] ;  /* 0x0000e800ff047b82 */ /* 0x000e240000000a00 */
[----:B0-----:R-:W-:Y:S01]  /*00b0*/  STG.E.64 desc[UR10][R2.64], R4 ;  /* 0x0000000402007986 */ /* 0x001fe2000c101b0a */
[----:B------:R-:W-:Y:S05]  /*00c0*/  EXIT ;  /* 0x000000000000794d */ /* 0x000fea0003800000 */
.L_x_207:
[----:B------:R-:W-:Y:S01]  /*00d0*/  UISETP.GT.U32.AND UP0, UPT, UR6, 0xdff, UPT ;  /* 0x00000dff0600788c */ /* 0x000fe2000bf04070 */
[----:B------:R-:W-:Y:S01]  /*00e0*/  BSSY.RECONVERGENT B0, `(.L_x_208) ;  /* 0x0000708000007945 */ /* 0x000fe20003800200 */
[----:B------:R-:W0:Y:S02]  /*00f0*/  LDCU.64 UR4, c[0x0][0x3a8] ;  /* 0x00007500ff0477ac */ /* 0x000e240008000a00 */
[----:B------:R-:W-:-:S09]  /*0100*/  UISETP.GT.U32.AND.EX UP0, UPT, UR7, URZ, UPT, UP0 ;  /* 0x000000ff0700728c */ /* 0x000fd2000bf04100 */
[----:B------:R-:W-:Y:S05]  /*0110*/  BRA.U UP0, `(.L_x_209) ;  /* 0x0000002100787547 */ /* 0x000fea000b800000 */
[----:B------:R-:W1:Y:S01]  /*0120*/  S2R R2, SR_TID.X ;  /* 0x0000000000027919 */ /* 0x000e620000002100 */
[----:B------:R-:W-:Y:S01]  /*0130*/  BSSY.RECONVERGENT B1, `(.L_x_210) ;  /* 0x0000057000017945 */ /* 0x000fe20003800200 */
[----:B------:R-:W-:Y:S02]  /*0140*/  CS2R R16, SRZ ;  /* 0x0000000000107805 */ /* 0x000fe4000001ff00 */
[----:B-1----:R-:W-:Y:S01]  /*0150*/  ISETP.GE.U32.AND P0, PT, R2, UR6, PT ;  /* 0x0000000602007c0c */ /* 0x002fe2000bf06070 */
[----:B------:R-:W-:-:S12]  /*0160*/  IMAD.MOV.U32 R3, RZ, RZ, R2 ;  /* 0x000000ffff037224 */ /* 0x000fd800078e0002 */
[----:B------:R-:W-:Y:S05]  /*0170*/  @P0 BRA `(.L_x_211) ;  /* 0x0000000400480947 */ /* 0x000fea0003800000 */
[----:B------:R-:W1:Y:S08]  /*0180*/  LDC.64 R4, c[0x0][0x380] ;  /* 0x0000e000ff047b82 */ /* 0x000e700000000a00 */
[----:B------:R-:W2:Y:S01]  /*0190*/  LDC.64 R6, c[0x0][0x3a8] ;  /* 0x0000ea00ff067b82 */ /* 0x000ea20000000a00 */
[----:B-1----:R-:W-:-:S06]  /*01a0*/  IMAD.WIDE.U32 R4, R2, 0x8, R4 ;  /* 0x0000000802047825 */ /* 0x002fcc00078e0004 */
[----:B------:R-:W3:Y:S01]  /*01b0*/  LDG.E.64 R4, desc[UR10][R4.64] ;  /* 0x0000000a04047981 */ /* 0x000ee2000c1e1b00 */
[----:B------:R-:W-:Y:S01]  /*01c0*/  BSSY.RECONVERGENT B2, `(.L_x_212) ;  /* 0x0000023000027945 */ /* 0x000fe20003800200 */
[----:B--2---:R-:W-:-:S04]  /*01d0*/  SHF.R.U32.HI R0, RZ, 0x14, R7 ;  /* 0x00000014ff007819 */ /* 0x004fc80000011607 */
[----:B------:R-:W-:-:S05]  /*01e0*/  LOP3.LUT R0, R0, 0x7ff, RZ, 0xc0, !PT ;  /* 0x000007ff00007812 */ /* 0x000fca00078ec0ff */
[----:B------:R-:W-:-:S05]  /*01f0*/  VIADD R3, R0, 0xfffffc0c ;  /* 0xfffffc0c00037836 */ /* 0x000fca0000000000 */
[CC--:B------:R-:W-:Y:S02]  /*0200*/  SHF.L.U32 R0, R6.reuse, R3.reuse, RZ ;  /* 0x0000000306007219 */ /* 0x0c0fe400000006ff */
[----:B------:R-:W-:Y:S02]  /*0210*/  SHF.L.U64.HI R3, R6, R3, R7 ;  /* 0x0000000306037219 */ /* 0x000fe40000010207 */
[----:B------:R-:W-:-:S04]  /*0220*/  ISETP.NE.U32.AND P0, PT, R0, RZ, PT ;  /* 0x000000ff0000720c */ /* 0x000fc80003f05070 */
[----:B------:R-:W-:-:S04]  /*0230*/  ISETP.NE.AND.EX P0, PT, R3, -0x80000000, PT, P0 ;  /* 0x800000000300780c */ /* 0x000fc80003f05300 */
[----:B------:R-:W-:Y:S01]  /*0240*/  PLOP3.LUT P1, PT, P0, PT, PT, 0x8, 0x80 ;  /* 0x000000000080781c */ /* 0x000fe2000072e170 */
[----:B---3--:R-:W-:-:S06]  /*0250*/  DSETP.NEU.AND P2, PT, R4, RZ, PT ;  /* 0x000000ff0400722a */ /* 0x008fcc0003f4d000 */
[----:B------:R-:W-:-:S08]  /*0260*/  ISETP.GE.OR P3, PT, R7, RZ, P2 ;  /* 0x000000ff0700720c */ /* 0x000fd00001766670 */
[----:B------:R-:W1:Y:S01]  /*0270*/  @!P2 LDC.64 R10, c[0x0][0x3a8] ;  /* 0x0000ea00ff0aab82 */ /* 0x000e620000000a00 */
[----:B------:R-:W-:Y:S01]  /*0280*/  @!P2 IMAD.MOV.U32 R6, RZ, RZ, RZ ;  /* 0x000000ffff06a224 */ /* 0x000fe200078e00ff */
[----:B-1----:R-:W-:-:S06]  /*0290*/  @!P2 DSETP.NEU.AND P1, PT, |R10|, 0.5, !P0 ;  /* 0x3fe000000a00a42a */ /* 0x002fcc000472d200 */
[----:B------:R-:W-:-:S04]  /*02a0*/  @!P2 SEL R7, R5, RZ, P1 ;  /* 0x000000ff0507a207 */ /* 0x000fc80000800000 */
[----:B------:R-:W-:Y:S01]  /*02b0*/  @!P3 LOP3.LUT R7, R7, 0x7ff00000, RZ, 0xfc, !PT ;  /* 0x7ff000000707b812 */ /* 0x000fe200078efcff */
[----:B------:R-:W-:Y:S06]  /*02c0*/  @!P2 BRA `(.L_x_213) ;  /* 0x000000000048a947 */ /* 0x000fec0003800000 */
[----:B------:R-:W-:Y:S01]  /*02d0*/  DADD R66, -RZ, |R4| ;  /* 0x00000000ff427229 */ /* 0x000fe20000000504 */
[----:B------:R-:W-:Y:S01]  /*02e0*/  BSSY.RECONVERGENT B3, `(.L_x_214) ;  /* 0x0000003000037945 */ /* 0x000fe20003800200 */
[----:B------:R-:W-:-:S09]  /*02f0*/  MOV R0, 0x310 ;  /* 0x0000031000007802 */ /* 0x000fd20000000f00 */
[----:B0-----:R-:W-:Y:S05]  /*0300*/  CALL.REL.NOINC `($_ZN3cub18CUB_300001_SM_10006detail6reduce28DeviceReduceSingleTileKernelINS2_10policy_hubIdyN4cuda3std3__44plusIdEEE10Policy1000EN6thrust24THRUST_300001_SM_1000_NS10device_ptrIdEEPdyS9_dd13power_functorEEvT0_T1_T2_T3_T4_T6_$__internal_accurate_pow) ;  /* 0x0000006c00b07944 */ /* 0x001fea0003c00000 */
[----:B------:R-:W-:Y:S05]  /*0310*/  BSYNC.RECONVERGENT B3 ;  /* 0x0000000000037941 */ /* 0x000fea0003800200 */
.L_x_214:
[----:B------:R-:W0:Y:S01]  /*0320*/  LDCU.64 UR6, c[0x0][0x3a8] ;  /* 0x00007500ff0677ac */ /* 0x000e220008000a00 */
[----:B------:R-:W-:Y:S01]  /*0330*/  DADD R8, -RZ, -R40 ;  /* 0x00000000ff087229 */ /* 0x000fe20000000928 */
[----:B------:R-:W-:-:S09]  /*0340*/  ISETP.GE.AND P2, PT, R5, RZ, PT ;  /* 0x000000ff0500720c */ /* 0x000fd20003f46270 */
[----:B------:R-:W-:Y:S02]  /*0350*/  FSEL R3, R8, R40, P1 ;  /* 0x0000002808037208 */ /* 0x000fe40000800000 */
[----:B------:R-:W-:Y:S01]  /*0360*/  FSEL R8, R9, R41, P1 ;  /* 0x0000002909087208 */ /* 0x000fe20000800000 */
[----:B0-----:R-:W-:Y:S02]  /*0370*/  IMAD.U32 R10, RZ, RZ, UR6 ;  /* 0x00000006ff0a7e24 */ /* 0x001fe4000f8e00ff */
[----:B------:R-:W-:-:S04]  /*0380*/  IMAD.U32 R11, RZ, RZ, UR7 ;  /* 0x00000007ff0b7e24 */ /* 0x000fc8000f8e00ff */
[----:B------:R-:W0:Y:S02]  /*0390*/  FRND.F64.TRUNC R6, R10 ;  /* 0x0000000a00067313 */ /* 0x000e24000030d800 */
[----:B0-----:R-:W-:Y:S01]  /*03a0*/  DSETP.NEU.AND P0, PT, R6, R10, PT ;  /* 0x0000000a0600722a */ /* 0x001fe20003f0d000 */
[----:B------:R-:W-:Y:S02]  /*03b0*/  FSEL R6, R3, R40, !P2 ;  /* 0x0000002803067208 */ /* 0x000fe40005000000 */
[----:B------:R-:W-:-:S11]  /*03c0*/  FSEL R7, R8, R41, !P2 ;  /* 0x0000002908077208 */ /* 0x000fd60005000000 */
[----:B------:R-:W-:Y:S02]  /*03d0*/  @P0 FSEL R6, R6, RZ, P2 ;  /* 0x000000ff06060208 */ /* 0x000fe40001000000 */
[----:B------:R-:W-:-:S07]  /*03e0*/  @P0 FSEL R7, R7, -QNAN , P2 ;  /* 0xfff8000007070808 */ /* 0x000fce0001000000 */
.L_x_213:
[----:B0-----:R-:W-:Y:S05]  /*03f0*/  BSYNC.RECONVERGENT B2 ;  /* 0x0000000000027941 */ /* 0x001fea0003800200 */
.L_x_212:
        /* <DEDUP_REMOVED lines=19> */
.L_x_217:
[----:B------:R-:W-:-:S14]  /*0530*/  DSETP.NEU.AND P0, PT, |R4|, +INF , PT ;  /* 0x7ff000000400742a */ /* 0x000fdc0003f0d200 */
[----:B------:R-:W-:Y:S05]  /*0540*/  @P0 BRA `(.L_x_216) ;  /* 0x0000000000280947 */ /* 0x000fea0003800000 */
[----:B------:R-:W0:Y:S01]  /*0550*/  LDC R0, c[0x0][0x3ac] ;  /* 0x0000eb00ff007b82 */ /* 0x000e220000000800 */
[----:B------:R-:W-:Y:S01]  /*0560*/  ISETP.GE.AND P2, PT, R5, RZ, PT ;  /* 0x000000ff0500720c */ /* 0x000fe20003f46270 */
[----:B------:R-:W-:Y:S01]  /*0570*/  IMAD.MOV.U32 R6, RZ, RZ, RZ ;  /* 0x000000ffff067224 */ /* 0x000fe200078e00ff */
[C---:B0-----:R-:W-:Y:S02]  /*0580*/  ISETP.GE.AND P0, PT, R0.reuse, RZ, PT ;  /* 0x000000ff0000720c */ /* 0x041fe40003f06270 */
[----:B------:R-:W-:Y:S02]  /*0590*/  LOP3.LUT R0, R0, 0x7fffffff, RZ, 0xc0, !PT ;  /* 0x7fffffff00007812 */ /* 0x000fe400078ec0ff */
[----:B------:R-:W-:Y:S02]  /*05a0*/  SEL R7, RZ, 0x7ff00000, !P0 ;  /* 0x7ff00000ff077807 */ /* 0x000fe40004000000 */
[----:B------:R-:W-:-:S03]  /*05b0*/  ISETP.NE.AND P0, PT, R0, 0x3fe00000, PT ;  /* 0x3fe000000000780c */ /* 0x000fc60003f05270 */
[----:B------:R-:W-:-:S05]  /*05c0*/  VIADD R0, R7, 0x80000000 ;  /* 0x8000000007007836 */ /* 0x000fca0000000000 */
[----:B------:R-:W-:-:S04]  /*05d0*/  SEL R0, R0, R7, P0 ;  /* 0x0000000700007207 */ /* 0x000fc80000000000 */
[----:B------:R-:W-:-:S07]  /*05e0*/  @!P2 SEL R7, R0, R7, P1 ;  /* 0x000000070007a207 */ /* 0x000fce0000800000 */
.L_x_216:
[----:B------:R-:W-:Y:S05]  /*05f0*/  BSYNC.RECONVERGENT B2 ;  /* 0x0000000000027941 */ /* 0x000fea0003800200 */
.L_x_215:
[----:B------:R-:W0:Y:S01]  /*0600*/  LDC.64 R16, c[0x0][0x3b0] ;  /* 0x0000ec00ff107b82 */ /* 0x000e220000000a00 */
[----:B------:R-:W-:Y:S01]  /*0610*/  DSETP.NEU.AND P0, PT, R4, 1, PT ;  /* 0x3ff000000400742a */ /* 0x000fe20003f0d000 */
[----:B------:R-:W-:Y:S01]  /*0620*/  VIADD R3, R2, 0x200 ;  /* 0x0000020002037836 */ /* 0x000fe20000000000 */
[----:B------:R-:W-:-:S04]  /*0630*/  DSETP.NEU.AND P1, PT, R10, RZ, PT ;  /* 0x000000ff0a00722a */ /* 0x000fc80003f2d000 */
[----:B------:R-:W-:Y:S02]  /*0640*/  FSEL R4, R6, RZ, P0 ;  /* 0x000000ff06047208 */ /* 0x000fe40000000000 */
[----:B------:R-:W-:Y:S02]  /*0650*/  FSEL R6, R7, 1.875, P0 ;  /* 0x3ff0000007067808 */ /* 0x000fe40000000000 */
[----:B------:R-:W-:Y:S02]  /*0660*/  FSEL R4, R4, RZ, P1 ;  /* 0x000000ff04047208 */ /* 0x000fe40000800000 */
[----:B------:R-:W-:Y:S01]  /*0670*/  FSEL R5, R6, 1.875, P1 ;  /* 0x3ff0000006057808 */ /* 0x000fe20000800000 */
[----:B0-----:R-:W-:-:S08]  /*0680*/  DMUL R16, R16, 0.5 ;  /* 0x3fe0000010107828 */ /* 0x001fd00000000000 */
[----:B------:R-:W-:-:S11]  /*0690*/  DMUL R16, R16, R4 ;  /* 0x0000000410107228 */ /* 0x000fd60000000000 */
.L_x_211:
[----:B0-----:R-:W-:Y:S05]  /*06a0*/  BSYNC.RECONVERGENT B1 ;  /* 0x0000000000017941 */ /* 0x001fea0003800200 */
.L_x_210:
[----:B------:R-:W0:Y:S01]  /*06b0*/  LDCU UR6, c[0x0][0x390] ;  /* 0x00007200ff0677ac */ /* 0x000e220008000800 */
[----:B------:R-:W-:Y:S01]  /*06c0*/  BSSY.RECONVERGENT B1, `(.L_x_218) ;  /* 0x00000ef000017945 */ /* 0x000fe20003800200 */
[----:B------:R-:W1:Y:S01]  /*06d0*/  LDCU UR16, c[0x0][0x3ac] ;  /* 0x00007580ff1077ac */ /* 0x000e620008000800 */
[----:B------:R-:W2:Y:S01]  /*06e0*/  LDCU.64 UR12, c[0x0][0x3a8] ;  /* 0x00007500ff0c77ac */ /* 0x000ea20008000a00 */
[----:B------:R-:W3:Y:S01]  /*06f0*/  LDCU UR17, c[0x0][0x390] ;  /* 0x00007200ff1177ac */ /* 0x000ee20008000800 */
[----:B0-----:R-:W-:-:S13]  /*0700*/  ISETP.GE.U32.AND P0, PT, R3, UR6, PT ;  /* 0x0000000603007c0c */ /* 0x001fda000bf06070 */
[----:B-123--:R-:W-:Y:S05]  /*0710*/  @P0 BRA `(.L_x_219) ;  /* 0x0000000c00a40947 */ /* 0x00efea0003800000 */
[----:B------:R-:W0:Y:S01]  /*0720*/  LDC.64 R8, c[0x0][0x3a8] ;  /* 0x0000ea00ff087b82 */ /* 0x000e220000000a00 */
[----:B------:R-:W1:Y:S01]  /*0730*/  LDCU.64 UR8, c[0x0][0x3a8] ;  /* 0x00007500ff0877ac */ /* 0x000e620008000a00 */
[----:B------:R-:W-:Y:S01]  /*0740*/  LOP3.LUT R6, RZ, R3, RZ, 0x33, !PT ;  /* 0x00000003ff067212 */ /* 0x000fe200078e33ff */
[----:B------:R-:W-:Y:S04]  /*0750*/  BSSY.RECONVERGENT B2, `(.L_x_220) ;  /* 0x000005a000027945 */ /* 0x000fe80003800200 */
[----:B------:R-:W-:Y:S01]  /*0760*/  VIADD R6, R6, UR6 ;  /* 0x0000000606067c36 */ /* 0x000fe20008000000 */
[----:B------:R-:W2:Y:S04]  /*0770*/  LDC.64 R14, c[0x0][0x3b0] ;  /* 0x0000ec00ff0e7b82 */ /* 0x000ea80000000a00 */
[----:B------:R-:W-:Y:S01]  /*0780*/  LOP3.LUT P1, RZ, R6, 0x200, RZ, 0xc0, !PT ;  /* 0x0000020006ff7812 */ /* 0x000fe2000782c0ff */
[----:B-1----:R-:W-:-:S02]  /*0790*/  IMAD.U32 R24, RZ, RZ, UR8 ;  /* 0x00000008ff187e24 */ /* 0x002fc4000f8e00ff */
[----:B------:R-:W-:Y:S01]  /*07a0*/  IMAD.U32 R25, RZ, RZ, UR9 ;  /* 0x00000009ff197e24 */ /* 0x000fe2000f8e00ff */
[----:B0-----:R-:W-:-:S03]  /*07b0*/  SHF.R.U32.HI R0, RZ, 0x14, R9 ;  /* 0x00000014ff007819 */ /* 0x001fc60000011609 */
[----:B------:R0:W1:Y:S01]  /*07c0*/  FRND.F64.TRUNC R12, R24 ;  /* 0x00000018000c7313 */ /* 0x000062000030d800 */
[----:B------:R-:W-:Y:S02]  /*07d0*/  ISETP.GE.AND P2, PT, R9, RZ, PT ;  /* 0x000000ff0900720c */ /* 0x000fe40003f46270 */
[----:B------:R-:W-:Y:S02]  /*07e0*/  LOP3.LUT R0, R0, 0x7ff, RZ, 0xc0, !PT ;  /* 0x000007ff00007812 */ /* 0x000fe400078ec0ff */
[----:B------:R-:W-:Y:S01]  /*07f0*/  SEL R7, RZ, 0x7ff00000, !P2 ;  /* 0x7ff00000ff077807 */ /* 0x000fe20005000000 */
[----:B--2---:R-:W-:Y:S02]  /*0800*/  DMUL R14, R14, 0.5 ;  /* 0x3fe000000e0e7828 */ /* 0x004fe40000000000 */
[----:B------:R-:W-:Y:S02]  /*0810*/  VIADD R5, R0, 0xfffffc0c ;  /* 0xfffffc0c00057836 */ /* 0x000fe40000000000 */
[----:B------:R-:W-:-:S03]  /*0820*/  VIADD R10, R7, 0x80000000 ;  /* 0x80000000070a7836 */ /* 0x000fc60000000000 */
[CC--:B------:R-:W-:Y:S02]  /*0830*/  SHF.L.U32 R4, R8.reuse, R5.reuse, RZ ;  /* 0x0000000508047219 */ /* 0x0c0fe400000006ff */
[----:B------:R-:W-:Y:S02]  /*0840*/  SHF.L.U64.HI R5, R8, R5, R9 ;  /* 0x0000000508057219 */ /* 0x000fe40000010209 */
[----:B------:R-:W-:Y:S02]  /*0850*/  ISETP.NE.U32.AND P0, PT, R4, RZ, PT ;  /* 0x000000ff0400720c */ /* 0x000fe40003f05070 */
[----:B------:R-:W-:Y:S02]  /*0860*/  LOP3.LUT R8, R9, 0x7fffffff, RZ, 0xc0, !PT ;  /* 0x7fffffff09087812 */ /* 0x000fe400078ec0ff */
[----:B------:R-:W-:-:S13]  /*0870*/  ISETP.NE.AND.EX P0, PT, R5, -0x80000000, PT, P0 ;  /* 0x800000000500780c */ /* 0x000fda0003f05300 */
[----:B------:R-:W-:Y:S01]  /*0880*/  DSETP.NEU.AND P0, PT, |R24|, 0.5, !P0 ;  /* 0x3fe000001800742a */ /* 0x000fe2000470d200 */
[----:B01----:R-:W-:-:S13]  /*0890*/  @P1 BRA `(.L_x_221) ;  /* 0x0000000400141947 */ /* 0x003fda0003800000 */
[----:B------:R-:W0:Y:S02]  /*08a0*/  LDC.64 R18, c[0x0][0x380] ;  /* 0x0000e000ff127b82 */ /* 0x000e240000000a00 */
[----:B0-----:R-:W-:-:S06]  /*08b0*/  IMAD.WIDE.U32 R18, R3, 0x8, R18 ;  /* 0x0000000803127825 */ /* 0x001fcc00078e0012 */
[----:B------:R-:W2:Y:S01]  /*08c0*/  LDG.E.64 R18, desc[UR10][R18.64] ;  /* 0x0000000a12127981 */ /* 0x000ea2000c1e1b00 */
[----:B------:R-:W-:Y:S01]  /*08d0*/  BSSY.RECONVERGENT B3, `(.L_x_222) ;  /* 0x000001c000037945 */ /* 0x000fe20003800200 */
[----:B--2---:R-:W-:-:S14]  /*08e0*/  DSETP.NEU.AND P1, PT, R18, RZ, PT ;  /* 0x000000ff1200722a */ /* 0x004fdc0003f2d000 */
[----:B------:R-:W-:Y:S05]  /*08f0*/  @!P1 BRA `(.L_x_223) ;  /* 0x0000000000549947 */ /* 0x000fea0003800000 */
[----:B------:R-:W-:Y:S01]  /*0900*/  DADD R66, -RZ, |R18| ;  /* 0x00000000ff427229 */ /* 0x000fe20000000512 */
[----:B------:R-:W-:Y:S01]  /*0910*/  BSSY.RECONVERGENT B4, `(.L_x_224) ;  /* 0x0000003000047945 */ /* 0x000fe20003800200 */
[----:B------:R-:W-:-:S09]  /*0920*/  MOV R0, 0x940 ;  /* 0x0000094000007802 */ /* 0x000fd20000000f00 */
[----:B------:R-:W-:Y:S05]  /*0930*/  CALL.REL.NOINC `($_ZN3cub18CUB_300001_SM_10006detail6reduce28DeviceReduceSingleTileKernelINS2_10policy_hubIdyN4cuda3std3__44plusIdEEE10Policy1000EN6thrust24THRUST_300001_SM_1000_NS10device_ptrIdEEPdyS9_dd13power_functorEEvT0_T1_T2_T3_T4_T6_$__internal_accurate_pow) ;  /* 0x0000006800247944 */ /* 0x000fea0003c00000 */
[----:B------:R-:W-:Y:S05]  /*0940*/  BSYNC.RECONVERGENT B4 ;  /* 0x0000000000047941 */ /* 0x000fea0003800200 */
.L_x_224:
[----:B------:R-:W0:Y:S01]  /*0950*/  LDCU.64 UR8, c[0x0][0x3a8] ;  /* 0x00007500ff0877ac */ /* 0x000e220008000a00 */
[----:B------:R-:W-:Y:S01]  /*0960*/  DADD R20, -RZ, -R40 ;  /* 0x00000000ff147229 */ /* 0x000fe20000000928 */
[----:B------:R-:W-:Y:S02]  /*0970*/  ISETP.NE.U32.AND P1, PT, R4, RZ, PT ;  /* 0x000000ff0400720c */ /* 0x000fe40003f25070 */
[----:B------:R-:W-:Y:S02]  /*0980*/  ISETP.GE.AND P2, PT, R19, RZ, PT ;  /* 0x000000ff1300720c */ /* 0x000fe40003f46270 */
[----:B------:R-:W-:-:S05]  /*0990*/  ISETP.NE.AND.EX P1, PT, R5, -0x80000000, PT, P1 ;  /* 0x800000000500780c */ /* 0x000fca0003f25310 */
[-C--:B------:R-:W-:Y:S02]  /*09a0*/  FSEL R9, R20, R40.reuse, !P1 ;  /* 0x0000002814097208 */ /* 0x080fe40004800000 */
[-C--:B------:R-:W-:Y:S02]  /*09b0*/  FSEL R0, R21, R41.reuse, !P1 ;  /* 0x0000002915007208 */ /* 0x080fe40004800000 */
[----:B------:R-:W-:Y:S02]  /*09c0*/  FSEL R20, R9, R40, !P2 ;  /* 0x0000002809147208 */ /* 0x000fe40005000000 */
[----:B------:R-:W-:Y:S01]  /*09d0*/  FSEL R21, R0, R41, !P2 ;  /* 0x0000002900157208 */ /* 0x000fe20005000000 */
[----:B0-----:R-:W-:Y:S01]  /*09e0*/  IMAD.U32 R24, RZ, RZ, UR8 ;  /* 0x00000008ff187e24 */ /* 0x001fe2000f8e00ff */
[----:B------:R-:W-:Y:S01]  /*09f0*/  PLOP3.LUT P1, PT, P1, PT, PT, 0x8, 0x80 ;  /* 0x000000000080781c */ /* 0x000fe20000f2e170 */
[----:B------:R-:W-:-:S06]  /*0a00*/  IMAD.U32 R25, RZ, RZ, UR9 ;  /* 0x00000009ff197e24 */ /* 0x000fcc000f8e00ff */
[----:B------:R-:W-:-:S14]  /*0a10*/  DSETP.NEU.AND P3, PT, R12, R24, PT ;  /* 0x000000180c00722a */ /* 0x000fdc0003f6d000 */
[----:B------:R-:W-:Y:S02]  /*0a20*/  @P3 FSEL R20, R20, RZ, P2 ;  /* 0x000000ff14143208 */ /* 0x000fe40001000000 */
[----:B------:R-:W-:Y:S01]  /*0a30*/  @P3 FSEL R21, R21, -QNAN , P2 ;  /* 0xfff8000015153808 */ /* 0x000fe20001000000 */
[----:B------:R-:W-:Y:S06]  /*0a40*/  BRA `(.L_x_225) ;  /* 0x0000000000107947 */ /* 0x000fec0003800000 */
.L_x_223:
[----:B------:R-:W-:Y:S01]  /*0a50*/  SEL R21, R19, RZ, P0 ;  /* 0x000000ff13157207 */ /* 0x000fe20000000000 */
[----:B------:R-:W-:Y:S01]  /*0a60*/  IMAD.MOV.U32 R20, RZ, RZ, RZ ;  /* 0x000000ffff147224 */ /* 0x000fe200078e00ff */
[----:B------:R-:W-:Y:S02]  /*0a70*/  PLOP3.LUT P1, PT, P0, PT, PT, 0x80, 0x8 ;  /* 0x000000000008781c */ /* 0x000fe4000072f070 */
[----:B------:R-:W-:-:S11]  /*0a80*/  @!P2 LOP3.LUT R21, R21, 0x7ff00000, RZ, 0xfc, !PT ;  /* 0x7ff000001515a812 */ /* 0x000fd600078efcff */
.L_x_225:
[----:B------:R-:W-:Y:S05]  /*0a90*/  BSYNC.RECONVERGENT B3 ;  /* 0x0000000000037941 */ /* 0x000fea0003800200 */
.L_x_222:
        /* <DEDUP_REMOVED lines=18> */
.L_x_229:
        /* <DEDUP_REMOVED lines=9> */
.L_x_228:
[----:B------:R-:W-:-:S11]  /*0c50*/  DADD R20, R18, R24 ;  /* 0x0000000012147229 */ /* 0x000fd60000000018 */
.L_x_227:
[----:B------:R-:W-:Y:S05]  /*0c60*/  BSYNC.RECONVERGENT B3 ;  /* 0x0000000000037941 */ /* 0x000fea0003800200 */
.L_x_226:
        /* <DEDUP_REMOVED lines=8> */
.L_x_221:
[----:B------:R-:W-:Y:S05]  /*0cf0*/  BSYNC.RECONVERGENT B2 ;  /* 0x0000000000027941 */ /* 0x000fea0003800200 */
.L_x_220:
[----:B------:R-:W-:-:S13]  /*0d00*/  ISETP.GE.U32.AND P1, PT, R6, 0x200, PT ;  /* 0x000002000600780c */ /* 0x000fda0003f26070 */
[----:B------:R-:W-:Y:S05]  /*0d10*/  @!P1 BRA `(.L_x_219) ;  /* 0x0000000800249947 */ /* 0x000fea0003800000 */
[----:B------:R-:W0:Y:S02]  /*0d20*/  LDC.64 R18, c[0x0][0x380] ;  /* 0x0000e000ff127b82 */ /* 0x000e240000000a00 */
[----:B0-----:R-:W-:-:S03]  /*0d30*/  IMAD.WIDE.U32 R18, R3, 0x8, R18 ;  /* 0x0000000803127825 */ /* 0x001fc600078e0012 */
[----:B------:R-:W-:-:S05]  /*0d40*/  IADD3 R22, P1, PT, R18, 0x1000, RZ ;  /* 0x0000100012167810 */ /* 0x000fca0007f3e0ff */
[----:B------:R-:W-:-:S08]  /*0d50*/  IMAD.X R23, RZ, RZ, R19, P1 ;  /* 0x000000ffff177224 */ /* 0x000fd000008e0613 */
.L_x_244:
        /* <DEDUP_REMOVED lines=12> */
[----:B------:R-:W-:-:S09]  /*0e20*/  MOV R0, 0xe40 ;  /* 0x00000e4000007802 */ /* 0x000fd20000000f00 */
[----:B------:R-:W-:Y:S05]  /*0e30*/  CALL.REL.NOINC `($_ZN3cub18CUB_300001_SM_10006detail6reduce28DeviceReduceSingleTileKernelINS2_10policy_hubIdyN4cuda3std3__44plusIdEEE10Policy1000EN6thrust24THRUST_300001_SM_1000_NS10device_ptrIdEEPdyS9_dd13power_functorEEvT0_T1_T2_T3_T4_T6_$__internal_accurate_pow) ;  /* 0x0000006000e47944 */ /* 0x000fea0003c00000 */
[----:B------:R-:W-:Y:S05]  /*0e40*/  BSYNC.RECONVERGENT B3 ;  /* 0x0000000000037941 */ /* 0x000fea0003800200 */
.L_x_232:
[----:B------:R-:W-:Y:S01]  /*0e50*/  DADD R18, -RZ, -R40 ;  /* 0x00000000ff127229 */ /* 0x000fe20000000928 */
[----:B------:R-:W-:Y:S01]  /*0e60*/  ISETP.NE.U32.AND P1, PT, R4, RZ, PT ;  /* 0x000000ff0400720c */ /* 0x000fe20003f25070 */
[----:B------:R-:W-:Y:S01]  /*0e70*/  DSETP.NEU.AND P3, PT, R12, UR12, PT ;  /* 0x0000000c0c007e2a */ /* 0x000fe2000bf6d000 */
[----:B------:R-:W-:Y:S02]  /*0e80*/  ISETP.GE.AND P2, PT, R21, RZ, PT ;  /* 0x000000ff1500720c */ /* 0x000fe40003f46270 */
[----:B------:R-:W-:-:S05]  /*0e90*/  ISETP.NE.AND.EX P1, PT, R5, -0x80000000, PT, P1 ;  /* 0x800000000500780c */ /* 0x000fca0003f25310 */
[-C--:B------:R-:W-:Y:S02]  /*0ea0*/  FSEL R9, R18, R40.reuse, !P1 ;  /* 0x0000002812097208 */ /* 0x080fe40004800000 */
[-C--:B------:R-:W-:Y:S02]  /*0eb0*/  FSEL R18, R19, R41.reuse, !P1 ;  /* 0x0000002913127208 */ /* 0x080fe40004800000 */
[----:B------:R-:W-:Y:S02]  /*0ec0*/  FSEL R26, R9, R40, !P2 ;  /* 0x00000028091a7208 */ /* 0x000fe40005000000 */
[----:B------:R-:W-:Y:S02]  /*0ed0*/  FSEL R27, R18, R41, !P2 ;  /* 0x00000029121b7208 */ /* 0x000fe40005000000 */
[----:B------:R-:W-:Y:S02]  /*0ee0*/  PLOP3.LUT P1, PT, P1, PT, PT, 0x8, 0x80 ;  /* 0x000000000080781c */ /* 0x000fe40000f2e170 */
[----:B------:R-:W-:-:S02]  /*0ef0*/  @P3 FSEL R26, R26, RZ, P2 ;  /* 0x000000ff1a1a3208 */ /* 0x000fc40001000000 */
[----:B------:R-:W-:-:S09]  /*0f00*/  @P3 FSEL R27, R27, -QNAN , P2 ;  /* 0xfff800001b1b3808 */ /* 0x000fd20001000000 */
.L_x_231:
[----:B------:R-:W-:Y:S05]  /*0f10*/  BSYNC.RECONVERGENT B2 ;  /* 0x0000000000027941 */ /* 0x000fea0003800200 */
.L_x_230:
        /* <DEDUP_REMOVED lines=20> */
.L_x_235:
[----:B------:R-:W-:-:S14]  /*1060*/  DSETP.NEU.AND P2, PT, |R20|, +INF , PT ;  /* 0x7ff000001400742a */ /* 0x000fdc0003f4d200 */
[----:B------:R-:W-:Y:S01]  /*1070*/  @!P2 ISETP.NE.AND P3, PT, R8, 0x3fe00000, PT ;  /* 0x3fe000000800a80c */ /* 0x000fe20003f65270 */
[----:B------:R-:W-:-:S03]  /*1080*/  @!P2 IMAD.MOV.U32 R26, RZ, RZ, RZ ;  /* 0x000000ffff1aa224 */ /* 0x000fc600078e00ff */
[-C--:B------:R-:W-:Y:S02]  /*1090*/  @!P2 SEL R0, R10, R7.reuse, P3 ;  /* 0x000000070a00a207 */ /* 0x080fe40001800000 */
[----:B------:R-:W-:Y:S02]  /*10a0*/  @!P2 ISETP.GE.AND P3, PT, R21, RZ, PT ;  /* 0x000000ff1500a20c */ /* 0x000fe40003f66270 */
[----:B------:R-:W-:-:S04]  /*10b0*/  @!P2 SEL R0, R0, R7, P1 ;  /* 0x000000070000a207 */ /* 0x000fc80000800000 */
[----:B------:R-:W-:-:S07]  /*10c0*/  @!P2 SEL R27, R0, R7, !P3 ;  /* 0x00000007001ba207 */ /* 0x000fce0005800000 */
.L_x_234:
[----:B------:R-:W-:Y:S05]  /*10d0*/  BSYNC.RECONVERGENT B2 ;  /* 0x0000000000027941 */ /* 0x000fea0003800200 */
.L_x_233:
        /* <DEDUP_REMOVED lines=13> */
[----:B------:R-:W-:-:S09]  /*11b0*/  MOV R0, 0x11d0 ;  /* 0x000011d000007802 */ /* 0x000fd20000000f00 */
[----:B------:R-:W-:Y:S05]  /*11c0*/  CALL.REL.NOINC `($_ZN3cub18CUB_300001_SM_10006detail6reduce28DeviceReduceSingleTileKernelINS2_10policy_hubIdyN4cuda3std3__44plusIdEEE10Policy1000EN6thrust24THRUST_300001_SM_1000_NS10device_ptrIdEEPdyS9_dd13power_functorEEvT0_T1_T2_T3_T4_T6_$__internal_accurate_pow) ;  /* 0x0000006000007944 */ /* 0x000fea0003c00000 */
[----:B------:R-:W-:Y:S05]  /*11d0*/  BSYNC.RECONVERGENT B3 ;  /* 0x0000000000037941 */ /* 0x000fea0003800200 */
.L_x_238:
[----:B------:R-:W-:Y:S01]  /*11e0*/  IMAD.U32 R24, RZ, RZ, UR12 ;  /* 0x0000000cff187e24 */ /* 0x000fe2000f8e00ff */
[----:B------:R-:W-:Y:S01]  /*11f0*/  DADD R20, -RZ, -R40 ;  /* 0x00000000ff147229 */ /* 0x000fe20000000928 */
[----:B------:R-:W-:Y:S01]  /*1200*/  IMAD.U32 R25, RZ, RZ, UR13 ;  /* 0x0000000dff197e24 */ /* 0x000fe2000f8e00ff */
[----:B------:R-:W-:Y:S02]  /*1210*/  ISETP.NE.U32.AND P1, PT, R4, RZ, PT ;  /* 0x000000ff0400720c */ /* 0x000fe40003f25070 */
[----:B------:R-:W-:Y:S02]  /*1220*/  ISETP.GE.AND P2, PT, R19, RZ, PT ;  /* 0x000000ff1300720c */ /* 0x000fe40003f46270 */
[----:B------:R-:W-:Y:S01]  /*1230*/  ISETP.NE.AND.EX P1, PT, R5, -0x80000000, PT, P1 ;  /* 0x800000000500780c */ /* 0x000fe20003f25310 */
[----:B------:R-:W-:-:S03]  /*1240*/  DSETP.NEU.AND P3, PT, R12, R24, PT ;  /* 0x000000180c00722a */ /* 0x000fc60003f6d000 */
[-C--:B------:R-:W-:Y:S02]  /*1250*/  FSEL R9, R20, R40.reuse, !P1 ;  /* 0x0000002814097208 */ /* 0x080fe40004800000 */
[-C--:B------:R-:W-:Y:S02]  /*1260*/  FSEL R0, R21, R41.reuse, !P1 ;  /* 0x0000002915007208 */ /* 0x080fe40004800000 */
[----:B------:R-:W-:Y:S02]  /*1270*/  FSEL R20, R9, R40, !P2 ;  /* 0x0000002809147208 */ /* 0x000fe40005000000 */
[----:B------:R-:W-:Y:S02]  /*1280*/  FSEL R21, R0, R41, !P2 ;  /* 0x0000002900157208 */ /* 0x000fe40005000000 */
[----:B------:R-:W-:-:S03]  /*1290*/  PLOP3.LUT P1, PT, P1, PT, PT, 0x8, 0x80 ;  /* 0x000000000080781c */ /* 0x000fc60000f2e170 */
[----:B------:R-:W-:Y:S02]  /*12a0*/  @P3 FSEL R20, R20, RZ, P2 ;  /* 0x000000ff14143208 */ /* 0x000fe40001000000 */
[----:B------:R-:W-:Y:S01]  /*12b0*/  @P3 FSEL R21, R21, -QNAN , P2 ;  /* 0xfff8000015153808 */ /* 0x000fe20001000000 */
[----:B------:R-:W-:Y:S07]  /*12c0*/  BRA `(.L_x_239) ;  /* 0x0000000000147947 */ /* 0x000fee0003800000 */
.L_x_237:
[----:B------:R-:W-:Y:S01]  /*12d0*/  ISETP.LE.AND P2, PT, RZ, UR16, PT ;  /* 0x00000010ff007c0c */ /* 0x000fe2000bf43270 */
[----:B------:R-:W-:Y:S01]  /*12e0*/  IMAD.MOV.U32 R20, RZ, RZ, RZ ;  /* 0x000000ffff147224 */ /* 0x000fe200078e00ff */
[----:B------:R-:W-:Y:S02]  /*12f0*/  SEL R21, R19, RZ, P0 ;  /* 0x000000ff13157207 */ /* 0x000fe40000000000 */
[----:B------:R-:W-:-:S09]  /*1300*/  PLOP3.LUT P1, PT, P0, PT, PT, 0x80, 0x8 ;  /* 0x000000000008781c */ /* 0x000fd2000072f070 */
[----:B------:R-:W-:-:S07]  /*1310*/  @!P2 LOP3.LUT R21, R21, 0x7ff00000, RZ, 0xfc, !PT ;  /* 0x7ff000001515a812 */ /* 0x000fce00078efcff */
.L_x_239:
[----:B------:R-:W-:Y:S05]  /*1320*/  BSYNC.RECONVERGENT B2 ;  /* 0x0000000000027941 */ /* 0x000fea0003800200 */
.L_x_236:
        /* <DEDUP_REMOVED lines=18> */
.L_x_243:
        /* <DEDUP_REMOVED lines=8> */
.L_x_242:
[----:B------:R-:W-:-:S11]  /*14d0*/  DADD R20, R18, R24 ;  /* 0x0000000012147229 */ /* 0x000fd60000000018 */
.L_x_241:
[----:B------:R-:W-:Y:S05]  /*14e0*/  BSYNC.RECONVERGENT B2 ;  /* 0x0000000000027941 */ /* 0x000fea0003800200 */
.L_x_240:
        /* <DEDUP_REMOVED lines=10> */
[----:B------:R-:W-:-:S09]  /*1590*/  DFMA R16, R14, R18, R16 ;  /* 0x000000120e10722b */ /* 0x000fd20000000010 */
[----:B------:R-:W-:Y:S05]  /*15a0*/  @!P1 BRA `(.L_x_244) ;  /* 0xfffffff400ec9947 */ /* 0x000fea000383ffff */
.L_x_219:
[----:B------:R-:W-:Y:S05]  /*15b0*/  BSYNC.RECONVERGENT B1 ;  /* 0x0000000000017941 */ /* 0x000fea0003800200 */
.L_x_218:
[----:B------:R-:W0:Y:S02]  /*15c0*/  LDC.64 R4, c[0x0][0x390] ;  /* 0x0000e400ff047b82 */ /* 0x000e240000000a00 */
[----:B0-----:R-:W-:-:S04]  /*15d0*/  ISETP.GE.U32.AND P0, PT, R4, 0x200, PT ;  /* 0x000002000400780c */ /* 0x001fc80003f06070 */
[----:B------:R-:W-:-:S13]  /*15e0*/  ISETP.GE.AND.EX P0, PT, R5, RZ, PT, P0 ;  /* 0x000000ff0500720c */ /* 0x000fda0003f06300 */
[----:B------:R-:W-:Y:S05]  /*15f0*/  @!P0 BRA `(.L_x_245) ;  /* 0x0000000400148947 */ /* 0x000fea0003800000 */
        /* <DEDUP_REMOVED lines=14> */
[----:B------:R-:W1:Y:S01]  /*16e0*/  @!P1 S2R R12, SR_CgaCtaId ;  /* 0x00000000000c9919 */ /* 0x000e620000008800 */
[----:B0-----:R-:W-:-:S10]  /*16f0*/  DADD R4, R4, R6 ;  /* 0x0000000004047229 */ /* 0x001fd40000000006 */
[----:B------:R-:W-:Y:S02]  /*1700*/  FSEL R8, R6, R4, P0 ;  /* 0x0000000406087208 */ /* 0x000fe40000000000 */
[----:B------:R-:W-:Y:S02]  /*1710*/  FSEL R9, R7, R5, P0 ;  /* 0x0000000507097208 */ /* 0x000fe40000000000 */
[----:B------:R-:W-:Y:S01]  /*1720*/  ISETP.GT.AND P0, PT, R13, 0x1b, PT ;  /* 0x0000001b0d00780c */ /* 0x000fe20003f04270 */
[----:B------:R-:W-:Y:S01]  /*1730*/  SHFL.DOWN PT, R4, R8, 0x4, 0x1f ;  /* 0x08801f0008047f89 */ /* 0x000fe200000e0000 */
[----:B-1----:R-:W-:-:S03]  /*1740*/  @!P1 LEA R3, R12, R3, 0x18 ;  /* 0x000000030c039211 */ /* 0x002fc600078ec0ff */
[----:B------:R-:W0:Y:S02]  /*1750*/  SHFL.DOWN PT, R5, R9, 0x4, 0x1f ;  /* 0x08801f0009057f89 */ /* 0x000e2400000e0000 */
[----:B------:R-:W-:Y:S01]  /*1760*/  @!P1 IMAD.IADD R3, R0, 0x1, R3 ;  /* 0x0000000100039824 */ /* 0x000fe200078e0203 */
        /* <DEDUP_REMOVED lines=10> */
[----:B------:R-:W-:Y:S04]  /*1810*/  SHFL.DOWN PT, R4, R6, 0x10, 0x1f ;  /* 0x0a001f0006047f89 */ /* 0x000fe800000e0000 */
[----:B------:R-:W0:Y:S02]  /*1820*/  SHFL.DOWN PT, R5, R7, 0x10, 0x1f ;  /* 0x0a001f0007057f89 */ /* 0x000e2400000e0000 */
[----:B0-----:R-:W-:-:S07]  /*1830*/  DADD R4, R4, R6 ;  /* 0x0000000004047229 */ /* 0x001fce0000000006 */
[----:B------:R0:W-:Y:S01]  /*1840*/  @!P1 STS.64 [R3+0x10], R4 ;  /* 0x0000100403009388 */ /* 0x0001e20000000a00 */
[----:B------:R-:W-:Y:S01]  /*1850*/  BAR.SYNC.DEFER_BLOCKING 0x0 ;  /* 0x0000000000007b1d */ /* 0x000fe20000010000 */
[----:B------:R-:W-:Y:S02]  /*1860*/  ISETP.NE.AND P1, PT, R2, RZ, PT ;  /* 0x000000ff0200720c */ /* 0x000fe40003f25270 */
[----:B------:R-:W-:Y:S02]  /*1870*/  FSEL R6, R6, R4, P0 ;  /* 0x0000000406067208 */ /* 0x000fe40000000000 */
[----:B------:R-:W-:-:S09]  /*1880*/  FSEL R7, R7, R5, P0 ;  /* 0x0000000507077208 */ /* 0x000fd20000000000 */
[----:B0-----:R-:W-:Y:S05]  /*1890*/  @P1 BRA `(.L_x_246) ;  /* 0x0000005800301947 */ /* 0x001fea0003800000 */
        /* <DEDUP_REMOVED lines=27> */
.L_x_245:
[----:B------:R-:W-:Y:S01]  /*1a50*/  LOP3.LUT R0, R2, 0x3e0, RZ, 0xc0, !PT ;  /* 0x000003e002007812 */ /* 0x000fe200078ec0ff */
[----:B------:R-:W0:Y:S03]  /*1a60*/  S2R R12, SR_LANEID ;  /* 0x00000000000c7919 */ /* 0x000e260000000000 */
[----:B------:R-:W-:Y:S01]  /*1a70*/  LOP3.LUT R7, RZ, R0, RZ, 0x33, !PT ;  /* 0x00000000ff077212 */ /* 0x000fe200078e33ff */
[----:B------:R-:W-:-:S04]  /*1a80*/  VIADD R3, R0, 0x20 ;  /* 0x0000002000037836 */ /* 0x000fc80000000000 */
[----:B------:R-:W-:Y:S01]  /*1a90*/  IMAD.IADD R7, R7, 0x1, R4 ;  /* 0x0000000107077824 */ /* 0x000fe200078e0204 */
[----:B------:R-:W-:-:S04]  /*1aa0*/  ISETP.GT.AND P0, PT, R3, R4, PT ;  /* 0x000000040300720c */ /* 0x000fc80003f04270 */
[----:B------:R-:W-:-:S05]  /*1ab0*/  SEL R3, R7, 0x1f, P0 ;  /* 0x0000001f07037807 */ /* 0x000fca0000000000 */
[----:B------:R-:W-:Y:S04]  /*1ac0*/  SHFL.DOWN PT, R6, R16, 0x1, R3 ;  /* 0x0820000010067989 */ /* 0x000fe800000e0003 */
        /* <DEDUP_REMOVED lines=29> */
[----:B------:R-:W-:Y:S01]  /*1ca0*/  @!P1 MOV R9, 0x400 ;  /* 0x0000040000099802 */ /* 0x000fe20000000f00 */
[----:B------:R-:W-:Y:S01]  /*1cb0*/  SHFL.DOWN PT, R6, R10, 0x10, R3 ;  /* 0x0a0000000a067989 */ /* 0x000fe200000e0003 */
[----:B------:R-:W-:Y:S02]  /*1cc0*/  @!P1 SHF.R.U32.HI R8, RZ, 0x2, R2 ;  /* 0x00000002ff089819 */ /* 0x000fe40000011602 */
[----:B0-----:R-:W-:Y:S01]  /*1cd0*/  @!P1 LEA R9, R14, R9, 0x18 ;  /* 0x000000090e099211 */ /* 0x001fe200078ec0ff */
[----:B------:R-:W0:Y:S01]  /*1ce0*/  SHFL.DOWN PT, R7, R11, 0x10, R3 ;  /* 0x0a0000000b077989 */ /* 0x000e2200000e0003 */
[----:B------:R-:W-:-:S02]  /*1cf0*/  @!P1 LOP3.LUT R8, R8, 0xf8, RZ, 0xc0, !PT ;  /* 0x000000f808089812 */ /* 0x000fc400078ec0ff */
[----:B------:R-:W-:-:S03]  /*1d00*/  ISETP.GT.AND P0, PT, R0, R3, PT ;  /* 0x000000030000720c */ /* 0x000fc60003f04270 */
[----:B------:R-:W-:Y:S01]  /*1d10*/  @!P1 IMAD.IADD R9, R8, 0x1, R9 ;  /* 0x0000000108099824 */ /* 0x000fe200078e0209 */
[----:B0-----:R-:W-:-:S10]  /*1d20*/  DADD R6, R6, R10 ;  /* 0x0000000006067229 */ /* 0x001fd4000000000a */
[----:B------:R-:W-:Y:S02]  /*1d30*/  FSEL R6, R10, R6, P0 ;  /* 0x000000060a067208 */ /* 0x000fe40000000000 */
[----:B------:R-:W-:-:S05]  /*1d40*/  FSEL R7, R11, R7, P0 ;  /* 0x000000070b077208 */ /* 0x000fca0000000000 */
[----:B------:R0:W-:Y:S01]  /*1d50*/  @!P1 STS.64 [R9+0x10], R6 ;  /* 0x0000100609009388 */ /* 0x0001e20000000a00 */
[----:B------:R-:W-:Y:S01]  /*1d60*/  BAR.SYNC.DEFER_BLOCKING 0x0 ;  /* 0x0000000000007b1d */ /* 0x000fe20000010000 */
[----:B------:R-:W-:-:S13]  /*1d70*/  ISETP.NE.AND P1, PT, R2, RZ, PT ;  /* 0x000000ff0200720c */ /* 0x000fda0003f25270 */
[----:B0-----:R-:W-:Y:S05]  /*1d80*/  @P1 BRA `(.L_x_246) ;  /* 0x0000005000f41947 */ /* 0x001fea0003800000 */
[----:B------:R-:W0:Y:S01]  /*1d90*/  S2UR UR5, SR_CgaCtaId ;  /* 0x00000000000579c3 */ /* 0x000e220000008800 */
[----:B------:R-:W-:Y:S01]  /*1da0*/  UMOV UR4, 0x400 ;  /* 0x0000040000047882 */ /* 0x000fe20000000000 */
[----:B------:R-:W-:-:S04]  /*1db0*/  ISETP.GT.U32.AND P0, PT, R4, 0x20, PT ;  /* 0x000000200400780c */ /* 0x000fc80003f04070 */
[----:B------:R-:W-:Y:S01]  /*1dc0*/  ISETP.GT.AND.EX P0, PT, R5, RZ, PT, P0 ;  /* 0x000000ff0500720c */ /* 0x000fe20003f04300 */
[----:B0-----:R-:W-:-:S09]  /*1dd0*/  ULEA UR4, UR5, UR4, 0x18 ;  /* 0x0000000405047291 */ /* 0x001fd2000f8ec0ff */
[----:B------:R-:W0:Y:S04]  /*1de0*/  LDS.64 R2, [UR4+0x18] ;  /* 0x00001804ff027984 */ /* 0x000e280008000a00 */
[----:B------:R-:W1:Y:S04]  /*1df0*/  LDS.128 R8, [UR4+0x20] ;  /* 0x00002004ff087984 */ /* 0x000e680008000c00 */
[----:B------:R-:W2:Y:S01]  /*1e00*/  LDS.128 R12, [UR4+0x30] ;  /* 0x00003004ff0c7984 */ /* 0x000ea20008000c00 */
[----:B0-----:R-:W-:-:S10]  /*1e10*/  DADD R2, R6, R2 ;  /* 0x0000000006027229 */ /* 0x001fd40000000002 */
[----:B------:R-:W-:Y:S02]  /*1e20*/  FSEL R2, R2, R6, P0 ;  /* 0x0000000602027208 */ /* 0x000fe40000000000 */
[----:B------:R-:W-:Y:S02]  /*1e30*/  FSEL R3, R3, R7, P0 ;  /* 0x0000000703037208 */ /* 0x000fe40000000000 */
[----:B------:R-:W-:-:S04]  /*1e40*/  ISETP.GT.U32.AND P0, PT, R4, 0x40, PT ;  /* 0x000000400400780c */ /* 0x000fc80003f04070 */
[----:B-1----:R-:W-:Y:S01]  /*1e50*/  DADD R8, R8, R2 ;  /* 0x0000000008087229 */ /* 0x002fe20000000002 */
[----:B------:R-:W-:-:S09]  /*1e60*/  ISETP.GT.AND.EX P0, PT, R5, RZ, PT, P0 ;  /* 0x000000ff0500720c */ /* 0x000fd20003f04300 */
[----:B------:R-:W-:Y:S02]  /*1e70*/  FSEL R2, R8, R2, P0 ;  /* 0x0000000208027208 */ /* 0x000fe40000000000 */
[----:B------:R-:W-:Y:S02]  /*1e80*/  FSEL R3, R9, R3, P0 ;  /* 0x0000000309037208 */ /* 0x000fe40000000000 */
[----:B------:R-:W-:-:S04]  /*1e90*/  ISETP.GT.U32.AND P0, PT, R4, 0x60, PT ;  /* 0x000000600400780c */ /* 0x000fc80003f04070 */
[----:B------:R-:W-:Y:S01]  /*1ea0*/  DADD R10, R2, R10 ;  /* 0x00000000020a7229 */ /* 0x000fe2000000000a */
[----:B------:R-:W-:-:S09]  /*1eb0*/  ISETP.GT.AND.EX P0, PT, R5, RZ, PT, P0 ;  /* 0x000000ff0500720c */ /* 0x000fd20003f04300 */
[----:B------:R-:W-:Y:S02]  /*1ec0*/  FSEL R2, R10, R2, P0 ;  /* 0x000000020a027208 */ /* 0x000fe40000000000 */
[----:B------:R-:W-:Y:S02]  /*1ed0*/  FSEL R3, R11, R3, P0 ;  /* 0x000000030b037208 */ /* 0x000fe40000000000 */
[----:B------:R-:W0:Y:S01]  /*1ee0*/  LDS.128 R8, [UR4+0x40] ;  /* 0x00004004ff087984 */ /* 0x000e220008000c00 */
[----:B------:R-:W-:-:S03]  /*1ef0*/  ISETP.GT.U32.AND P0, PT, R4, 0x80, PT ;  /* 0x000000800400780c */ /* 0x000fc60003f04070 */
[----:B--2---:R-:W-:Y:S01]  /*1f00*/  DADD R12, R12, R2 ;  /* 0x000000000c0c7229 */ /* 0x004fe20000000002 */
        /* <DEDUP_REMOVED lines=8> */
[----:B------:R-:W1:Y:S01]  /*1f90*/  LDS.128 R12, [UR4+0x50] ;  /* 0x00005004ff0c7984 */ /* 0x000e620008000c00 */
[----:B------:R-:W-:-:S03]  /*1fa0*/  ISETP.GT.U32.AND P0, PT, R4, 0xc0, PT ;  /* 0x000000c00400780c */ /* 0x000fc60003f04070 */
[----:B0-----:R-:W-:Y:S01]  /*1fb0*/  DADD R8, R8, R2 ;  /* 0x0000000008087229 */ /* 0x001fe20000000002 */
        /* <DEDUP_REMOVED lines=41> */
[----:B------:R-:W-:-:S04]  /*2250*/  ISETP.GT.U32.AND P0, PT, R4, 0x1c0, PT ;  /* 0x000001c00400780c */ /* 0x000fc80003f04070 */
        /* <DEDUP_REMOVED lines=8> */
[----:B------:R-:W-:Y:S01]  /*22e0*/  FSEL R7, R11, R3, P0 ;  /* 0x000000030b077208 */ /* 0x000fe20000000000 */
[----:B------:R-:W-:Y:S06]  /*22f0*/  BRA `(.L_x_246) ;  /* 0x0000004c00987947 */ /* 0x000fec0003800000 */
.L_x_209:
[----:B------:R-:W1:Y:S01]  /*2300*/  S2R R2, SR_TID.X ;  /* 0x0000000000027919 */ /* 0x000e620000002100 */
[----:B------:R-:W1:Y:S01]  /*2310*/  LDC.64 R38, c[0x0][0x380] ;  /* 0x0000e000ff267b82 */ /* 0x000e620000000a00 */
[----:B------:R-:W2:Y:S07]  /*2320*/  LDCU.64 UR6, c[0x0][0x3a8] ;  /* 0x00007500ff0677ac */ /* 0x000eae0008000a00 */
[----:B------:R-:W3:Y:S01]  /*2330*/  LDC.64 R6, c[0x0][0x3a8] ;  /* 0x0000ea00ff067b82 */ /* 0x000ee20000000a00 */
[----:B-1----:R-:W-:-:S05]  /*2340*/  IMAD.WIDE.U32 R38, R2, 0x8, R38 ;  /* 0x0000000802267825 */ /* 0x002fca00078e0026 */
[----:B------:R-:W4:Y:S01]  /*2350*/  LDG.E.64 R32, desc[UR10][R38.64] ;  /* 0x0000000a26207981 */ /* 0x000f22000c1e1b00 */
[----:B---3--:R-:W-:Y:S01]  /*2360*/  SHF.R.U32.HI R0, RZ, 0x14, R7 ;  /* 0x00000014ff007819 */ /* 0x008fe20000011607 */
[----:B--2---:R-:W-:Y:S01]  /*2370*/  IMAD.U32 R42, RZ, RZ, UR6 ;  /* 0x00000006ff2a7e24 */ /* 0x004fe2000f8e00ff */
[----:B------:R-:W-:Y:S01]  /*2380*/  BSSY.RECONVERGENT B1, `(.L_x_247) ;  /* 0x0000023000017945 */ /* 0x000fe20003800200 */
[----:B------:R-:W-:Y:S01]  /*2390*/  IMAD.U32 R43, RZ, RZ, UR7 ;  /* 0x00000007ff2b7e24 */ /* 0x000fe2000f8e00ff */
[----:B------:R-:W-:-:S03]  /*23a0*/  LOP3.LUT R0, R0, 0x7ff, RZ, 0xc0, !PT ;  /* 0x000007ff00007812 */ /* 0x000fc600078ec0ff */
[----:B------:R1:W2:Y:S02]  /*23b0*/  FRND.F64.TRUNC R36, R42 ;  /* 0x0000002a00247313 */ /* 0x0002a4000030d800 */
[----:B------:R-:W-:-:S05]  /*23c0*/  VIADD R5, R0, 0xfffffc0c ;  /* 0xfffffc0c00057836 */ /* 0x000fca0000000000 */
[CC--:B------:R-:W-:Y:S02]  /*23d0*/  SHF.L.U32 R3, R6.reuse, R5.reuse, RZ ;  /* 0x0000000506037219 */ /* 0x0c0fe400000006ff */
[----:B------:R-:W-:Y:S02]  /*23e0*/  SHF.L.U64.HI R4, R6, R5, R7 ;  /* 0x0000000506047219 */ /* 0x000fe40000010207 */
[----:B------:R-:W-:-:S04]  /*23f0*/  ISETP.NE.U32.AND P0, PT, R3, RZ, PT ;  /* 0x000000ff0300720c */ /* 0x000fc80003f05070 */
[----:B------:R-:W-:-:S13]  /*2400*/  ISETP.NE.AND.EX P0, PT, R4, -0x80000000, PT, P0 ;  /* 0x800000000400780c */ /* 0x000fda0003f05300 */
[----:B------:R-:W-:Y:S02]  /*2410*/  DSETP.NEU.AND P1, PT, |R42|, 0.5, !P0 ;  /* 0x3fe000002a00742a */ /* 0x000fe4000472d200 */
[----:B----4-:R-:W-:-:S06]  /*2420*/  DSETP.NEU.AND P3, PT, R32, RZ, PT ;  /* 0x000000ff2000722a */ /* 0x010fcc0003f6d000 */
[----:B------:R-:W-:-:S08]  /*2430*/  ISETP.GE.OR P4, PT, R7, RZ, P3 ;  /* 0x000000ff0700720c */ /* 0x000fd00001f86670 */
[----:B------:R-:W-:Y:S01]  /*2440*/  @!P3 SEL R31, R33, RZ, P1 ;  /* 0x000000ff211fb207 */ /* 0x000fe20000800000 */
[----:B------:R-:W-:Y:S01]  /*2450*/  @!P3 IMAD.MOV.U32 R30, RZ, RZ, RZ ;  /* 0x000000ffff1eb224 */ /* 0x000fe200078e00ff */
[----:B------:R-:W-:-:S03]  /*2460*/  @!P3 PLOP3.LUT P2, PT, P1, PT, PT, 0x80, 0x8 ;  /* 0x000000000008b81c */ /* 0x000fc60000f4f070 */
[----:B------:R-:W-:Y:S01]  /*2470*/  @!P4 LOP3.LUT R31, R31, 0x7ff00000, RZ, 0xfc, !PT ;  /* 0x7ff000001f1fc812 */ /* 0x000fe200078efcff */
[----:B-12---:R-:W-:Y:S09]  /*2480*/  @!P3 BRA `(.L_x_248) ;  /* 0x000000000048b947 */ /* 0x006ff20003800000 */
[----:B------:R-:W-:Y:S01]  /*2490*/  DADD R66, -RZ, |R32| ;  /* 0x00000000ff427229 */ /* 0x000fe20000000520 */
[----:B------:R-:W-:Y:S01]  /*24a0*/  BSSY.RECONVERGENT B2, `(.L_x_249) ;  /* 0x0000003000027945 */ /* 0x000fe20003800200 */
[----:B------:R-:W-:-:S09]  /*24b0*/  MOV R0, 0x24d0 ;  /* 0x000024d000007802 */ /* 0x000fd20000000f00 */
[----:B0-----:R-:W-:Y:S05]  /*24c0*/  CALL.REL.NOINC `($_ZN3cub18CUB_300001_SM_10006detail6reduce28DeviceReduceSingleTileKernelINS2_10policy_hubIdyN4cuda3std3__44plusIdEEE10Policy1000EN6thrust24THRUST_300001_SM_1000_NS10device_ptrIdEEPdyS9_dd13power_functorEEvT0_T1_T2_T3_T4_T6_$__internal_accurate_pow) ;  /* 0x0000004c00407944 */ /* 0x001fea0003c00000 */
[----:B------:R-:W-:Y:S05]  /*24d0*/  BSYNC.RECONVERGENT B2 ;  /* 0x0000000000027941 */ /* 0x000fea0003800200 */
.L_x_249:
[----:B------:R-:W0:Y:S01]  /*24e0*/  LDCU.64 UR6, c[0x0][0x3a8] ;  /* 0x00007500ff0677ac */ /* 0x000e220008000a00 */
[----:B------:R-:W-:Y:S01]  /*24f0*/  DADD R6, -RZ, -R40 ;  /* 0x00000000ff067229 */ /* 0x000fe20000000928 */
[----:B------:R-:W-:Y:S02]  /*2500*/  ISETP.GE.AND P3, PT, R33, RZ, PT ;  /* 0x000000ff2100720c */ /* 0x000fe40003f66270 */
[----:B------:R-:W-:-:S07]  /*2510*/  PLOP3.LUT P2, PT, P0, PT, PT, 0x8, 0x80 ;  /* 0x000000000080781c */ /* 0x000fce000074e170 */
[-C--:B------:R-:W-:Y:S02]  /*2520*/  FSEL R5, R6, R40.reuse, !P0 ;  /* 0x0000002806057208 */ /* 0x080fe40004000000 */
[-C--:B------:R-:W-:Y:S02]  /*2530*/  FSEL R6, R7, R41.reuse, !P0 ;  /* 0x0000002907067208 */ /* 0x080fe40004000000 */
[----:B------:R-:W-:Y:S02]  /*2540*/  FSEL R30, R5, R40, !P3 ;  /* 0x00000028051e7208 */ /* 0x000fe40005800000 */
[----:B------:R-:W-:Y:S01]  /*2550*/  FSEL R31, R6, R41, !P3 ;  /* 0x00000029061f7208 */ /* 0x000fe20005800000 */
[----:B0-----:R-:W-:Y:S02]  /*2560*/  IMAD.U32 R42, RZ, RZ, UR6 ;  /* 0x00000006ff2a7e24 */ /* 0x001fe4000f8e00ff */
[----:B------:R-:W-:-:S06]  /*2570*/  IMAD.U32 R43, RZ, RZ, UR7 ;  /* 0x00000007ff2b7e24 */ /* 0x000fcc000f8e00ff */
[----:B------:R-:W-:-:S14]  /*2580*/  DSETP.NEU.AND P4, PT, R36, R42, PT ;  /* 0x0000002a2400722a */ /* 0x000fdc0003f8d000 */
[----:B------:R-:W-:Y:S02]  /*2590*/  @P4 FSEL R30, R30, RZ, P3 ;  /* 0x000000ff1e1e4208 */ /* 0x000fe40001800000 */
[----:B------:R-:W-:-:S07]  /*25a0*/  @P4 FSEL R31, R31, -QNAN , P3 ;  /* 0xfff800001f1f4808 */ /* 0x000fce0001800000 */
.L_x_248:
[----:B0-----:R-:W-:Y:S05]  /*25b0*/  BSYNC.RECONVERGENT B1 ;  /* 0x0000000000017941 */ /* 0x001fea0003800200 */
.L_x_247:
[----:B------:R-:W0:Y:S01]  /*25c0*/  LDC R0, c[0x0][0x3ac] ;  /* 0x0000eb00ff007b82 */ /* 0x000e220000000800 */
[----:B------:R-:W-:Y:S01]  /*25d0*/  DADD R6, R32, R42 ;  /* 0x0000000020067229 */ /* 0x000fe2000000002a */
[----:B------:R-:W-:Y:S09]  /*25e0*/  BSSY.RECONVERGENT B1, `(.L_x_250) ;  /* 0x000001c000017945 */ /* 0x000ff20003800200 */
[----:B------:R-:W-:-:S04]  /*25f0*/  LOP3.LUT R6, R7, 0x7ff00000, RZ, 0xc0, !PT ;  /* 0x7ff0000007067812 */ /* 0x000fc800078ec0ff */
[----:B------:R-:W-:Y:S02]  /*2600*/  ISETP.NE.AND P0, PT, R6, 0x7ff00000, PT ;  /* 0x7ff000000600780c */ /* 0x000fe40003f05270 */
[C---:B0-----:R-:W-:Y:S02]  /*2610*/  ISETP.GE.AND P3, PT, R0.reuse, RZ, PT ;  /* 0x000000ff0000720c */ /* 0x041fe40003f66270 */
[----:B------:R-:W-:Y:S02]  /*2620*/  LOP3.LUT R6, R0, 0x7fffffff, RZ, 0xc0, !PT ;  /* 0x7fffffff00067812 */ /* 0x000fe400078ec0ff */
[----:B------:R-:W-:-:S05]  /*2630*/  SEL R5, RZ, 0x7ff00000, !P3 ;  /* 0x7ff00000ff057807 */ /* 0x000fca0005800000 */
[----:B------:R-:W-:Y:S02]  /*2640*/  VIADD R64, R5, 0x80000000 ;  /* 0x8000000005407836 */ /* 0x000fe40000000000 */
[----:B------:R-:W-:Y:S05]  /*2650*/  @P0 BRA `(.L_x_251) ;  /* 0x0000000000500947 */ /* 0x000fea0003800000 */
[----:B------:R-:W-:-:S14]  /*2660*/  DSETP.NAN.AND P0, PT, R32, R42, PT ;  /* 0x0000002a2000722a */ /* 0x000fdc0003f08000 */
[----:B------:R-:W-:Y:S01]  /*2670*/  @P0 DADD R30, R32, R42 ;  /* 0x00000000201e0229 */ /* 0x000fe2000000002a */
[----:B------:R-:W-:Y:S10]  /*2680*/  @P0 BRA `(.L_x_251) ;  /* 0x0000000000440947 */ /* 0x000ff40003800000 */
[----:B------:R-:W-:Y:S01]  /*2690*/  DSETP.NEU.AND P4, PT, |R42|, +INF , PT ;  /* 0x7ff000002a00742a */ /* 0x000fe20003f8d200 */
[----:B------:R-:W-:-:S13]  /*26a0*/  PLOP3.LUT P0, PT, PT, PT, PT, 0x80, 0x8 ;  /* 0x000000000008781c */ /* 0x000fda0003f0f070 */
        /* <DEDUP_REMOVED lines=8> */
[----:B------:R-:W-:-:S14]  /*2730*/  DSETP.NEU.AND P0, PT, |R32|, +INF , PT ;  /* 0x7ff000002000742a */ /* 0x000fdc0003f0d200 */
[----:B------:R-:W-:Y:S01]  /*2740*/  @!P0 ISETP.NE.AND P4, PT, R6, 0x3fe00000, PT ;  /* 0x3fe000000600880c */ /* 0x000fe20003f85270 */
[----:B------:R-:W-:-:S03]  /*2750*/  @!P0 IMAD.MOV.U32 R30, RZ, RZ, RZ ;  /* 0x000000ffff1e8224 */ /* 0x000fc600078e00ff */
[-C--:B------:R-:W-:Y:S02]  /*2760*/  @!P0 SEL R0, R64, R5.reuse, P4 ;  /* 0x0000000540008207 */ /* 0x080fe40002000000 */
[----:B------:R-:W-:Y:S02]  /*2770*/  @!P0 ISETP.GE.AND P4, PT, R33, RZ, PT ;  /* 0x000000ff2100820c */ /* 0x000fe40003f86270 */
[----:B------:R-:W-:-:S04]  /*2780*/  @!P0 SEL R0, R0, R5, P2 ;  /* 0x0000000500008207 */ /* 0x000fc80001000000 */
[----:B------:R-:W-:-:S07]  /*2790*/  @!P0 SEL R31, R0, R5, !P4 ;  /* 0x00000005001f8207 */ /* 0x000fce0006000000 */
.L_x_251:
[----:B------:R-:W-:Y:S05]  /*27a0*/  BSYNC.RECONVERGENT B1 ;  /* 0x0000000000017941 */ /* 0x000fea0003800200 */
.L_x_250:
        /* <DEDUP_REMOVED lines=9> */
.L_x_254:
        /* <DEDUP_REMOVED lines=16> */
.L_x_253:
[----:B------:R-:W-:Y:S01]  /*2940*/  SEL R27, R29, RZ, P1 ;  /* 0x000000ff1d1b7207 */ /* 0x000fe20000800000 */
[----:B------:R-:W-:Y:S01]  /*2950*/  IMAD.MOV.U32 R26, RZ, RZ, RZ ;  /* 0x000000ffff1a7224 */ /* 0x000fe200078e00ff */
[----:B------:R-:W-:Y:S02]  /*2960*/  PLOP3.LUT P0, PT, P1, PT, PT, 0x80, 0x8 ;  /* 0x000000000008781c */ /* 0x000fe40000f0f070 */
[----:B------:R-:W-:-:S11]  /*2970*/  @!P3 LOP3.LUT R27, R27, 0x7ff00000, RZ, 0xfc, !PT ;  /* 0x7ff000001b1bb812 */ /* 0x000fd600078efcff */
.L_x_255:
[----:B------:R-:W-:Y:S05]  /*2980*/  BSYNC.RECONVERGENT B1 ;  /* 0x0000000000017941 */ /* 0x000fea0003800200 */
.L_x_252:
        /* <DEDUP_REMOVED lines=18> */
.L_x_259:
        /* <DEDUP_REMOVED lines=9> */
.L_x_258:
[----:B------:R-:W-:-:S11]  /*2b40*/  DADD R26, R28, R42 ;  /* 0x000000001c1a7229 */ /* 0x000fd6000000002a */
.L_x_257:
[----:B------:R-:W-:Y:S05]  /*2b50*/  BSYNC.RECONVERGENT B1 ;  /* 0x0000000000017941 */ /* 0x000fea0003800200 */
.L_x_256:
        /* <DEDUP_REMOVED lines=9> */
.L_x_262:
        /* <DEDUP_REMOVED lines=16> */
.L_x_261:
[----:B------:R-:W0:Y:S01]  /*2cf0*/  LDCU UR6, c[0x0][0x3ac] ;  /* 0x00007580ff0677ac */ /* 0x000e220008000800 */
[----:B------:R-:W-:Y:S01]  /*2d00*/  SEL R23, R25, RZ, P1 ;  /* 0x000000ff19177207 */ /* 0x000fe20000800000 */
[----:B------:R-:W-:Y:S01]  /*2d10*/  IMAD.MOV.U32 R22, RZ, RZ, RZ ;  /* 0x000000ffff167224 */ /* 0x000fe200078e00ff */
[----:B------:R-:W-:Y:S02]  /*2d20*/  PLOP3.LUT P0, PT, P1, PT, PT, 0x80, 0x8 ;  /* 0x000000000008781c */ /* 0x000fe40000f0f070 */
[----:B0-----:R-:W-:-:S13]  /*2d30*/  ISETP.LE.AND P2, PT, RZ, UR6, PT ;  /* 0x00000006ff007c0c */ /* 0x001fda000bf43270 */
[----:B------:R-:W-:-:S07]  /*2d40*/  @!P2 LOP3.LUT R23, R23, 0x7ff00000, RZ, 0xfc, !PT ;  /* 0x7ff000001717a812 */ /* 0x000fce00078efcff */
.L_x_263:
[----:B------:R-:W-:Y:S05]  /*2d50*/  BSYNC.RECONVERGENT B1 ;  /* 0x0000000000017941 */ /* 0x000fea0003800200 */
.L_x_260:
        /* <DEDUP_REMOVED lines=18> */
.L_x_267:
        /* <DEDUP_REMOVED lines=9> */
.L_x_266:
[----:B------:R-:W-:-:S11]  /*2f10*/  DADD R22, R24, R42 ;  /* 0x0000000018167229 */ /* 0x000fd6000000002a */
.L_x_265:
[----:B------:R-:W-:Y:S05]  /*2f20*/  BSYNC.RECONVERGENT B1 ;  /* 0x0000000000017941 */ /* 0x000fea0003800200 */
.L_x_264:
        /* <DEDUP_REMOVED lines=9> */
.L_x_270:
        /* <DEDUP_REMOVED lines=16> */
.L_x_269:
[----:B------:R-:W0:Y:S01]  /*30c0*/  LDCU UR6, c[0x0][0x3ac] ;  /* 0x00007580ff0677ac */ /* 0x000e220008000800 */
[----:B------:R-:W-:Y:S01]  /*30d0*/  SEL R19, R21, RZ, P1 ;  /* 0x000000ff15137207 */ /* 0x000fe20000800000 */
[----:B------:R-:W-:Y:S01]  /*30e0*/  IMAD.MOV.U32 R18, RZ, RZ, RZ ;  /* 0x000000ffff127224 */ /* 0x000fe200078e00ff */
[----:B------:R-:W-:Y:S02]  /*30f0*/  PLOP3.LUT P0, PT, P1, PT, PT, 0x80, 0x8 ;  /* 0x000000000008781c */ /* 0x000fe40000f0f070 */
[----:B0-----:R-:W-:-:S13]  /*3100*/  ISETP.LE.AND P2, PT, RZ, UR6, PT ;  /* 0x00000006ff007c0c */ /* 0x001fda000bf43270 */
[----:B------:R-:W-:-:S07]  /*3110*/  @!P2 LOP3.LUT R19, R19, 0x7ff00000, RZ, 0xfc, !PT ;  /* 0x7ff000001313a812 */ /* 0x000fce00078efcff */
.L_x_271:
[----:B------:R-:W-:Y:S05]  /*3120*/  BSYNC.RECONVERGENT B1 ;  /* 0x0000000000017941 */ /* 0x000fea0003800200 */
.L_x_268:
        /* <DEDUP_REMOVED lines=18> */
.L_x_275:
        /* <DEDUP_REMOVED lines=9> */
.L_x_274:
[----:B------:R-:W-:-:S11]  /*32e0*/  DADD R18, R20, R42 ;  /* 0x0000000014127229 */ /* 0x000fd6000000002a */
.L_x_273:
[----:B------:R-:W-:Y:S05]  /*32f0*/  BSYNC.RECONVERGENT B1 ;  /* 0x0000000000017941 */ /* 0x000fea0003800200 */
.L_x_272:
        /* <DEDUP_REMOVED lines=9> */
.L_x_278:
        /* <DEDUP_REMOVED lines=16> */
.L_x_277:
[----:B------:R-:W0:Y:S01]  /*3490*/  LDCU UR6, c[0x0][0x3ac] ;  /* 0x00007580ff0677ac */ /* 0x000e220008000800 */
[----:B------:R-:W-:Y:S01]  /*34a0*/  SEL R15, R17, RZ, P1 ;  /* 0x000000ff110f7207 */ /* 0x000fe20000800000 */
[----:B------:R-:W-:Y:S01]  /*34b0*/  IMAD.MOV.U32 R14, RZ, RZ, RZ ;  /* 0x000000ffff0e7224 */ /* 0x000fe200078e00ff */
[----:B------:R-:W-:Y:S02]  /*34c0*/  PLOP3.LUT P0, PT, P1, PT, PT, 0x80, 0x8 ;  /* 0x000000000008781c */ /* 0x000fe40000f0f070 */
[----:B0-----:R-:W-:-:S13]  /*34d0*/  ISETP.LE.AND P2, PT, RZ, UR6, PT ;  /* 0x00000006ff007c0c */ /* 0x001fda000bf43270 */
[----:B------:R-:W-:-:S07]  /*34e0*/  @!P2 LOP3.LUT R15, R15, 0x7ff00000, RZ, 0xfc, !PT ;  /* 0x7ff000000f0fa812 */ /* 0x000fce00078efcff */
.L_x_279:
[----:B------:R-:W-:Y:S05]  /*34f0*/  BSYNC.RECONVERGENT B1 ;  /* 0x0000000000017941 */ /* 0x000fea0003800200 */
.L_x_276:
        /* <DEDUP_REMOVED lines=18> */
.L_x_283:
        /* <DEDUP_REMOVED lines=9> */
.L_x_282:
[----:B------:R-:W-:-:S11]  /*36b0*/  DADD R14, R16, R42 ;  /* 0x00000000100e7229 */ /* 0x000fd6000000002a */
.L_x_281:
[----:B------:R-:W-:Y:S05]  /*36c0*/  BSYNC.RECONVERGENT B1 ;  /* 0x0000000000017941 */ /* 0x000fea0003800200 */
.L_x_280:
        /* <DEDUP_REMOVED lines=9> */
.L_x_286:
        /* <DEDUP_REMOVED lines=16> */
.L_x_285:
[----:B------:R-:W0:Y:S01]  /*3860*/  LDCU UR6, c[0x0][0x3ac] ;  /* 0x00007580ff0677ac */ /* 0x000e220008000800 */
[----:B------:R-:W-:Y:S01]  /*3870*/  SEL R11, R13, RZ, P1 ;  /* 0x000000ff0d0b7207 */ /* 0x000fe20000800000 */
[----:B------:R-:W-:Y:S01]  /*3880*/  IMAD.MOV.U32 R10, RZ, RZ, RZ ;  /* 0x000000ffff0a7224 */ /* 0x000fe200078e00ff */
[----:B------:R-:W-:Y:S02]  /*3890*/  PLOP3.LUT P0, PT, P1, PT, PT, 0x80, 0x8 ;  /* 0x000000000008781c */ /* 0x000fe40000f0f070 */
[----:B0-----:R-:W-:-:S13]  /*38a0*/  ISETP.LE.AND P2, PT, RZ, UR6, PT ;  /* 0x00000006ff007c0c */ /* 0x001fda000bf43270 */
[----:B------:R-:W-:-:S07]  /*38b0*/  @!P2 LOP3.LUT R11, R11, 0x7ff00000, RZ, 0xfc, !PT ;  /* 0x7ff000000b0ba812 */ /* 0x000fce00078efcff */
.L_x_287:
[----:B------:R-:W-:Y:S05]  /*38c0*/  BSYNC.RECONVERGENT B1 ;  /* 0x0000000000017941 */ /* 0x000fea0003800200 */
.L_x_284:
        /* <DEDUP_REMOVED lines=18> */
.L_x_291:
        /* <DEDUP_REMOVED lines=9> */
.L_x_290:
[----:B------:R-:W-:-:S11]  /*3a80*/  DADD R10, R12, R42 ;  /* 0x000000000c0a7229 */ /* 0x000fd6000000002a */
.L_x_289:
[----:B------:R-:W-:Y:S05]  /*3a90*/  BSYNC.RECONVERGENT B1 ;  /* 0x0000000000017941 */ /* 0x000fea0003800200 */
.L_x_288:
        /* <DEDUP_REMOVED lines=9> */
.L_x_294:
        /* <DEDUP_REMOVED lines=16> */
.L_x_293:
[----:B------:R-:W0:Y:S01]  /*3c30*/  LDCU UR6, c[0x0][0x3ac] ;  /* 0x00007580ff0677ac */ /* 0x000e220008000800 */
[----:B------:R-:W-:Y:S01]  /*3c40*/  SEL R41, R9, RZ, P1 ;  /* 0x000000ff09297207 */ /* 0x000fe20000800000 */
[----:B------:R-:W-:Y:S01]  /*3c50*/  IMAD.MOV.U32 R40, RZ, RZ, RZ ;  /* 0x000000ffff287224 */ /* 0x000fe200078e00ff */
[----:B------:R-:W-:Y:S02]  /*3c60*/  PLOP3.LUT P0, PT, P1, PT, PT, 0x80, 0x8 ;  /* 0x000000000008781c */ /* 0x000fe40000f0f070 */
[----:B0-----:R-:W-:-:S13]  /*3c70*/  ISETP.LE.AND P2, PT, RZ, UR6, PT ;  /* 0x00000006ff007c0c */ /* 0x001fda000bf43270 */
[----:B------:R-:W-:-:S07]  /*3c80*/  @!P2 LOP3.LUT R41, R41, 0x7ff00000, RZ, 0xfc, !PT ;  /* 0x7ff000002929a812 */ /* 0x000fce00078efcff */
.L_x_295:
[----:B------:R-:W-:Y:S05]  /*3c90*/  BSYNC.RECONVERGENT B1 ;  /* 0x0000000000017941 */ /* 0x000fea0003800200 */
.L_x_292:
[----:B------:R-:W-:Y:S01]  /*3ca0*/  DADD R34, R8, R42 ;  /* 0x0000000008227229 */ /* 0x000fe2000000002a */
[----:B------:R-:W0:Y:S01]  /*3cb0*/  LDC.64 R44, c[0x0][0x3b0] ;  /* 0x0000ec00ff2c7b82 */ /* 0x000e220000000a00 */
[----:B------:R-:W-:Y:S08]  /*3cc0*/  BSSY.RECONVERGENT B1, `(.L_x_296) ;  /* 0x000001c000017945 */ /* 0x000ff00003800200 */
[----:B------:R-:W-:-:S04]  /*3cd0*/  LOP3.LUT R34, R35, 0x7ff00000, RZ, 0xc0, !PT ;  /* 0x7ff0000023227812 */ /* 0x000fc800078ec0ff */
[----:B------:R-:W-:Y:S01]  /*3ce0*/  ISETP.NE.AND P2, PT, R34, 0x7ff00000, PT ;  /* 0x7ff000002200780c */ /* 0x000fe20003f45270 */
[----:B0-----:R-:W-:-:S12]  /*3cf0*/  DMUL R34, R44, 0.5 ;  /* 0x3fe000002c227828 */ /* 0x001fd80000000000 */
        /* <DEDUP_REMOVED lines=14> */
.L_x_299:
        /* <DEDUP_REMOVED lines=9> */
.L_x_298:
[----:B------:R-:W-:-:S11]  /*3e70*/  DADD R40, R8, R42 ;  /* 0x0000000008287229 */ /* 0x000fd6000000002a */
.L_x_297:
[----:B------:R-:W-:Y:S05]  /*3e80*/  BSYNC.RECONVERGENT B1 ;  /* 0x0000000000017941 */ /* 0x000fea0003800200 */
.L_x_296:
[----:B------:R-:W-:Y:S01]  /*3e90*/  DSETP.NEU.AND P2, PT, R28, 1, PT ;  /* 0x3ff000001c00742a */ /* 0x000fe20003f4d000 */
[----:B------:R-:W0:Y:S01]  /*3ea0*/  LDCU.64 UR6, c[0x0][0x390] ;  /* 0x00007200ff0677ac */ /* 0x000e220008000a00 */
[----:B------:R-:W-:Y:S01]  /*3eb0*/  DSETP.NEU.AND P0, PT, R42, RZ, PT ;  /* 0x000000ff2a00722a */ /* 0x000fe20003f0d000 */
[----:B------:R-:W-:Y:S01]  /*3ec0*/  IMAD.MOV.U32 R7, RZ, RZ, 0xe00 ;  /* 0x00000e00ff077424 */ /* 0x000fe200078e00ff */
[----:B------:R-:W-:Y:S01]  /*3ed0*/  DSETP.NEU.AND P3, PT, R24, 1, PT ;  /* 0x3ff000001800742a */ /* 0x000fe20003f6d000 */
[----:B------:R-:W-:Y:S01]  /*3ee0*/  IMAD.MOV.U32 R65, RZ, RZ, RZ ;  /* 0x000000ffff417224 */ /* 0x000fe200078e00ff */
[----:B------:R-:W-:Y:S01]  /*3ef0*/  FSEL R26, R26, RZ, P2 ;  /* 0x000000ff1a1a7208 */ /* 0x000fe20001000000 */
[----:B------:R-:W-:Y:S01]  /*3f00*/  DSETP.NEU.AND P4, PT, R12, 1, PT ;  /* 0x3ff000000c00742a */ /* 0x000fe20003f8d000 */
[----:B------:R-:W-:Y:S01]  /*3f10*/  FSEL R27, R27, 1.875, P2 ;  /* 0x3ff000001b1b7808 */ /* 0x000fe20001000000 */
[----:B------:R-:W-:Y:S01]  /*3f20*/  DSETP.NEU.AND P2, PT, R32, 1, PT ;  /* 0x3ff000002000742a */ /* 0x000fe20003f4d000 */
[----:B------:R-:W-:-:S02]  /*3f30*/  FSEL R26, R26, RZ, P0 ;  /* 0x000000ff1a1a7208 */ /* 0x000fc40000000000 */
[----:B------:R-:W-:-:S03]  /*3f40*/  FSEL R27, R27, 1.875, P0 ;  /* 0x3ff000001b1b7808 */ /* 0x000fc60000000000 */
[----:B------:R-:W-:Y:S02]  /*3f50*/  FSEL R0, R30, RZ, P2 ;  /* 0x000000ff1e007208 */ /* 0x000fe40001000000 */
[----:B------:R-:W-:Y:S01]  /*3f60*/  FSEL R30, R31, 1.875, P2 ;  /* 0x3ff000001f1e7808 */ /* 0x000fe20001000000 */
[----:B------:R-:W-:Y:S01]  /*3f70*/  DMUL R24, R34, R26 ;  /* 0x0000001a22187228 */ /* 0x000fe20000000000 */
[----:B0-----:R-:W-:Y:S01]  /*3f80*/  UIADD3 UR12, UP0, UPT, UR6, -0xe00, URZ ;  /* 0xfffff200060c7890 */ /* 0x001fe2000ff1e0ff */
[----:B------:R-:W-:Y:S01]  /*3f90*/  FSEL R26, R0, RZ, P0 ;  /* 0x000000ff001a7208 */ /* 0x000fe20000000000 */
[----:B------:R-:W-:Y:S01]  /*3fa0*/  DSETP.NEU.AND P2, PT, R20, 1, PT ;  /* 0x3ff000001400742a */ /* 0x000fe20003f4d000 */
[----:B------:R-:W-:Y:S01]  /*3fb0*/  FSEL R27, R30, 1.875, P0 ;  /* 0x3ff000001e1b7808 */ /* 0x000fe20000000000 */
[----:B------:R-:W-:Y:S01]  /*3fc0*/  UIADD3.X UR13, UPT, UPT, UR7, -0x1, URZ, UP0, !UPT ;  /* 0xffffffff070d7890 */ /* 0x000fe200087fe4ff */
[----:B------:R-:W-:Y:S01]  /*3fd0*/  FSEL R20, R22, RZ, P3 ;  /* 0x000000ff16147208 */ /* 0x000fe20001800000 */
[----:B------:R-:W-:Y:S01]  /*3fe0*/  UISETP.GE.U32.AND UP0, UPT, UR12, 0xe00, UPT ;  /* 0x00000e000c00788c */ /* 0x000fe2000bf06070 */
[----:B------:R-:W-:Y:S01]  /*3ff0*/  FSEL R22, R23, 1.875, P3 ;  /* 0x3ff0000017167808 */ /* 0x000fe20001800000 */
[----:B------:R-:W-:Y:S01]  /*4000*/  DSETP.NEU.AND P3, PT, R16, 1, PT ;  /* 0x3ff000001000742a */ /* 0x000fe20003f6d000 */
[----:B------:R-:W-:Y:S01]  /*4010*/  FSEL R20, R20, RZ, P0 ;  /* 0x000000ff14147208 */ /* 0x000fe20000000000 */
[----:B------:R-:W-:Y:S01]  /*4020*/  DFMA R24, R34, R26, R24 ;  /* 0x0000001a2218722b */ /* 0x000fe20000000018 */
[----:B------:R-:W-:Y:S01]  /*4030*/  FSEL R21, R22, 1.875, P0 ;  /* 0x3ff0000016157808 */ /* 0x000fe20000000000 */
[----:B------:R-:W-:Y:S01]  /*4040*/  UISETP.GE.U32.AND.EX UP0, UPT, UR13, URZ, UPT, UP0 ;  /* 0x000000ff0d00728c */ /* 0x000fe2000bf06100 */
[----:B------:R-:W-:-:S02]  /*4050*/  FSEL R16, R18, RZ, P2 ;  /* 0x000000ff12107208 */ /* 0x000fc40001000000 */
[----:B------:R-:W-:Y:S01]  /*4060*/  FSEL R18, R19, 1.875, P2 ;  /* 0x3ff0000013127808 */ /* 0x000fe20001000000 */
[----:B------:R-:W-:Y:S01]  /*4070*/  DSETP.NEU.AND P2, PT, R8, 1, PT ;  /* 0x3ff000000800742a */ /* 0x000fe20003f4d000 */
[----:B------:R-:W-:Y:S01]  /*4080*/  FSEL R16, R16, RZ, P0 ;  /* 0x000000ff10107208 */ /* 0x000fe20000000000 */
[C---:B------:R-:W-:Y:S01]  /*4090*/  DFMA R24, R34.reuse, R20, R24 ;  /* 0x000000142218722b */ /* 0x040fe20000000018 */
[----:B------:R-:W-:Y:S02]  /*40a0*/  FSEL R17, R18, 1.875, P0 ;  /* 0x3ff0000012117808 */ /* 0x000fe40000000000 */
[----:B------:R-:W-:Y:S02]  /*40b0*/  FSEL R12, R14, RZ, P3 ;  /* 0x000000ff0e0c7208 */ /* 0x000fe40001800000 */
[----:B------:R-:W-:Y:S02]  /*40c0*/  FSEL R14, R15, 1.875, P3 ;  /* 0x3ff000000f0e7808 */ /* 0x000fe40001800000 */
[----:B------:R-:W-:Y:S01]  /*40d0*/  FSEL R12, R12, RZ, P0 ;  /* 0x000000ff0c0c7208 */ /* 0x000fe20000000000 */
[----:B------:R-:W-:Y:S01]  /*40e0*/  DFMA R24, R34, R16, R24 ;  /* 0x000000102218722b */ /* 0x000fe20000000018 */
[----:B------:R-:W-:-:S02]  /*40f0*/  FSEL R13, R14, 1.875, P0 ;  /* 0x3ff000000e0d7808 */ /* 0x000fc40000000000 */
[----:B------:R-:W-:Y:S02]  /*4100*/  FSEL R8, R10, RZ, P4 ;  /* 0x000000ff0a087208 */ /* 0x000fe40002000000 */
[----:B------:R-:W-:Y:S02]  /*4110*/  FSEL R10, R11, 1.875, P4 ;  /* 0x3ff000000b0a7808 */ /* 0x000fe40002000000 */
[----:B------:R-:W-:Y:S01]  /*4120*/  FSEL R8, R8, RZ, P0 ;  /* 0x000000ff08087208 */ /* 0x000fe20000000000 */
[----:B------:R-:W-:Y:S01]  /*4130*/  DFMA R24, R34, R12, R24 ;  /* 0x0000000c2218722b */ /* 0x000fe20000000018 */
[----:B------:R-:W-:Y:S02]  /*4140*/  FSEL R9, R10, 1.875, P0 ;  /* 0x3ff000000a097808 */ /* 0x000fe40000000000 */
[----:B------:R-:W-:Y:S02]  /*4150*/  FSEL R32, R40, RZ, P2 ;  /* 0x000000ff28207208 */ /* 0x000fe40001000000 */
[----:B------:R-:W-:-:S02]  /*4160*/  FSEL R40, R41, 1.875, P2 ;  /* 0x3ff0000029287808 */ /* 0x000fc40001000000 */
[----:B------:R-:W-:Y:S01]  /*4170*/  FSEL R32, R32, RZ, P0 ;  /* 0x000000ff20207208 */ /* 0x000fe20000000000 */
[----:B------:R-:W-:Y:S01]  /*4180*/  DFMA R24, R34, R8, R24 ;  /* 0x000000082218722b */ /* 0x000fe20000000018 */
[----:B------:R-:W-:-:S07]  /*4190*/  FSEL R33, R40, 1.875, P0 ;  /* 0x3ff0000028217808 */ /* 0x000fce0000000000 */
[----:B------:R-:W-:Y:S01]  /*41a0*/  DFMA R32, R34, R32, R24 ;  /* 0x000000202220722b */ /* 0x000fe20000000018 */
[----:B------:R-:W-:Y:S10]  /*41b0*/  BRA.U !UP0, `(.L_x_300) ;  /* 0x0000001d08407547 */ /* 0x000ff4000b800000 */
[----:B------:R-:W-:Y:S01]  /*41c0*/  IMAD.MOV.U32 R7, RZ, RZ, 0xe00 ;  /* 0x00000e00ff077424 */ /* 0x000fe200078e00ff */
[----:B------:R-:W0:Y:S01]  /*41d0*/  LDCU UR18, c[0x0][0x3ac] ;  /* 0x00007580ff1277ac */ /* 0x000e220008000800 */
[----:B------:R-:W-:Y:S01]  /*41e0*/  IMAD.MOV.U32 R65, RZ, RZ, RZ ;  /* 0x000000ffff417224 */ /* 0x000fe200078e00ff */
[----:B------:R-:W1:Y:S01]  /*41f0*/  LDCU.64 UR16, c[0x0][0x3a8] ;  /* 0x00007500ff1077ac */ /* 0x000e620008000a00 */
[----:B------:R-:W2:Y:S05]  /*4200*/  LDCU.64 UR6, c[0x0][0x390] ;  /* 0x00007200ff0677ac */ /* 0x000eaa0008000a00 */
.L_x_356:
[----:B------:R-:W-:-:S04]  /*4210*/  LEA R62, P0, R7, R38, 0x3 ;  /* 0x00000026073e7211 */ /* 0x000fc800078018ff */
[----:B------:R-:W-:-:S05]  /*4220*/  LEA.HI.X R63, R7, R39, R65, 0x3, P0 ;  /* 0x00000027073f7211 */ /* 0x000fca00000f1c41 */
[----:B------:R-:W3:Y:S01]  /*4230*/  LDG.E.64 R30, desc[UR10][R62.64] ;  /* 0x0000000a3e1e7981 */ /* 0x000ee2000c1e1b00 */
[----:B------:R-:W-:Y:S01]  /*4240*/  BSSY.RECONVERGENT B1, `(.L_x_301) ;  /* 0x000001a000017945 */ /* 0x000fe20003800200 */
[----:B---3--:R-:W-:-:S14]  /*4250*/  DSETP.NEU.AND P2, PT, R30, RZ, PT ;  /* 0x000000ff1e00722a */ /* 0x008fdc0003f4d000 */
[----:B------:R-:W3:Y:S01]  /*4260*/  @!P2 LDC R0, c[0x0][0x3ac] ;  /* 0x0000eb00ff00ab82 */ /* 0x000ee20000000800 */
[----:B------:R-:W-:Y:S01]  /*4270*/  @!P2 SEL R29, R31, RZ, P1 ;  /* 0x000000ff1f1da207 */ /* 0x000fe20000800000 */
[----:B------:R-:W-:Y:S01]  /*4280*/  @!P2 IMAD.MOV.U32 R28, RZ, RZ, RZ ;  /* 0x000000ffff1ca224 */ /* 0x000fe200078e00ff */
[----:B------:R-:W-:Y:S02]  /*4290*/  @!P2 PLOP3.LUT P0, PT, P1, PT, PT, 0x80, 0x8 ;  /* 0x000000000008a81c */ /* 0x000fe40000f0f070 */
[----:B---3--:R-:W-:-:S13]  /*42a0*/  ISETP.GE.OR P3, PT, R0, RZ, P2 ;  /* 0x000000ff0000720c */ /* 0x008fda0001766670 */
[----:B------:R-:W-:Y:S01]  /*42b0*/  @!P3 LOP3.LUT R29, R29, 0x7ff00000, RZ, 0xfc, !PT ;  /* 0x7ff000001d1db812 */ /* 0x000fe200078efcff */
[----:B------:R-:W-:Y:S06]  /*42c0*/  @!P2 BRA `(.L_x_302) ;  /* 0x000000000044a947 */ /* 0x000fec0003800000 */
[----:B------:R-:W-:Y:S01]  /*42d0*/  DADD R66, -RZ, |R30| ;  /* 0x00000000ff427229 */ /* 0x000fe2000000051e */
[----:B------:R-:W-:Y:S01]  /*42e0*/  BSSY.RECONVERGENT B2, `(.L_x_303) ;  /* 0x0000003000027945 */ /* 0x000fe20003800200 */
[----:B------:R-:W-:-:S09]  /*42f0*/  MOV R0, 0x4310 ;  /* 0x0000431000007802 */ /* 0x000fd20000000f00 */
[----:B012---:R-:W-:Y:S05]  /*4300*/  CALL.REL.NOINC `($_ZN3cub18CUB_300001_SM_10006detail6reduce28DeviceReduceSingleTileKernelINS2_10policy_hubIdyN4cuda3std3__44plusIdEEE10Policy1000EN6thrust24THRUST_300001_SM_1000_NS10device_ptrIdEEPdyS9_dd13power_functorEEvT0_T1_T2_T3_T4_T6_$__internal_accurate_pow) ;  /* 0x0000002c00b07944 */ /* 0x007fea0003c00000 */
[----:B------:R-:W-:Y:S05]  /*4310*/  BSYNC.RECONVERGENT B2 ;  /* 0x0000000000027941 */ /* 0x000fea0003800200 */
.L_x_303:
        /* <DEDUP_REMOVED lines=12> */
.L_x_302:
[----:B012---:R-:W-:Y:S05]  /*43e0*/  BSYNC.RECONVERGENT B1 ;  /* 0x0000000000017941 */ /* 0x007fea0003800200 */
.L_x_301:
        /* <DEDUP_REMOVED lines=20> */
.L_x_306:
[----:B------:R-:W-:-:S14]  /*4530*/  DSETP.NEU.AND P2, PT, |R30|, +INF , PT ;  /* 0x7ff000001e00742a */ /* 0x000fdc0003f4d200 */
[----:B------:R-:W-:Y:S01]  /*4540*/  @!P2 ISETP.NE.AND P3, PT, R6, 0x3fe00000, PT ;  /* 0x3fe000000600a80c */ /* 0x000fe20003f65270 */
[----:B------:R-:W-:-:S03]  /*4550*/  @!P2 IMAD.MOV.U32 R28, RZ, RZ, RZ ;  /* 0x000000ffff1ca224 */ /* 0x000fc600078e00ff */
[-C--:B------:R-:W-:Y:S02]  /*4560*/  @!P2 SEL R0, R64, R5.reuse, P3 ;  /* 0x000000054000a207 */ /* 0x080fe40001800000 */
[----:B------:R-:W-:Y:S02]  /*4570*/  @!P2 ISETP.GE.AND P3, PT, R31, RZ, PT ;  /* 0x000000ff1f00a20c */ /* 0x000fe40003f66270 */
[----:B------:R-:W-:-:S04]  /*4580*/  @!P2 SEL R0, R0, R5, P0 ;  /* 0x000000050000a207 */ /* 0x000fc80000000000 */
[----:B------:R-:W-:-:S07]  /*4590*/  @!P2 SEL R29, R0, R5, !P3 ;  /* 0x00000005001da207 */ /* 0x000fce0005800000 */
.L_x_305:
[----:B------:R-:W-:Y:S05]  /*45a0*/  BSYNC.RECONVERGENT B1 ;  /* 0x0000000000017941 */ /* 0x000fea0003800200 */
.L_x_304:
        /* <DEDUP_REMOVED lines=9> */
.L_x_309:
        /* <DEDUP_REMOVED lines=15> */
.L_x_308:
[----:B------:R-:W-:Y:S01]  /*4730*/  ISETP.LE.AND P2, PT, RZ, UR18, PT ;  /* 0x00000012ff007c0c */ /* 0x000fe2000bf43270 */
[----:B------:R-:W-:Y:S01]  /*4740*/  IMAD.MOV.U32 R24, RZ, RZ, RZ ;  /* 0x000000ffff187224 */ /* 0x000fe200078e00ff */
[----:B------:R-:W-:Y:S02]  /*4750*/  SEL R25, R27, RZ, P1 ;  /* 0x000000ff1b197207 */ /* 0x000fe40000800000 */
[----:B------:R-:W-:-:S09]  /*4760*/  PLOP3.LUT P0, PT, P1, PT, PT, 0x80, 0x8 ;  /* 0x000000000008781c */ /* 0x000fd20000f0f070 */
[----:B------:R-:W-:-:S07]  /*4770*/  @!P2 LOP3.LUT R25, R25, 0x7ff00000, RZ, 0xfc, !PT ;  /* 0x7ff000001919a812 */ /* 0x000fce00078efcff */
.L_x_310:
[----:B------:R-:W-:Y:S05]  /*4780*/  BSYNC.RECONVERGENT B1 ;  /* 0x0000000000017941 */ /* 0x000fea0003800200 */
.L_x_307:
        /* <DEDUP_REMOVED lines=18> */
.L_x_314:
        /* <DEDUP_REMOVED lines=8> */
.L_x_313:
[----:B------:R-:W-:-:S11]  /*4930*/  DADD R24, R26, R42 ;  /* 0x000000001a187229 */ /* 0x000fd6000000002a */
.L_x_312:
[----:B------:R-:W-:Y:S05]  /*4940*/  BSYNC.RECONVERGENT B1 ;  /* 0x0000000000017941 */ /* 0x000fea0003800200 */
.L_x_311:
        /* <DEDUP_REMOVED lines=9> */
.L_x_317:
        /* <DEDUP_REMOVED lines=15> */
.L_x_316:
[----:B------:R-:W-:Y:S01]  /*4ad0*/  ISETP.LE.AND P2, PT, RZ, UR18, PT ;  /* 0x00000012ff007c0c */ /* 0x000fe2000bf43270 */
[----:B------:R-:W-:Y:S01]  /*4ae0*/  IMAD.MOV.U32 R20, RZ, RZ, RZ ;  /* 0x000000ffff147224 */ /* 0x000fe200078e00ff */
[----:B------:R-:W-:Y:S02]  /*4af0*/  SEL R21, R23, RZ, P1 ;  /* 0x000000ff17157207 */ /* 0x000fe40000800000 */
[----:B------:R-:W-:-:S09]  /*4b00*/  PLOP3.LUT P0, PT, P1, PT, PT, 0x80, 0x8 ;  /* 0x000000000008781c */ /* 0x000fd20000f0f070 */
[----:B------:R-:W-:-:S07]  /*4b10*/  @!P2 LOP3.LUT R21, R21, 0x7ff00000, RZ, 0xfc, !PT ;  /* 0x7ff000001515a812 */ /* 0x000fce00078efcff */
.L_x_318:
[----:B------:R-:W-:Y:S05]  /*4b20*/  BSYNC.RECONVERGENT B1 ;  /* 0x0000000000017941 */ /* 0x000fea0003800200 */
.L_x_315:
        /* <DEDUP_REMOVED lines=18> */
.L_x_322:
        /* <DEDUP_REMOVED lines=8> */
.L_x_321:
[----:B------:R-:W-:-:S11]  /*4cd0*/  DADD R20, R22, R42 ;  /* 0x0000000016147229 */ /* 0x000fd6000000002a */
.L_x_320:
[----:B------:R-:W-:Y:S05]  /*4ce0*/  BSYNC.RECONVERGENT B1 ;  /* 0x0000000000017941 */ /* 0x000fea0003800200 */
.L_x_319:
        /* <DEDUP_REMOVED lines=9> */
.L_x_325:
        /* <DEDUP_REMOVED lines=15> */
.L_x_324:
[----:B------:R-:W-:Y:S01]  /*4e70*/  ISETP.LE.AND P2, PT, RZ, UR18, PT ;  /* 0x00000012ff007c0c */ /* 0x000fe2000bf43270 */
[----:B------:R-:W-:Y:S01]  /*4e80*/  IMAD.MOV.U32 R16, RZ, RZ, RZ ;  /* 0x000000ffff107224 */ /* 0x000fe200078e00ff */
[----:B------:R-:W-:Y:S02]  /*4e90*/  SEL R17, R19, RZ, P1 ;  /* 0x000000ff13117207 */ /* 0x000fe40000800000 */
[----:B------:R-:W-:-:S09]  /*4ea0*/  PLOP3.LUT P0, PT, P1, PT, PT, 0x80, 0x8 ;  /* 0x000000000008781c */ /* 0x000fd20000f0f070 */
[----:B------:R-:W-:-:S07]  /*4eb0*/  @!P2 LOP3.LUT R17, R17, 0x7ff00000, RZ, 0xfc, !PT ;  /* 0x7ff000001111a812 */ /* 0x000fce00078efcff */
.L_x_326:
[----:B------:R-:W-:Y:S05]  /*4ec0*/  BSYNC.RECONVERGENT B1 ;  /* 0x0000000000017941 */ /* 0x000fea0003800200 */
.L_x_323:
        /* <DEDUP_REMOVED lines=18> */
.L_x_330:
        /* <DEDUP_REMOVED lines=8> */
.L_x_329:
[----:B------:R-:W-:-:S11]  /*5070*/  DADD R16, R18, R42 ;  /* 0x0000000012107229 */ /* 0x000fd6000000002a */
.L_x_328:
[----:B------:R-:W-:Y:S05]  /*5080*/  BSYNC.RECONVERGENT B1 ;  /* 0x0000000000017941 */ /* 0x000fea0003800200 */
.L_x_327:
        /* <DEDUP_REMOVED lines=9> */
.L_x_333:
        /* <DEDUP_REMOVED lines=15> */
.L_x_332:
[----:B------:R-:W-:Y:S01]  /*5210*/  ISETP.LE.AND P2, PT, RZ, UR18, PT ;  /* 0x00000012ff007c0c */ /* 0x000fe2000bf43270 */
[----:B------:R-:W-:Y:S01]  /*5220*/  IMAD.MOV.U32 R12, RZ, RZ, RZ ;  /* 0x000000ffff0c7224 */ /* 0x000fe200078e00ff */
[----:B------:R-:W-:Y:S02]  /*5230*/  SEL R13, R15, RZ, P1 ;  /* 0x000000ff0f0d7207 */ /* 0x000fe40000800000 */
[----:B------:R-:W-:-:S09]  /*5240*/  PLOP3.LUT P0, PT, P1, PT, PT, 0x80, 0x8 ;  /* 0x000000000008781c */ /* 0x000fd20000f0f070 */
[----:B------:R-:W-:-:S07]  /*5250*/  @!P2 LOP3.LUT R13, R13, 0x7ff00000, RZ, 0xfc, !PT ;  /* 0x7ff000000d0da812 */ /* 0x000fce00078efcff */
.L_x_334:
[----:B------:R-:W-:Y:S05]  /*5260*/  BSYNC.RECONVERGENT B1 ;  /* 0x0000000000017941 */ /* 0x000fea0003800200 */
.L_x_331:
        /* <DEDUP_REMOVED lines=18> */
.L_x_338:
        /* <DEDUP_REMOVED lines=8> */
.L_x_337:
[----:B------:R-:W-:-:S11]  /*5410*/  DADD R12, R14, R42 ;  /* 0x000000000e0c7229 */ /* 0x000fd6000000002a */
.L_x_336:
[----:B------:R-:W-:Y:S05]  /*5420*/  BSYNC.RECONVERGENT B1 ;  /* 0x0000000000017941 */ /* 0x000fea0003800200 */
.L_x_335:
        /* <DEDUP_REMOVED lines=9> */
.L_x_341:
        /* <DEDUP_REMOVED lines=15> */
.L_x_340:
[----:B------:R-:W-:Y:S01]  /*55b0*/  ISETP.LE.AND P2, PT, RZ, UR18, PT ;  /* 0x00000012ff007c0c */ /* 0x000fe2000bf43270 */
[----:B------:R-:W-:Y:S01]  /*55c0*/  IMAD.MOV.U32 R8, RZ, RZ, RZ ;  /* 0x000000ffff087224 */ /* 0x000fe200078e00ff */
[----:B------:R-:W-:Y:S02]  /*55d0*/  SEL R9, R11, RZ, P1 ;  /* 0x000000ff0b097207 */ /* 0x000fe40000800000 */
[----:B------:R-:W-:-:S09]  /*55e0*/  PLOP3.LUT P0, PT, P1, PT, PT, 0x80, 0x8 ;  /* 0x000000000008781c */ /* 0x000fd20000f0f070 */
[----:B------:R-:W-:-:S07]  /*55f0*/  @!P2 LOP3.LUT R9, R9, 0x7ff00000, RZ, 0xfc, !PT ;  /* 0x7ff000000909a812 */ /* 0x000fce00078efcff */
.L_x_342:
[----:B------:R-:W-:Y:S05]  /*5600*/  BSYNC.RECONVERGENT B1 ;  /* 0x0000000000017941 */ /* 0x000fea0003800200 */
.L_x_339:
        /* <DEDUP_REMOVED lines=18> */
.L_x_346:
        /* <DEDUP_REMOVED lines=8> */
.L_x_345:
[----:B------:R-:W-:-:S11]  /*57b0*/  DADD R8, R10, R42 ;  /* 0x000000000a087229 */ /* 0x000fd6000000002a */
.L_x_344:
[----:B------:R-:W-:Y:S05]  /*57c0*/  BSYNC.RECONVERGENT B1 ;  /* 0x0000000000017941 */ /* 0x000fea0003800200 */
.L_x_343:
        /* <DEDUP_REMOVED lines=9> */
.L_x_349:
        /* <DEDUP_REMOVED lines=15> */
.L_x_348:
[----:B------:R-:W-:Y:S01]  /*5950*/  ISETP.LE.AND P2, PT, RZ, UR18, PT ;  /* 0x00000012ff007c0c */ /* 0x000fe2000bf43270 */
[----:B------:R-:W-:Y:S01]  /*5960*/  IMAD.MOV.U32 R40, RZ, RZ, RZ ;  /* 0x000000ffff287224 */ /* 0x000fe200078e00ff */
[----:B------:R-:W-:Y:S02]  /*5970*/  SEL R41, R63, RZ, P1 ;  /* 0x000000ff3f297207 */ /* 0x000fe40000800000 */
[----:B------:R-:W-:-:S09]  /*5980*/  PLOP3.LUT P0, PT, P1, PT, PT, 0x80, 0x8 ;  /* 0x000000000008781c */ /* 0x000fd20000f0f070 */
[----:B------:R-:W-:-:S07]  /*5990*/  @!P2 LOP3.LUT R41, R41, 0x7ff00000, RZ, 0xfc, !PT ;  /* 0x7ff000002929a812 */ /* 0x000fce00078efcff */
.L_x_350:
[----:B------:R-:W-:Y:S05]  /*59a0*/  BSYNC.RECONVERGENT B1 ;  /* 0x0000000000017941 */ /* 0x000fea0003800200 */
.L_x_347:
        /* <DEDUP_REMOVED lines=18> */
.L_x_354:
        /* <DEDUP_REMOVED lines=8> */
.L_x_353:
[----:B------:R-:W-:-:S11]  /*5b50*/  DADD R40, R62, R42 ;  /* 0x000000003e287229 */ /* 0x000fd6000000002a */
.L_x_352:
[----:B------:R-:W-:Y:S05]  /*5b60*/  BSYNC.RECONVERGENT B1 ;  /* 0x0000000000017941 */ /* 0x000fea0003800200 */
.L_x_351:
[----:B------:R-:W-:Y:S02]  /*5b70*/  DSETP.NEU.AND P0, PT, R30, 1, PT ;  /* 0x3ff000001e00742a */ /* 0x000fe40003f0d000 */
[----:B------:R-:W-:Y:S02]  /*5b80*/  DSETP.NEU.AND P2, PT, R42, RZ, PT ;  /* 0x000000ff2a00722a */ /* 0x000fe40003f4d000 */
[----:B------:R-:W-:Y:S02]  /*5b90*/  DSETP.NEU.AND P3, PT, R22, 1, PT ;  /* 0x3ff000001600742a */ /* 0x000fe40003f6d000 */
        /* <DEDUP_REMOVED lines=8> */
[----:B------:R-:W-:Y:S01]  /*5c20*/  DSETP.NEU.AND P0, PT, R18, 1, PT ;  /* 0x3ff000001200742a */ /* 0x000fe20003f0d000 */
[----:B------:R-:W-:Y:S01]  /*5c30*/  FSEL R22, R22, RZ, P2 ;  /* 0x000000ff16167208 */ /* 0x000fe20001000000 */
[----:B------:R-:W-:Y:S01]  /*5c40*/  DFMA R32, R34, R26, R32 ;  /* 0x0000001a2220722b */ /* 0x000fe20000000020 */
[----:B------:R-:W-:Y:S02]  /*5c50*/  FSEL R23, R24, 1.875, P2 ;  /* 0x3ff0000018177808 */ /* 0x000fe40001000000 */
[----:B------:R-:W-:Y:S02]  /*5c60*/  FSEL R18, R20, RZ, P3 ;  /* 0x000000ff14127208 */ /* 0x000fe40001800000 */
[----:B------:R-:W-:Y:S01]  /*5c70*/  FSEL R20, R21, 1.875, P3 ;  /* 0x3ff0000015147808 */ /* 0x000fe20001800000 */
[----:B------:R-:W-:Y:S01]  /*5c80*/  DSETP.NEU.AND P3, PT, R14, 1, PT ;  /* 0x3ff000000e00742a */ /* 0x000fe20003f6d000 */
[----:B------:R-:W-:Y:S01]  /*5c90*/  FSEL R18, R18, RZ, P2 ;  /* 0x000000ff12127208 */ /* 0x000fe20001000000 */
[----:B------:R-:W-:Y:S01]  /*5ca0*/  DFMA R32, R34, R22, R32 ;  /* 0x000000162220722b */ /* 0x000fe20000000020 */
[----:B------:R-:W-:-:S02]  /*5cb0*/  FSEL R19, R20, 1.875, P2 ;  /* 0x3ff0000014137808 */ /* 0x000fc40001000000 */
[----:B------:R-:W-:Y:S02]  /*5cc0*/  FSEL R14, R16, RZ, P0 ;  /* 0x000000ff100e7208 */ /* 0x000fe40000000000 */
[----:B------:R-:W-:Y:S01]  /*5cd0*/  FSEL R16, R17, 1.875, P0 ;  /* 0x3ff0000011107808 */ /* 0x000fe20000000000 */
[----:B------:R-:W-:Y:S01]  /*5ce0*/  DSETP.NEU.AND P0, PT, R62, 1, PT ;  /* 0x3ff000003e00742a */ /* 0x000fe20003f0d000 */
[----:B------:R-:W-:Y:S01]  /*5cf0*/  FSEL R14, R14, RZ, P2 ;  /* 0x000000ff0e0e7208 */ /* 0x000fe20001000000 */
[----:B------:R-:W-:Y:S01]  /*5d00*/  DFMA R32, R34, R18, R32 ;  /* 0x000000122220722b */ /* 0x000fe20000000020 */
[----:B------:R-:W-:Y:S02]  /*5d10*/  FSEL R15, R16, 1.875, P2 ;  /* 0x3ff00000100f7808 */ /* 0x000fe40001000000 */
[----:B------:R-:W-:Y:S02]  /*5d20*/  FSEL R10, R12, RZ, P3 ;  /* 0x000000ff0c0a7208 */ /* 0x000fe40001800000 */
[----:B------:R-:W-:-:S02]  /*5d30*/  FSEL R12, R13, 1.875, P3 ;  /* 0x3ff000000d0c7808 */ /* 0x000fc40001800000 */
        /* <DEDUP_REMOVED lines=9> */
[----:B------:R-:W-:Y:S02]  /*5dd0*/  IADD3 R10, P3, PT, -R7, UR6, RZ ;  /* 0x00000006070a7c10 */ /* 0x000fe4000ff7e1ff */
[----:B------:R-:W-:Y:S01]  /*5de0*/  FSEL R40, R41, 1.875, P0 ;  /* 0x3ff0000029287808 */ /* 0x000fe20000000000 */
[----:B------:R-:W-:Y:S01]  /*5df0*/  DFMA R32, R34, R8, R32 ;  /* 0x000000082220722b */ /* 0x000fe20000000020 */
[----:B------:R-:W-:Y:S02]  /*5e00*/  ISETP.GE.U32.AND P0, PT, R10, 0xe00, PT ;  /* 0x00000e000a00780c */ /* 0x000fe40003f06070 */
[----:B------:R-:W-:Y:S02]  /*5e10*/  FSEL R8, R0, RZ, P2 ;  /* 0x000000ff00087208 */ /* 0x000fe40001000000 */
[----:B------:R-:W-:-:S02]  /*5e20*/  IADD3.X R0, PT, PT, ~R65, UR7, RZ, P3, !PT ;  /* 0x0000000741007c10 */ /* 0x000fc40009ffe5ff */
[----:B------:R-:W-:Y:S02]  /*5e30*/  FSEL R9, R40, 1.875, P2 ;  /* 0x3ff0000028097808 */ /* 0x000fe40001000000 */
[----:B------:R-:W-:-:S04]  /*5e40*/  ISETP.GE.U32.AND.EX P0, PT, R0, RZ, PT, P0 ;  /* 0x000000ff0000720c */ /* 0x000fc80003f06100 */
[----:B------:R-:W-:-:S09]  /*5e50*/  DFMA R32, R34, R8, R32 ;  /* 0x000000082220722b */ /* 0x000fd20000000020 */
[----:B------:R-:W-:Y:S05]  /*5e60*/  @!P0 BRA `(.L_x_355) ;  /* 0x0000000c00ac8947 */ /* 0x000fea0003800000 */
[----:B------:R-:W-:-:S05]  /*5e70*/  IADD3 R7, P0, PT, R7, 0xe00, RZ ;  /* 0x00000e0007077810 */ /* 0x000fca0007f1e0ff */
[----:B------:R-:W-:Y:S01]  /*5e80*/  IMAD.X R65, RZ, RZ, R65, P0 ;  /* 0x000000ffff417224 */ /* 0x000fe200000e0641 */
[----:B------:R-:W-:-:S04]  /*5e90*/  ISETP.GT.U32.AND P0, PT, R7, UR12, PT ;  /* 0x0000000c07007c0c */ /* 0x000fc8000bf04070 */
[----:B------:R-:W-:-:S13]  /*5ea0*/  ISETP.GT.U32.AND.EX P0, PT, R65, UR13, PT, P0 ;  /* 0x0000000d41007c0c */ /* 0x000fda000bf04100 */
[----:B------:R-:W-:Y:S05]  /*5eb0*/  @!P0 BRA `(.L_x_356) ;  /* 0xffffffe000d48947 */ /* 0x000fea000383ffff */
.L_x_300:
[----:B------:R-:W-:-:S04]  /*5ec0*/  ISETP.GE.U32.AND P0, PT, R7, UR6, PT ;  /* 0x0000000607007c0c */ /* 0x000fc8000bf06070 */
[----:B------:R-:W-:-:S13]  /*5ed0*/  ISETP.GE.U32.AND.EX P0, PT, R65, UR7, PT, P0 ;  /* 0x0000000741007c0c */ /* 0x000fda000bf06100 */
[----:B------:R-:W-:Y:S05]  /*5ee0*/  @P0 BRA `(.L_x_355) ;  /* 0x0000000c008c0947 */ /* 0x000fea0003800000 */
[----:B------:R-:W-:Y:S01]  /*5ef0*/  IADD3 R9, PT, PT, -R7, UR6, RZ ;  /* 0x0000000607097c10 */ /* 0x000fe2000fffe1ff */
[----:B------:R-:W0:Y:S01]  /*5f00*/  LDCU UR12, c[0x0][0x3ac] ;  /* 0x00007580ff0c77ac */ /* 0x000e220008000800 */
[----:B------:R-:W-:Y:S02]  /*5f10*/  BSSY.RECONVERGENT B1, `(.L_x_355) ;  /* 0x00000e0000017945 */ /* 0x000fe40003800200 */
[----:B------:R-:W-:Y:S01]  /*5f20*/  ISETP.GE.AND P0, PT, R2, R9, PT ;  /* 0x000000090200720c */ /* 0x000fe20003f06270 */
[----:B------:R-:W1:-:S12]  /*5f30*/  LDCU.64 UR16, c[0x0][0x3a8] ;  /* 0x00007500ff1077ac */ /* 0x000e580008000a00 */
[----:B------:R-:W-:Y:S05]  /*5f40*/  @P0 BRA `(.L_x_357) ;  /* 0x0000000c00700947 */ /* 0x000fea0003800000 */
[----:B------:R-:W-:Y:S01]  /*5f50*/  LOP3.LUT R8, RZ, R2, RZ, 0x33, !PT ;  /* 0x00000002ff087212 */ /* 0x000fe200078e33ff */
[----:B------:R-:W-:Y:S01]  /*5f60*/  BSSY.RECONVERGENT B2, `(.L_x_358) ;  /* 0x000004c000027945 */ /* 0x000fe20003800200 */
[----:B------:R-:W-:Y:S02]  /*5f70*/  IMAD.MOV.U32 R10, RZ, RZ, R2 ;  /* 0x000000ffff0a7224 */ /* 0x000fe400078e0002 */
[----:B------:R-:W-:-:S04]  /*5f80*/  IADD3 R8, PT, PT, -R7, UR6, R8 ;  /* 0x0000000607087c10 */ /* 0x000fc8000fffe108 */
[----:B------:R-:W-:-:S13]  /*5f90*/  LOP3.LUT P0, RZ, R8, 0x200, RZ, 0xc0, !PT ;  /* 0x0000020008ff7812 */ /* 0x000fda000780c0ff */
[----:B------:R-:W-:Y:S05]  /*5fa0*/  @P0 BRA `(.L_x_359) ;  /* 0x00000004001c0947 */ /* 0x000fea0003800000 */
[----:B------:R-:W-:-:S04]  /*5fb0*/  LEA R10, P0, R7, R38, 0x3 ;  /* 0x00000026070a7211 */ /* 0x000fc800078018ff */
[----:B------:R-:W-:-:S06]  /*5fc0*/  LEA.HI.X R11, R7, R39, R65, 0x3, P0 ;  /* 0x00000027070b7211 */ /* 0x000fcc00000f1c41 */
[----:B------:R-:W2:Y:S01]  /*5fd0*/  LDG.E.64 R10, desc[UR10][R10.64] ;  /* 0x0000000a0a0a7981 */ /* 0x000ea2000c1e1b00 */
[----:B------:R-:W-:Y:S01]  /*5fe0*/  BSSY.RECONVERGENT B3, `(.L_x_360) ;  /* 0x000001e000037945 */ /* 0x000fe20003800200 */
[----:B--2---:R-:W-:-:S14]  /*5ff0*/  DSETP.NEU.AND P0, PT, R10, RZ, PT ;  /* 0x000000ff0a00722a */ /* 0x004fdc0003f0d000 */
[----:B------:R-:W-:Y:S05]  /*6000*/  @!P0 BRA `(.L_x_361) ;  /* 0x0000000000548947 */ /* 0x000fea0003800000 */
[----:B------:R-:W-:Y:S01]  /*6010*/  DADD R66, -RZ, |R10| ;  /* 0x00000000ff427229 */ /* 0x000fe2000000050a */
[----:B------:R-:W-:Y:S01]  /*6020*/  BSSY.RECONVERGENT B4, `(.L_x_362) ;  /* 0x0000003000047945 */ /* 0x000fe20003800200 */
[----:B------:R-:W-:-:S09]  /*6030*/  MOV R0, 0x6050 ;  /* 0x0000605000007802 */ /* 0x000fd20000000f00 */
[----:B01----:R-:W-:Y:S05]  /*6040*/  CALL.REL.NOINC `($_ZN3cub18CUB_300001_SM_10006detail6reduce28DeviceReduceSingleTileKernelINS2_10policy_hubIdyN4cuda3std3__44plusIdEEE10Policy1000EN6thrust24THRUST_300001_SM_1000_NS10device_ptrIdEEPdyS9_dd13power_functorEEvT0_T1_T2_T3_T4_T6_$__internal_accurate_pow) ;  /* 0x0000001000607944 */ /* 0x003fea0003c00000 */
[----:B------:R-:W-:Y:S05]  /*6050*/  BSYNC.RECONVERGENT B4 ;  /* 0x0000000000047941 */ /* 0x000fea0003800200 */
.L_x_362:
        /* <DEDUP_REMOVED lines=16> */
.L_x_361:
[----:B------:R-:W2:Y:S01]  /*6160*/  LDCU UR7, c[0x0][0x3ac] ;  /* 0x00007580ff0777ac */ /* 0x000ea20008000800 */
[----:B------:R-:W-:Y:S01]  /*6170*/  SEL R13, R11, RZ, P1 ;  /* 0x000000ff0b0d7207 */ /* 0x000fe20000800000 */
[----:B------:R-:W-:Y:S01]  /*6180*/  IMAD.MOV.U32 R12, RZ, RZ, RZ ;  /* 0x000000ffff0c7224 */ /* 0x000fe200078e00ff */
[----:B------:R-:W-:Y:S02]  /*6190*/  PLOP3.LUT P0, PT, P1, PT, PT, 0x80, 0x8 ;  /* 0x000000000008781c */ /* 0x000fe40000f0f070 */
[----:B--2---:R-:W-:-:S13]  /*61a0*/  ISETP.LE.AND P2, PT, RZ, UR7, PT ;  /* 0x00000007ff007c0c */ /* 0x004fda000bf43270 */
[----:B------:R-:W-:-:S07]  /*61b0*/  @!P2 LOP3.LUT R13, R13, 0x7ff00000, RZ, 0xfc, !PT ;  /* 0x7ff000000d0da812 */ /* 0x000fce00078efcff */
.L_x_363:
[----:B01----:R-:W-:Y:S05]  /*61c0*/  BSYNC.RECONVERGENT B3 ;  /* 0x0000000000037941 */ /* 0x003fea0003800200 */
.L_x_360:
        /* <DEDUP_REMOVED lines=18> */
.L_x_367:
        /* <DEDUP_REMOVED lines=9> */
.L_x_366:
[----:B------:R-:W-:-:S11]  /*6380*/  DADD R12, R10, R42 ;  /* 0x000000000a0c7229 */ /* 0x000fd6000000002a */
.L_x_365:
[----:B------:R-:W-:Y:S05]  /*6390*/  BSYNC.RECONVERGENT B3 ;  /* 0x0000000000037941 */ /* 0x000fea0003800200 */
.L_x_364:
[----:B------:R-:W-:Y:S02]  /*63a0*/  DSETP.NEU.AND P0, PT, R10, 1, PT ;  /* 0x3ff000000a00742a */ /* 0x000fe40003f0d000 */
[----:B------:R-:W-:-:S04]  /*63b0*/  DSETP.NEU.AND P2, PT, R42, RZ, PT ;  /* 0x000000ff2a00722a */ /* 0x000fc80003f4d000 */
[----:B------:R-:W-:Y:S02]  /*63c0*/  FSEL R10, R12, RZ, P0 ;  /* 0x000000ff0c0a7208 */ /* 0x000fe40000000000 */
[----:B------:R-:W-:Y:S02]  /*63d0*/  FSEL R12, R13, 1.875, P0 ;  /* 0x3ff000000d0c7808 */ /* 0x000fe40000000000 */
[----:B------:R-:W-:Y:S02]  /*63e0*/  FSEL R10, R10, RZ, P2 ;  /* 0x000000ff0a0a7208 */ /* 0x000fe40001000000 */
[----:B------:R-:W-:-:S06]  /*63f0*/  FSEL R11, R12, 1.875, P2 ;  /* 0x3ff000000c0b7808 */ /* 0x000fcc0001000000 */
[----:B------:R-:W-:Y:S01]  /*6400*/  DFMA R32, R34, R10, R32 ;  /* 0x0000000a2220722b */ /* 0x000fe20000000020 */
[----:B------:R-:W-:-:S10]  /*6410*/  VIADD R10, R2, 0x200 ;  /* 0x00000200020a7836 */ /* 0x000fd40000000000 */
.L_x_359:
[----:B01----:R-:W-:Y:S05]  /*6420*/  BSYNC.RECONVERGENT B2 ;  /* 0x0000000000027941 */ /* 0x003fea0003800200 */
.L_x_358:
[----:B------:R-:W-:-:S13]  /*6430*/  ISETP.GE.U32.AND P0, PT, R8, 0x200, PT ;  /* 0x000002000800780c */ /* 0x000fda0003f06070 */
[----:B------:R-:W-:Y:S05]  /*6440*/  @!P0 BRA `(.L_x_357) ;  /* 0x0000000800308947 */ /* 0x000fea0003800000 */
[----:B------:R-:W0:Y:S01]  /*6450*/  LDCU.64 UR8, c[0x0][0x380] ;  /* 0x00007000ff0877ac */ /* 0x000e220008000a00 */
[----:B------:R-:W-:-:S05]  /*6460*/  IADD3 R7, P0, PT, R10, R7, RZ ;  /* 0x000000070a077210 */ /* 0x000fca0007f1e0ff */
[----:B------:R-:W-:Y:S01]  /*6470*/  IMAD.X R0, RZ, RZ, R65, P0 ;  /* 0x000000ffff007224 */ /* 0x000fe200000e0641 */
[----:B0-----:R-:W-:-:S04]  /*6480*/  LEA R16, P2, R7, UR8, 0x3 ;  /* 0x0000000807107c11 */ /* 0x001fc8000f8418ff */
[----:B------:R-:W-:Y:S02]  /*6490*/  IADD3 R16, P0, PT, R16, 0x1000, RZ ;  /* 0x0000100010107810 */ /* 0x000fe40007f1e0ff */
[----:B------:R-:W-:-:S05]  /*64a0*/  LEA.HI.X R17, R7, UR9, R0, 0x3, P2 ;  /* 0x0000000907117c11 */ /* 0x000fca00090f1c00 */
[----:B------:R-:W-:-:S07]  /*64b0*/  IMAD.X R17, RZ, RZ, R17, P0 ;  /* 0x000000ffff117224 */ /* 0x000fce00000e0611 */
.L_x_382:
        /* <DEDUP_REMOVED lines=15> */
.L_x_370:
        /* <DEDUP_REMOVED lines=12> */
.L_x_369:
[----:B------:R-:W-:Y:S05]  /*6670*/  BSYNC.RECONVERGENT B2 ;  /* 0x0000000000027941 */ /* 0x000fea0003800200 */
.L_x_368:
        /* <DEDUP_REMOVED lines=20> */
.L_x_373:
[----:B------:R-:W-:-:S14]  /*67c0*/  DSETP.NEU.AND P2, PT, |R14|, +INF , PT ;  /* 0x7ff000000e00742a */ /* 0x000fdc0003f4d200 */
[----:B------:R-:W-:Y:S01]  /*67d0*/  @!P2 ISETP.NE.AND P3, PT, R6, 0x3fe00000, PT ;  /* 0x3fe000000600a80c */ /* 0x000fe20003f65270 */
[----:B------:R-:W-:-:S03]  /*67e0*/  @!P2 IMAD.MOV.U32 R20, RZ, RZ, RZ ;  /* 0x000000ffff14a224 */ /* 0x000fc600078e00ff */
[-C--:B------:R-:W-:Y:S02]  /*67f0*/  @!P2 SEL R0, R64, R5.reuse, P3 ;  /* 0x000000054000a207 */ /* 0x080fe40001800000 */
[----:B------:R-:W-:Y:S02]  /*6800*/  @!P2 ISETP.GE.AND P3, PT, R15, RZ, PT ;  /* 0x000000ff0f00a20c */ /* 0x000fe40003f66270 */
[----:B------:R-:W-:-:S04]  /*6810*/  @!P2 SEL R0, R0, R5, P0 ;  /* 0x000000050000a207 */ /* 0x000fc80000000000 */
[----:B------:R-:W-:-:S07]  /*6820*/  @!P2 SEL R21, R0, R5, !P3 ;  /* 0x000000050015a207 */ /* 0x000fce0005800000 */
.L_x_372:
[----:B------:R-:W-:Y:S05]  /*6830*/  BSYNC.RECONVERGENT B2 ;  /* 0x0000000000027941 */ /* 0x000fea0003800200 */
.L_x_371:
        /* <DEDUP_REMOVED lines=16> */
.L_x_376:
        /* <DEDUP_REMOVED lines=15> */
.L_x_375:
[----:B------:R-:W-:Y:S01]  /*6a30*/  ISETP.LE.AND P2, PT, RZ, UR12, PT ;  /* 0x0000000cff007c0c */ /* 0x000fe2000bf43270 */
[----:B------:R-:W-:Y:S01]  /*6a40*/  IMAD.MOV.U32 R14, RZ, RZ, RZ ;  /* 0x000000ffff0e7224 */ /* 0x000fe200078e00ff */
[----:B------:R-:W-:Y:S02]  /*6a50*/  SEL R15, R13, RZ, P1 ;  /* 0x000000ff0d0f7207 */ /* 0x000fe40000800000 */
[----:B------:R-:W-:-:S09]  /*6a60*/  PLOP3.LUT P0, PT, P1, PT, PT, 0x80, 0x8 ;  /* 0x000000000008781c */ /* 0x000fd20000f0f070 */
[----:B------:R-:W-:-:S07]  /*6a70*/  @!P2 LOP3.LUT R15, R15, 0x7ff00000, RZ, 0xfc, !PT ;  /* 0x7ff000000f0fa812 */ /* 0x000fce00078efcff */
.L_x_377:
[----:B------:R-:W-:Y:S05]  /*6a80*/  BSYNC.RECONVERGENT B2 ;  /* 0x0000000000027941 */ /* 0x000fea0003800200 */
.L_x_374:
        /* <DEDUP_REMOVED lines=18> */
.L_x_381:
        /* <DEDUP_REMOVED lines=8> */
.L_x_380:
[----:B------:R-:W-:-:S11]  /*6c30*/  DADD R14, R12, R18 ;  /* 0x000000000c0e7229 */ /* 0x000fd60000000012 */
.L_x_379:
[----:B------:R-:W-:Y:S05]  /*6c40*/  BSYNC.RECONVERGENT B2 ;  /* 0x0000000000027941 */ /* 0x000fea0003800200 */
.L_x_378:
[----:B------:R-:W-:Y:S01]  /*6c50*/  DSETP.NEU.AND P0, PT, R12, 1, PT ;  /* 0x3ff000000c00742a */ /* 0x000fe20003f0d000 */
[----:B------:R-:W-:Y:S01]  /*6c60*/  VIADD R10, R10, 0x400 ;  /* 0x000004000a0a7836 */ /* 0x000fe20000000000 */
[----:B------:R-:W-:-:S04]  /*6c70*/  DSETP.NEU.AND P2, PT, R18, RZ, PT ;  /* 0x000000ff1200722a */ /* 0x000fc80003f4d000 */
[----:B------:R-:W-:Y:S02]  /*6c80*/  FSEL R12, R14, RZ, P0 ;  /* 0x000000ff0e0c7208 */ /* 0x000fe40000000000 */
[----:B------:R-:W-:Y:S02]  /*6c90*/  FSEL R14, R15, 1.875, P0 ;  /* 0x3ff000000f0e7808 */ /* 0x000fe40000000000 */
[----:B------:R-:W-:Y:S02]  /*6ca0*/  ISETP.GE.AND P0, PT, R10, R9, PT ;  /* 0x000000090a00720c */ /* 0x000fe40003f06270 */
[----:B------:R-:W-:Y:S02]  /*6cb0*/  FSEL R12, R12, RZ, P2 ;  /* 0x000000ff0c0c7208 */ /* 0x000fe40001000000 */
[----:B------:R-:W-:Y:S02]  /*6cc0*/  FSEL R13, R14, 1.875, P2 ;  /* 0x3ff000000e0d7808 */ /* 0x000fe40001000000 */
[----:B------:R-:W-:-:S04]  /*6cd0*/  IADD3 R16, P2, PT, R16, 0x2000, RZ ;  /* 0x0000200010107810 */ /* 0x000fc80007f5e0ff */
[----:B------:R-:W-:Y:S01]  /*6ce0*/  DFMA R32, R34, R12, R32 ;  /* 0x0000000c2220722b */ /* 0x000fe20000000020 */
[----:B------:R-:W-:Y:S02]  /*6cf0*/  IMAD.X R17, RZ, RZ, R17, P2 ;  /* 0x000000ffff117224 */ /* 0x000fe400010e0611 */
[----:B------:R-:W-:Y:S08]  /*6d00*/  @!P0 BRA `(.L_x_382) ;  /* 0xfffffff400ec8947 */ /* 0x000ff0000383ffff */
.L_x_357:
[----:B01----:R-:W-:Y:S05]  /*6d10*/  BSYNC.RECONVERGENT B1 ;  /* 0x0000000000017941 */ /* 0x003fea0003800200 */
.L_x_355:
        /* <DEDUP_REMOVED lines=68> */
.L_x_246:
[----:B------:R-:W-:Y:S05]  /*7160*/  BSYNC.RECONVERGENT B0 ;  /* 0x0000000000007941 */ /* 0x000fea0003800200 */
.L_x_208:
[----:B------:R-:W-:Y:S05]  /*7170*/  @P1 EXIT ;  /* 0x000000000000194d */ /* 0x000fea0003800000 */
[----:B------:R-:W0:Y:S01]  /*7180*/  LDCU.64 UR4, c[0x0][0x3a0] ;  /* 0x00007400ff0477ac */ /* 0x000e220008000a00 */
[----:B------:R-:W1:Y:S01]  /*7190*/  LDC.64 R2, c[0x0][0x388] ;  /* 0x0000e200ff027b82 */ /* 0x000e620000000a00 */
[----:B0-----:R-:W-:-:S07]  /*71a0*/  DADD R6, R6, UR4 ;  /* 0x0000000406067e29 */ /* 0x001fce0008000000 */
[----:B-1----:R-:W-:Y:S01]  /*71b0*/  STG.E.64 desc[UR10][R2.64], R6 ;  /* 0x0000000602007986 */ /* 0x002fe2000c101b0a */
[----:B------:R-:W-:Y:S05]  /*71c0*/  EXIT ;  /* 0x000000000000794d */ /* 0x000fea0003800000 */
        .type           $_ZN3cub18CUB_300001_SM_10006detail6reduce28DeviceReduceSingleTileKernelINS2_10policy_hubIdyN4cuda3std3__44plusIdEEE10Policy1000EN6thrust24THRUST_300001_SM_1000_NS10device_ptrIdEEPdyS9_dd13power_functorEEvT0_T1_T2_T3_T4_T6_$__internal_accurate_pow,@function
        .size           $_ZN3cub18CUB_300001_SM_10006detail6reduce28DeviceReduceSingleTileKernelINS2_10policy_hubIdyN4cuda3std3__44plusIdEEE10Policy1000EN6thrust24THRUST_300001_SM_1000_NS10device_ptrIdEEPdyS9_dd13power_functorEEvT0_T1_T2_T3_T4_T6_$__internal_accurate_pow,(.L_x_805 - $_ZN3cub18CUB_300001_SM_10006detail6reduce28DeviceReduceSingleTileKernelINS2_10policy_hubIdyN4cuda3std3__44plusIdEEE10Policy1000EN6thrust24THRUST_300001_SM_1000_NS10device_ptrIdEEPdyS9_dd13power_functorEEvT0_T1_T2_T3_T4_T6_$__internal_accurate_pow)
$_ZN3cub18CUB_300001_SM_10006detail6reduce28DeviceReduceSingleTileKernelINS2_10policy_hubIdyN4cuda3std3__44plusIdEEE10Policy1000EN6thrust24THRUST_300001_SM_1000_NS10device_ptrIdEEPdyS9_dd13power_functorEEvT0_T1_T2_T3_T4_T6_$__internal_accurate_pow:
[----:B------:R-:W-:Y:S01]  /*71d0*/  ISETP.GT.U32.AND P2, PT, R67, 0xfffff, PT ;  /* 0x000fffff4300780c */ /* 0x000fe20003f44070 */
[----:B------:R-:W-:Y:S01]  /*71e0*/  IMAD.MOV.U32 R42, RZ, RZ, R67 ;  /* 0x000000ffff2a7224 */ /* 0x000fe200078e0043 */
[----:B------:R-:W-:Y:S01]  /*71f0*/  UMOV UR8, 0x7d2cafe2 ;  /* 0x7d2cafe200087882 */ /* 0x000fe20000000000 */
[----:B------:R-:W-:Y:S01]  /*7200*/  IMAD.MOV.U32 R44, RZ, RZ, 0x41ad3b5a ;  /* 0x41ad3b5aff2c7424 */ /* 0x000fe200078e00ff */
[----:B------:R-:W-:Y:S01]  /*7210*/  UMOV UR9, 0x3eb0f5ff ;  /* 0x3eb0f5ff00097882 */ /* 0x000fe20000000000 */
[----:B------:R-:W-:Y:S01]  /*7220*/  IMAD.MOV.U32 R45, RZ, RZ, 0x3ed0f5d2 ;  /* 0x3ed0f5d2ff2d7424 */ /* 0x000fe200078e00ff */
[----:B------:R-:W-:Y:S01]  /*7230*/  UMOV UR14, 0xfefa39ef ;  /* 0xfefa39ef000e7882 */ /* 0x000fe20000000000 */
[----:B------:R-:W-:-:S06]  /*7240*/  UMOV UR15, 0x3fe62e42 ;  /* 0x3fe62e42000f7882 */ /* 0x000fcc0000000000 */
[----:B------:R-:W-:Y:S01]  /*7250*/  @!P2 DMUL R40, R66, 1.80143985094819840000e+16 ;  /* 0x435000004228a828 */ /* 0x000fe20000000000 */
[----:B------:R-:W-:-:S09]  /*7260*/  SHF.R.U32.HI R67, RZ, 0x14, R67 ;  /* 0x00000014ff437819 */ /* 0x000fd20000011643 */
[----:B------:R-:W-:Y:S01]  /*7270*/  @!P2 IMAD.MOV.U32 R42, RZ, RZ, R41 ;  /* 0x000000ffff2aa224 */ /* 0x000fe200078e0029 */
[----:B------:R-:W-:Y:S01]  /*7280*/  @!P2 LEA.HI R67, R41, 0xffffffca, RZ, 0xc ;  /* 0xffffffca2943a811 */ /* 0x000fe200078f60ff */
[----:B------:R-:W-:Y:S02]  /*7290*/  @!P2 IMAD.MOV.U32 R66, RZ, RZ, R40 ;  /* 0x000000ffff42a224 */ /* 0x000fe400078e0028 */
[----:B------:R-:W-:Y:S01]  /*72a0*/  IMAD.MOV.U32 R41, RZ, RZ, 0x43300000 ;  /* 0x43300000ff297424 */ /* 0x000fe200078e00ff */
[----:B------:R-:W-:Y:S01]  /*72b0*/  LOP3.LUT R43, R42, 0x800fffff, RZ, 0xc0, !PT ;  /* 0x800fffff2a2b7812 */ /* 0x000fe200078ec0ff */
[----:B------:R-:W-:Y:S02]  /*72c0*/  IMAD.MOV.U32 R58, RZ, RZ, R66 ;  /* 0x000000ffff3a7224 */ /* 0x000fe400078e0042 */
[----:B------:R-:W-:Y:S01]  /*72d0*/  IMAD.MOV.U32 R42, RZ, RZ, RZ ;  /* 0x000000ffff2a7224 */ /* 0x000fe200078e00ff */
        /* <DEDUP_REMOVED lines=8> */
[----:B------:R-:W-:Y:S01]  /*7360*/  DADD R58, R58, -1 ;  /* 0xbff000003a3a7429 */ /* 0x000fe20000000000 */
[----:B------:R-:W-:-:S03]  /*7370*/  LOP3.LUT R40, R40, 0x80000000, RZ, 0x3c, !PT ;  /* 0x8000000028287812 */ /* 0x000fc600078e3cff */
[----:B------:R-:W0:Y:S02]  /*7380*/  MUFU.RCP64H R43, R47 ;  /* 0x0000002f002b7308 */ /* 0x000e240000001800 */
[----:B0-----:R-:W-:-:S08]  /*7390*/  DFMA R52, -R46, R42, 1 ;  /* 0x3ff000002e34742b */ /* 0x001fd0000000012a */
[----:B------:R-:W-:-:S08]  /*73a0*/  DFMA R52, R52, R52, R52 ;  /* 0x000000343434722b */ /* 0x000fd00000000034 */
[----:B------:R-:W-:-:S08]  /*73b0*/  DFMA R52, R42, R52, R42 ;  /* 0x000000342a34722b */ /* 0x000fd0000000002a */
[----:B------:R-:W-:-:S08]  /*73c0*/  DMUL R42, R58, R52 ;  /* 0x000000343a2a7228 */ /* 0x000fd00000000000 */
[----:B------:R-:W-:-:S08]  /*73d0*/  DFMA R42, R58, R52, R42 ;  /* 0x000000343a2a722b */ /* 0x000fd0000000002a */
[-C--:B------:R-:W-:Y:S02]  /*73e0*/  DMUL R56, R42, R42.reuse ;  /* 0x0000002a2a387228 */ /* 0x080fe40000000000 */
[----:B------:R-:W-:Y:S02]  /*73f0*/  DADD R50, R58, -R42 ;  /* 0x000000003a327229 */ /* 0x000fe4000000082a */
[----:B------:R-:W-:-:S04]  /*7400*/  DMUL R46, R42, R42 ;  /* 0x0000002a2a2e7228 */ /* 0x000fc80000000000 */
[----:B------:R-:W-:Y:S01]  /*7410*/  DFMA R44, R56, UR8, R44 ;  /* 0x00000008382c7c2b */ /* 0x000fe2000800002c */
        /* <DEDUP_REMOVED lines=10> */
[----:B------:R-:W-:-:S05]  /*74c0*/  DMUL R50, R52, R50 ;  /* 0x0000003234327228 */ /* 0x000fca0000000000 */
[----:B------:R-:W-:Y:S01]  /*74d0*/  DFMA R54, R56, R54, UR8 ;  /* 0x0000000838367e2b */ /* 0x000fe20008000036 */
[----:B------:R-:W-:Y:S01]  /*74e0*/  UMOV UR8, 0x9242b910 ;  /* 0x9242b91000087882 */ /* 0x000fe20000000000 */
[----:B------:R-:W-:-:S03]  /*74f0*/  UMOV UR9, 0x3f624924 ;  /* 0x3f62492400097882 */ /* 0x000fc60000000000 */
[----:B------:R-:W-:Y:S02]  /*7500*/  VIADD R59, R51, 0x100000 ;  /* 0x00100000333b7836 */ /* 0x000fe40000000000 */
[----:B------:R-:W-:Y:S01]  /*7510*/  IMAD.MOV.U32 R58, RZ, RZ, R50 ;  /* 0x000000ffff3a7224 */ /* 0x000fe200078e0032 */
[----:B------:R-:W-:Y:S01]  /*7520*/  DFMA R54, R56, R54, UR8 ;  /* 0x0000000838367e2b */ /* 0x000fe20008000036 */
[----:B------:R-:W-:Y:S01]  /*7530*/  UMOV UR8, 0x99999dfb ;  /* 0x99999dfb00087882 */ /* 0x000fe20000000000 */
[----:B------:R-:W-:-:S06]  /*7540*/  UMOV UR9, 0x3f899999 ;  /* 0x3f89999900097882 */ /* 0x000fcc0000000000 */
[----:B------:R-:W-:Y:S01]  /*7550*/  DFMA R54, R56, R54, UR8 ;  /* 0x0000000838367e2b */ /* 0x000fe20008000036 */
[----:B------:R-:W-:Y:S01]  /*7560*/  UMOV UR8, 0x55555555 ;  /* 0x5555555500087882 */ /* 0x000fe20000000000 */
[----:B------:R-:W-:-:S06]  /*7570*/  UMOV UR9, 0x3fb55555 ;  /* 0x3fb5555500097882 */ /* 0x000fcc0000000000 */
[----:B------:R-:W-:-:S08]  /*7580*/  DFMA R44, R56, R54, UR8 ;  /* 0x00000008382c7e2b */ /* 0x000fd00008000036 */
[----:B------:R-:W-:Y:S01]  /*7590*/  DADD R48, -R44, UR8 ;  /* 0x000000082c307e29 */ /* 0x000fe20008000100 */
[----:B------:R-:W-:Y:S01]  /*75a0*/  UMOV UR8, 0xb9e7b0 ;  /* 0x00b9e7b000087882 */ /* 0x000fe20000000000 */
[----:B------:R-:W-:-:S06]  /*75b0*/  UMOV UR9, 0x3c46a4cb ;  /* 0x3c46a4cb00097882 */ /* 0x000fcc0000000000 */
[----:B------:R-:W-:Y:S02]  /*75c0*/  DFMA R54, R56, R54, R48 ;  /* 0x000000363836722b */ /* 0x000fe40000000030 */
[C---:B------:R-:W-:Y:S02]  /*75d0*/  DMUL R48, R42.reuse, R46 ;  /* 0x0000002e2a307228 */ /* 0x040fe40000000000 */
[----:B------:R-:W-:-:S04]  /*75e0*/  DFMA R56, R42, R42, -R46 ;  /* 0x0000002a2a38722b */ /* 0x000fc8000000082e */
[----:B------:R-:W-:Y:S01]  /*75f0*/  DADD R52, R54, -UR8 ;  /* 0x8000000836347e29 */ /* 0x000fe20008000000 */
[----:B------:R-:W-:Y:S01]  /*7600*/  UMOV UR8, 0x80000000 ;  /* 0x8000000000087882 */ /* 0x000fe20000000000 */
[C---:B------:R-:W-:Y:S01]  /*7610*/  DFMA R54, R42.reuse, R46, -R48 ;  /* 0x0000002e2a36722b */ /* 0x040fe20000000830 */
[----:B------:R-:W-:Y:S01]  /*7620*/  UMOV UR9, 0x43300000 ;  /* 0x4330000000097882 */ /* 0x000fe20000000000 */
[----:B------:R-:W-:-:S04]  /*7630*/  DFMA R56, R42, R58, R56 ;  /* 0x0000003a2a38722b */ /* 0x000fc80000000038 */
[----:B------:R-:W-:Y:S02]  /*7640*/  DADD R60, R44, R52 ;  /* 0x000000002c3c7229 */ /* 0x000fe40000000034 */
[----:B------:R-:W-:-:S06]  /*7650*/  DFMA R54, R50, R46, R54 ;  /* 0x0000002e3236722b */ /* 0x000fcc0000000036 */
[----:B------:R-:W-:Y:S02]  /*7660*/  DMUL R46, R60, R48 ;  /* 0x000000303c2e7228 */ /* 0x000fe40000000000 */
[----:B------:R-:W-:Y:S02]  /*7670*/  DFMA R54, R42, R56, R54 ;  /* 0x000000382a36722b */ /* 0x000fe40000000036 */
[----:B------:R-:W-:-:S04]  /*7680*/  DADD R56, R44, -R60 ;  /* 0x000000002c387229 */ /* 0x000fc8000000083c */
[----:B------:R-:W-:-:S04]  /*7690*/  DFMA R44, R60, R48, -R46 ;  /* 0x000000303c2c722b */ /* 0x000fc8000000082e */
[----:B------:R-:W-:-:S04]  /*76a0*/  DADD R56, R52, R56 ;  /* 0x0000000034387229 */ /* 0x000fc80000000038 */
        /* <DEDUP_REMOVED lines=8> */
[----:B------:R-:W-:-:S08]  /*7730*/  DADD R42, R46, R42 ;  /* 0x000000002e2a7229 */ /* 0x000fd0000000002a */
        /* <DEDUP_REMOVED lines=12> */
[----:B------:R-:W-:Y:S01]  /*7800*/  DADD R44, R48, -R44 ;  /* 0x00000000302c7229 */ /* 0x000fe2000000082c */
[----:B------:R-:W-:Y:S02]  /*7810*/  IMAD.MOV.U32 R48, RZ, RZ, 0x652b82fe ;  /* 0x652b82feff307424 */ /* 0x000fe400078e00ff */
[----:B------:R-:W-:-:S05]  /*7820*/  IMAD.MOV.U32 R49, RZ, RZ, 0x3ff71547 ;  /* 0x3ff71547ff317424 */ /* 0x000fca00078e00ff */
[----:B------:R-:W-:Y:S01]  /*7830*/  DFMA R44, R42, UR8, R44 ;  /* 0x000000082a2c7c2b */ /* 0x000fe2000800002c */
[----:B------:R-:W-:Y:S02]  /*7840*/  USHF.L.U32 UR9, UR5, 0x1, URZ ;  /* 0x0000000105097899 */ /* 0x000fe400080006ff */
[----:B------:R-:W-:Y:S02]  /*7850*/  ULOP3.LUT UR8, UR5, 0xff0fffff, URZ, 0xc0, !UPT ;  /* 0xff0fffff05087892 */ /* 0x000fe4000f8ec0ff */
[----:B------:R-:W-:-:S03]  /*7860*/  UISETP.GT.U32.AND UP0, UPT, UR9, -0x2000001, UPT ;  /* 0xfdffffff0900788c */ /* 0x000fc6000bf04070 */
[----:B------:R-:W-:Y:S01]  /*7870*/  DADD R42, R40, R44 ;  /* 0x00000000282a7229 */ /* 0x000fe2000000002c */
[----:B------:R-:W-:-:S03]  /*7880*/  USEL UR9, UR8, UR5, UP0 ;  /* 0x0000000508097287 */ /* 0x000fc60008000000 */
[----:B------:R-:W-:-:S04]  /*7890*/  UMOV UR8, UR4 ;  /* 0x0000000400087c82 */ /* 0x000fc80008000000 */
[----:B------:R-:W-:Y:S02]  /*78a0*/  DADD R46, R40, -R42 ;  /* 0x00000000282e7229 */ /* 0x000fe4000000082a */
[----:B------:R-:W-:-:S06]  /*78b0*/  DMUL R40, R42, UR8 ;  /* 0x000000082a287c28 */ /* 0x000fcc0008000000 */
[----:B------:R-:W-:Y:S02]  /*78c0*/  DADD R44, R44, R46 ;  /* 0x000000002c2c7229 */ /* 0x000fe4000000002e */
[----:B------:R-:W-:-:S08]  /*78d0*/  DFMA R42, R42, UR8, -R40 ;  /* 0x000000082a2a7c2b */ /* 0x000fd00008000828 */
        /* <DEDUP_REMOVED lines=57> */
.L_x_383:
[----:B------:R-:W-:Y:S01]  /*7c70*/  DFMA R44, R44, R46, R46 ;  /* 0x0000002e2c2c722b */ /* 0x000fe2000000002e */
[----:B------:R-:W-:Y:S01]  /*7c80*/  IMAD.MOV.U32 R42, RZ, RZ, R0 ;  /* 0x000000ffff2a7224 */ /* 0x000fe200078e0000 */
[----:B------:R-:W-:Y:S01]  /*7c90*/  DSETP.NEU.AND P2, PT, |R46|, +INF , PT ;  /* 0x7ff000002e00742a */ /* 0x000fe20003f4d200 */
[----:B------:R-:W-:-:S07]  /*7ca0*/  IMAD.MOV.U32 R43, RZ, RZ, 0x0 ;  /* 0x00000000ff2b7424 */ /* 0x000fce00078e00ff */
[----:B------:R-:W-:Y:S02]  /*7cb0*/  FSEL R40, R46, R44, !P2 ;  /* 0x0000002c2e287208 */ /* 0x000fe40005000000 */
[----:B------:R-:W-:Y:S01]  /*7cc0*/  FSEL R41, R47, R45, !P2 ;  /* 0x0000002d2f297208 */ /* 0x000fe20005000000 */
[----:B------:R-:W-:Y:S06]  /*7cd0*/  RET.REL.NODEC R42 `(_ZN3cub18CUB_300001_SM_10006detail6reduce28DeviceReduceSingleTileKernelINS2_10policy_hubIdyN4cuda3std3__44plusIdEEE10Policy1000EN6thrust24THRUST_300001_SM_1000_NS10device_ptrIdEEPdyS9_dd13power_functorEEvT0_T1_T2_T3_T4_T6_) ;  /* 0xffffff802ac87950 */ /* 0x000fec0003c3ffff */
.L_x_384:
        /* <DEDUP_REMOVED lines=10> */
.L_x_805:


//--------------------- .text._ZN3cub18CUB_300001_SM_10006detail6reduce28DeviceReduceSingleTileKernelINS2_10policy_hubIdjN4cuda3std3__44plusIdEEE10Policy1000EPdSC_iS9_ddNS7_10__identityEEEvT0_T1_T2_T3_T4_T6_ --------------------------
	.section	.text._ZN3cub18CUB_300001_SM_10006detail6reduce28DeviceReduceSingleTileKernelINS2_10policy_hubIdjN4cuda3std3__44plusIdEEE10Policy1000EPdSC_iS9_ddNS7_10__identityEEEvT0_T1_T2_T3_T4_T6_,"ax",@progbits
	.align	128
        .global         _ZN3cub18CUB_300001_SM_10006detail6reduce28DeviceReduceSingleTileKernelINS2_10policy_hubIdjN4cuda3std3__44plusIdEEE10Policy1000EPdSC_iS9_ddNS7_10__identityEEEvT0_T1_T2_T3_T4_T6_
        .type           _ZN3cub18CUB_300001_SM_10006detail6reduce28DeviceReduceSingleTileKernelINS2_10policy_hubIdjN4cuda3std3__44plusIdEEE10Policy1000EPdSC_iS9_ddNS7_10__identityEEEvT0_T1_T2_T3_T4_T6_,@function
        .size           _ZN3cub18CUB_300001_SM_10006detail6reduce28DeviceReduceSingleTileKernelINS2_10policy_hubIdjN4cuda3std3__44plusIdEEE10Policy1000EPdSC_iS9_ddNS7_10__identityEEEvT0_T1_T2_T3_T4_T6_,(.L_x_811 - _ZN3cub18CUB_300001_SM_10006detail6reduce28DeviceReduceSingleTileKernelINS2_10policy_hubIdjN4cuda3std3__44plusIdEEE10Policy1000EPdSC_iS9_ddNS7_10__identityEEEvT0_T1_T2_T3_T4_T6_)
        .other          _ZN3cub18CUB_300001_SM_10006detail6reduce28DeviceReduceSingleTileKernelINS2_10policy_hubIdjN4cuda3std3__44plusIdEEE10Policy1000EPdSC_iS9_ddNS7_10__identityEEEvT0_T1_T2_T3_T4_T6_,@"STO_CUDA_ENTRY STV_DEFAULT"
_ZN3cub18CUB_300001_SM_10006detail6reduce28DeviceReduceSingleTileKernelINS2_10policy_hubIdjN4cuda3std3__44plusIdEEE10Policy1000EPdSC_iS9_ddNS7_10__identityEEEvT0_T1_T2_T3_T4_T6_:
.text._ZN3cub18CUB_300001_SM_10006detail6reduce28DeviceReduceSingleTileKernelINS2_10policy_hubIdjN4cuda3std3__44plusIdEEE10Policy1000EPdSC_iS9_ddNS7_10__identityEEEvT0_T1_T2_T3_T4_T6_:
        /* <DEDUP_REMOVED lines=13> */
.L_x_385:
        /* <DEDUP_REMOVED lines=13> */
.L_x_389:
[----:B------:R-:W-:Y:S05]  /*01a0*/  BSYNC.RECONVERGENT B1 ;  /* 0x0000000000017941 */ /* 0x000fea0003800200 */
.L_x_388:
[----:B------:R-:W-:Y:S01]  /*01b0*/  ISETP.GE.AND P0, PT, R5, R4, PT ;  /* 0x000000040500720c */ /* 0x000fe20003f06270 */
[----:B------:R-:W-:-:S12]  /*01c0*/  BSSY.RECONVERGENT B1, `(.L_x_390) ;  /* 0x0000078000017945 */ /* 0x000fd80003800200 */
[----:B------:R-:W-:Y:S05]  /*01d0*/  @P0 BRA `(.L_x_391) ;  /* 0x0000000400d80947 */ /* 0x000fea0003800000 */
[----:B------:R-:W-:Y:S01]  /*01e0*/  LOP3.LUT R9, RZ, R5, RZ, 0x33, !PT ;  /* 0x00000005ff097212 */ /* 0x000fe200078e33ff */
[----:B------:R-:W-:Y:S04]  /*01f0*/  BSSY.RECONVERGENT B2, `(.L_x_392) ;  /* 0x0000019000027945 */ /* 0x000fe80003800200 */
[----:B------:R-:W-:-:S04]  /*0200*/  IMAD.IADD R9, R9, 0x1, R4 ;  /* 0x0000000109097824 */ /* 0x000fc800078e0204 */
[C---:B------:R-:W-:Y:S01]  /*0210*/  IMAD.HI.U32 R0, R9.reuse, -0x33333333, RZ ;  /* 0xcccccccd09007827 */ /* 0x040fe200078e00ff */
[----:B------:R-:W-:-:S04]  /*0220*/  ISETP.GE.U32.AND P0, PT, R9, 0x780, PT ;  /* 0x000007800900780c */ /* 0x000fc80003f06070 */
[----:B------:R-:W-:-:S04]  /*0230*/  SHF.R.U32.HI R0, RZ, 0x9, R0 ;  /* 0x00000009ff007819 */ /* 0x000fc80000011600 */
[----:B------:R-:W-:-:S04]  /*0240*/  LOP3.LUT R2, R0, 0x3, RZ, 0xc0, !PT ;  /* 0x0000000300027812 */ /* 0x000fc800078ec0ff */
[----:B------:R-:W-:-:S13]  /*0250*/  ISETP.NE.AND P1, PT, R2, 0x3, PT ;  /* 0x000000030200780c */ /* 0x000fda0003f25270 */
[----:B------:R-:W-:Y:S05]  /*0260*/  @!P1 BRA `(.L_x_393) ;  /* 0x0000000000449947 */ /* 0x000fea0003800000 */
[----:B------:R-:W0:Y:S01]  /*0270*/  LDC.64 R8, c[0x0][0x380] ;  /* 0x0000e000ff087b82 */ /* 0x000e220000000a00 */
[----:B------:R-:W-:-:S05]  /*0280*/  VIADD R0, R0, 0x1 ;  /* 0x0000000100007836 */ /* 0x000fca0000000000 */
[----:B------:R-:W-:-:S05]  /*0290*/  LOP3.LUT R0, R0, 0x3, RZ, 0xc0, !PT ;  /* 0x0000000300007812 */ /* 0x000fca00078ec0ff */
[----:B------:R-:W-:Y:S02]  /*02a0*/  IMAD.MOV R0, RZ, RZ, -R0 ;  /* 0x000000ffff007224 */ /* 0x000fe400078e0a00 */
[----:B0-----:R-:W-:-:S04]  /*02b0*/  IMAD.WIDE.U32 R8, R5, 0x8, R8 ;  /* 0x0000000805087825 */ /* 0x001fc800078e0008 */
[----:B------:R-:W-:Y:S02]  /*02c0*/  IMAD.MOV.U32 R2, RZ, RZ, R8 ;  /* 0x000000ffff027224 */ /* 0x000fe400078e0008 */
[----:B------:R-:W-:-:S07]  /*02d0*/  IMAD.MOV.U32 R11, RZ, RZ, R9 ;  /* 0x000000ffff0b7224 */ /* 0x000fce00078e0009 */
.L_x_394:
        /* <DEDUP_REMOVED lines=10> */
.L_x_393:
[----:B------:R-:W-:Y:S05]  /*0380*/  BSYNC.RECONVERGENT B2 ;  /* 0x0000000000027941 */ /* 0x000fea0003800200 */
.L_x_392:
        /* <DEDUP_REMOVED lines=8> */
.L_x_397:
        /* <DEDUP_REMOVED lines=43> */
.L_x_396:
[----:B------:R-:W-:Y:S05]  /*06c0*/  BSYNC.RECONVERGENT B2 ;  /* 0x0000000000027941 */ /* 0x000fea0003800200 */
.L_x_395:
        /* <DEDUP_REMOVED lines=26> */
.L_x_399:
[----:B------:R-:W-:Y:S05]  /*0870*/  BSYNC.RECONVERGENT B2 ;  /* 0x0000000000027941 */ /* 0x000fea0003800200 */
.L_x_398:
        /* <DEDUP_REMOVED lines=12> */
.L_x_391:
[----:B------:R-:W-:Y:S05]  /*0940*/  BSYNC.RECONVERGENT B1 ;  /* 0x0000000000017941 */ /* 0x000fea0003800200 */
.L_x_390:
        /* <DEDUP_REMOVED lines=47> */
[----:B------:R-:W0:Y:S04]  /*0c40*/  LDS.128 R8, [UR4+0x20] ;  /* 0x00002004ff087984 */ /* 0x000e280008000c00 */
[----:B------:R-:W1:Y:S04]  /*0c50*/  LDS.128 R16, [UR4+0x30] ;  /* 0x00003004ff107984 */ /* 0x000e680008000c00 */
[----:B--2---:R-:W2:Y:S01]  /*0c60*/  LDS.128 R4, [UR4+0x40] ;  /* 0x00004004ff047984 */ /* 0x004ea20008000c00 */
[----:B0-----:R-:W-:-:S03]  /*0c70*/  DADD R8, R12, R8 ;  /* 0x000000000c087229 */ /* 0x001fc60000000008 */
[----:B------:R-:W-:Y:S05]  /*0c80*/  LDS.128 R12, [UR4+0x60] ;  /* 0x00006004ff0c7984 */ /* 0x000fea0008000c00 */
[----:B------:R-:W-:Y:S02]  /*0c90*/  DADD R2, R8, R10 ;  /* 0x0000000008027229 */ /* 0x000fe4000000000a */
[----:B------:R-:W0:Y:S06]  /*0ca0*/  LDS.128 R8, [UR4+0x50] ;  /* 0x00005004ff087984 */ /* 0x000e2c0008000c00 */
[----:B-1----:R-:W-:-:S08]  /*0cb0*/  DADD R2, R2, R16 ;  /* 0x0000000002027229 */ /* 0x002fd00000000010 */
[----:B------:R-:W-:-:S08]  /*0cc0*/  DADD R2, R2, R18 ;  /* 0x0000000002027229 */ /* 0x000fd00000000012 */
[----:B--2---:R-:W-:-:S08]  /*0cd0*/  DADD R2, R2, R4 ;  /* 0x0000000002027229 */ /* 0x004fd00000000004 */
[----:B------:R-:W-:Y:S01]  /*0ce0*/  DADD R2, R2, R6 ;  /* 0x0000000002027229 */ /* 0x000fe20000000006 */
[----:B------:R-:W1:Y:S07]  /*0cf0*/  LDS.128 R4, [UR4+0x70] ;  /* 0x00007004ff047984 */ /* 0x000e6e0008000c00 */
[----:B0-----:R-:W-:-:S08]  /*0d00*/  DADD R2, R2, R8 ;  /* 0x0000000002027229 */ /* 0x001fd00000000008 */
[----:B------:R-:W-:Y:S01]  /*0d10*/  DADD R2, R2, R10 ;  /* 0x0000000002027229 */ /* 0x000fe2000000000a */
[----:B------:R-:W0:Y:S07]  /*0d20*/  LDS.128 R8, [UR4+0x80] ;  /* 0x00008004ff087984 */ /* 0x000e2e0008000c00 */
[----:B------:R-:W-:-:S08]  /*0d30*/  DADD R2, R2, R12 ;  /* 0x0000000002027229 */ /* 0x000fd0000000000c */
[----:B------:R-:W-:Y:S01]  /*0d40*/  DADD R2, R2, R14 ;  /* 0x0000000002027229 */ /* 0x000fe2000000000e */
[----:B------:R-:W2:Y:S07]  /*0d50*/  LDS.128 R12, [UR4+0x90] ;  /* 0x00009004ff0c7984 */ /* 0x000eae0008000c00 */
[----:B-1----:R-:W-:-:S08]  /*0d60*/  DADD R2, R2, R4 ;  /* 0x0000000002027229 */ /* 0x002fd00000000004 */
[----:B------:R-:W-:Y:S01]  /*0d70*/  DADD R2, R2, R6 ;  /* 0x0000000002027229 */ /* 0x000fe20000000006 */
[----:B------:R-:W1:Y:S07]  /*0d80*/  LDS.128 R4, [UR4+0xa0] ;  /* 0x0000a004ff047984 */ /* 0x000e6e0008000c00 */
[----:B0-----:R-:W-:Y:S01]  /*0d90*/  DADD R2, R2, R8 ;  /* 0x0000000002027229 */ /* 0x001fe20000000008 */
[----:B------:R-:W0:Y:S07]  /*0da0*/  LDS.64 R8, [UR4+0xb0] ;  /* 0x0000b004ff087984 */ /* 0x000e2e0008000a00 */
[----:B------:R-:W-:-:S08]  /*0db0*/  DADD R2, R2, R10 ;  /* 0x0000000002027229 */ /* 0x000fd0000000000a */
[----:B--2---:R-:W-:-:S08]  /*0dc0*/  DADD R2, R2, R12 ;  /* 0x0000000002027229 */ /* 0x004fd0000000000c */
[----:B------:R-:W-:-:S08]  /*0dd0*/  DADD R2, R2, R14 ;  /* 0x0000000002027229 */ /* 0x000fd0000000000e */
[----:B-1----:R-:W-:-:S08]  /*0de0*/  DADD R2, R2, R4 ;  /* 0x0000000002027229 */ /* 0x002fd00000000004 */
[----:B------:R-:W-:-:S08]  /*0df0*/  DADD R2, R2, R6 ;  /* 0x0000000002027229 */ /* 0x000fd00000000006 */
[----:B0-----:R-:W-:Y:S01]  /*0e00*/  DADD R12, R2, R8 ;  /* 0x00000000020c7229 */ /* 0x001fe20000000008 */
[----:B------:R-:W-:Y:S10]  /*0e10*/  BRA `(.L_x_401) ;  /* 0x0000001800487947 */ /* 0x000ff40003800000 */
.L_x_400:
        /* <DEDUP_REMOVED lines=32> */
[----:B------:R-:W-:Y:S01]  /*1020*/  VIADD R0, R2, 0x10 ;  /* 0x0000001002007836 */ /* 0x000fe20000000000 */
[----:B------:R-:W-:Y:S02]  /*1030*/  @!P1 SHF.R.U32.HI R2, RZ, 0x2, R3 ;  /* 0x00000002ff029819 */ /* 0x000fe40000011603 */
[----:B------:R-:W1:Y:S02]  /*1040*/  SHFL.DOWN PT, R7, R11, 0x8, R5 ;  /* 0x090000000b077989 */ /* 0x000e6400000e0005 */
[----:B------:R-:W-:Y:S01]  /*1050*/  @!P1 LOP3.LUT R2, R2, 0xf8, RZ, 0xc0, !PT ;  /* 0x000000f802029812 */ /* 0x000fe200078ec0ff */
[----:B-1----:R-:W-:-:S10]  /*1060*/  DADD R6, R6, R10 ;  /* 0x0000000006067229 */ /* 0x002fd4000000000a */
[----:B------:R-:W-:Y:S02]  /*1070*/  FSEL R8, R10, R6, P0 ;  /* 0x000000060a087208 */ /* 0x000fe40000000000 */
[----:B------:R-:W-:Y:S02]  /*1080*/  FSEL R9, R11, R7, P0 ;  /* 0x000000070b097208 */ /* 0x000fe40000000000 */
[----:B------:R-:W-:Y:S01]  /*1090*/  @!P1 MOV R10, 0x400 ;  /* 0x00000400000a9802 */ /* 0x000fe20000000f00 */
[----:B------:R-:W-:Y:S01]  /*10a0*/  SHFL.DOWN PT, R6, R8, 0x10, R5 ;  /* 0x0a00000008067989 */ /* 0x000fe200000e0005 */
[----:B------:R-:W-:Y:S02]  /*10b0*/  ISETP.GT.AND P0, PT, R0, R5, PT ;  /* 0x000000050000720c */ /* 0x000fe40003f04270 */
[----:B0-----:R-:W-:Y:S01]  /*10c0*/  @!P1 LEA R11, R13, R10, 0x18 ;  /* 0x0000000a0d0b9211 */ /* 0x001fe200078ec0ff */
        /* <DEDUP_REMOVED lines=9> */
[----:B------:R-:W0:Y:S01]  /*1160*/  S2UR UR5, SR_CgaCtaId ;  /* 0x00000000000579c3 */ /* 0x000e220000008800 */
[----:B------:R-:W-:Y:S01]  /*1170*/  UMOV UR4, 0x400 ;  /* 0x0000040000047882 */ /* 0x000fe20000000000 */
[----:B------:R-:W-:Y:S01]  /*1180*/  ISETP.GT.AND P1, PT, R4, 0x20, PT ;  /* 0x000000200400780c */ /* 0x000fe20003f24270 */
[----:B0-----:R-:W-:-:S09]  /*1190*/  ULEA UR4, UR5, UR4, 0x18 ;  /* 0x0000000405047291 */ /* 0x001fd2000f8ec0ff */
[----:B------:R-:W0:Y:S04]  /*11a0*/  LDS.128 R16, [UR4+0x20] ;  /* 0x00002004ff107984 */ /* 0x000e280008000c00 */
[----:B-1----:R-:W1:Y:S01]  /*11b0*/  LDS.128 R8, [UR4+0x30] ;  /* 0x00003004ff087984 */ /* 0x002e620008000c00 */
[----:B0-----:R-:W-:-:S10]  /*11c0*/  DADD R16, R12, R16 ;  /* 0x000000000c107229 */ /* 0x001fd40000000010 */
[----:B------:R-:W-:Y:S02]  /*11d0*/  FSEL R2, R16, R12, P1 ;  /* 0x0000000c10027208 */ /* 0x000fe40000800000 */
[----:B------:R-:W-:Y:S02]  /*11e0*/  FSEL R3, R17, R13, P1 ;  /* 0x0000000d11037208 */ /* 0x000fe40000800000 */
[----:B------:R-:W-:Y:S01]  /*11f0*/  ISETP.GT.AND P1, PT, R4, 0x40, PT ;  /* 0x000000400400780c */ /* 0x000fe20003f24270 */
[----:B------:R-:W0:Y:S03]  /*1200*/  LDS.128 R12, [UR4+0x40] ;  /* 0x00004004ff0c7984 */ /* 0x000e260008000c00 */
        /* <DEDUP_REMOVED lines=65> */
[----:B------:R-:W1:Y:S01]  /*1620*/  LDS.64 R2, [UR4+0xb0] ;  /* 0x0000b004ff027984 */ /* 0x000e620008000a00 */
        /* <DEDUP_REMOVED lines=11> */
[----:B------:R-:W-:Y:S01]  /*16e0*/  FSEL R13, R3, R7, P1 ;  /* 0x00000007030d7208 */ /* 0x000fe20000800000 */
[----:B------:R-:W-:Y:S06]  /*16f0*/  BRA `(.L_x_401) ;  /* 0x0000001000107947 */ /* 0x000fec0003800000 */
.L_x_387:
[----:B------:R-:W0:Y:S01]  /*1700*/  S2R R0, SR_TID.X ;  /* 0x0000000000007919 */ /* 0x000e220000002100 */
[----:B------:R-:W0:Y:S02]  /*1710*/  LDC.64 R6, c[0x0][0x380] ;  /* 0x0000e000ff067b82 */ /* 0x000e240000000a00 */
[----:B0-----:R-:W-:-:S05]  /*1720*/  IMAD.WIDE.U32 R6, R0, 0x8, R6 ;  /* 0x0000000800067825 */ /* 0x001fca00078e0006 */
[----:B------:R-:W2:Y:S04]  /*1730*/  LDG.E.64.CONSTANT R20, desc[UR6][R6.64] ;  /* 0x0000000606147981 */ /* 0x000ea8000c1e9b00 */
[----:B------:R-:W2:Y:S04]  /*1740*/  LDG.E.64.CONSTANT R2, desc[UR6][R6.64+0x1400] ;  /* 0x0014000606027981 */ /* 0x000ea8000c1e9b00 */
[----:B------:R-:W3:Y:S04]  /*1750*/  LDG.E.64.CONSTANT R8, desc[UR6][R6.64+0x2800] ;  /* 0x0028000606087981 */ /* 0x000ee8000c1e9b00 */
[----:B------:R-:W4:Y:S04]  /*1760*/  LDG.E.64.CONSTANT R10, desc[UR6][R6.64+0x3c00] ;  /* 0x003c0006060a7981 */ /* 0x000f28000c1e9b00 */
[----:B------:R-:W5:Y:S04]  /*1770*/  LDG.E.64.CONSTANT R12, desc[UR6][R6.64+0x5000] ;  /* 0x00500006060c7981 */ /* 0x000f68000c1e9b00 */
[----:B------:R-:W5:Y:S04]  /*1780*/  LDG.E.64.CONSTANT R14, desc[UR6][R6.64+0x6400] ;  /* 0x00640006060e7981 */ /* 0x000f68000c1e9b00 */
[----:B------:R-:W5:Y:S04]  /*1790*/  LDG.E.64.CONSTANT R16, desc[UR6][R6.64+0x7800] ;  /* 0x0078000606107981 */ /* 0x000f68000c1e9b00 */
[----:B------:R-:W5:Y:S01]  /*17a0*/  LDG.E.64.CONSTANT R18, desc[UR6][R6.64+0x8c00] ;  /* 0x008c000606127981 */ /* 0x000f62000c1e9b00 */
[----:B------:R-:W-:Y:S01]  /*17b0*/  ISETP.GE.U32.AND P0, PT, R4, 0x2800, PT ;  /* 0x000028000400780c */ /* 0x000fe20003f06070 */
[----:B--2---:R-:W-:-:S08]  /*17c0*/  DADD R2, R20, R2 ;  /* 0x0000000014027229 */ /* 0x004fd00000000002 */
[----:B---3--:R-:W-:Y:S01]  /*17d0*/  DADD R2, R8, R2 ;  /* 0x0000000008027229 */ /* 0x008fe20000000002 */
[----:B------:R-:W-:-:S07]  /*17e0*/  IMAD.MOV.U32 R9, RZ, RZ, 0x1400 ;  /* 0x00001400ff097424 */ /* 0x000fce00078e00ff */
[----:B----4-:R-:W-:-:S08]  /*17f0*/  DADD R2, R10, R2 ;  /* 0x000000000a027229 */ /* 0x010fd00000000002 */
[----:B-----5:R-:W-:-:S08]  /*1800*/  DADD R2, R12, R2 ;  /* 0x000000000c027229 */ /* 0x020fd00000000002 */
[----:B------:R-:W-:-:S08]  /*1810*/  DADD R2, R14, R2 ;  /* 0x000000000e027229 */ /* 0x000fd00000000002 */
[----:B------:R-:W-:-:S08]  /*1820*/  DADD R2, R16, R2 ;  /* 0x0000000010027229 */ /* 0x000fd00000000002 */
[----:B------:R-:W-:Y:S01]  /*1830*/  DADD R2, R18, R2 ;  /* 0x0000000012027229 */ /* 0x000fe20000000002 */
[----:B------:R-:W-:Y:S10]  /*1840*/  @!P0 BRA `(.L_x_402) ;  /* 0x00000000006c8947 */ /* 0x000ff40003800000 */
[----:B------:R-:W0:Y:S01]  /*1850*/  LDC R26, c[0x0][0x390] ;  /* 0x0000e400ff1a7b82 */ /* 0x000e220000000800 */
[----:B------:R-:W-:Y:S02]  /*1860*/  VIADD R8, R4, 0xffffec00 ;  /* 0xffffec0004087836 */ /* 0x000fe40000000000 */
[----:B------:R-:W-:-:S07]  /*1870*/  IMAD.MOV.U32 R9, RZ, RZ, 0x1400 ;  /* 0x00001400ff097424 */ /* 0x000fce00078e00ff */
.L_x_404:
[----:B------:R-:W-:-:S05]  /*1880*/  IMAD.WIDE R12, R9, 0x8, R6 ;  /* 0x00000008090c7825 */ /* 0x000fca00078e0206 */
[----:B------:R-:W2:Y:S04]  /*1890*/  LDG.E.64.CONSTANT R4, desc[UR6][R12.64] ;  /* 0x000000060c047981 */ /* 0x000ea8000c1e9b00 */
[----:B------:R-:W3:Y:S04]  /*18a0*/  LDG.E.64.CONSTANT R14, desc[UR6][R12.64+0x1400] ;  /* 0x001400060c0e7981 */ /* 0x000ee8000c1e9b00 */
[----:B------:R-:W4:Y:S04]  /*18b0*/  LDG.E.64.CONSTANT R16, desc[UR6][R12.64+0x2800] ;  /* 0x002800060c107981 */ /* 0x000f28000c1e9b00 */
[----:B------:R-:W5:Y:S04]  /*18c0*/  LDG.E.64.CONSTANT R18, desc[UR6][R12.64+0x3c00] ;  /* 0x003c00060c127981 */ /* 0x000f68000c1e9b00 */
        /* <DEDUP_REMOVED lines=8> */
[----:B------:R-:W-:-:S08]  /*1950*/  DADD R4, R20, R4 ;  /* 0x0000000014047229 */ /* 0x000fd00000000004 */
[----:B------:R-:W-:Y:S01]  /*1960*/  DADD R22, R22, R4 ;  /* 0x0000000016167229 */ /* 0x000fe20000000004 */
[----:B0-----:R-:W-:-:S04]  /*1970*/  IMAD.MOV.U32 R4, RZ, RZ, R26 ;  /* 0x000000ffff047224 */ /* 0x001fc800078e001a */
[----:B------:R-:W-:-:S03]  /*1980*/  IMAD.IADD R2, R4, 0x1, -R9 ;  /* 0x0000000104027824 */ /* 0x000fc600078e0a09 */
[----:B------:R-:W-:Y:S02]  /*1990*/  DADD R22, R24, R22 ;  /* 0x0000000018167229 */ /* 0x000fe40000000016 */
[----:B------:R-:W-:-:S06]  /*19a0*/  ISETP.GE.AND P0, PT, R2, 0x1400, PT ;  /* 0x000014000200780c */ /* 0x000fcc0003f06270 */
[----:B------:R-:W-:-:S07]  /*19b0*/  DADD R2, R10, R22 ;  /* 0x000000000a027229 */ /* 0x000fce0000000016 */
[----:B------:R-:W-:Y:S05]  /*19c0*/  @!P0 BRA `(.L_x_403) ;  /* 0x0000000800348947 */ /* 0x000fea0003800000 */
[----:B------:R-:W-:-:S05]  /*19d0*/  VIADD R9, R9, 0x1400 ;  /* 0x0000140009097836 */ /* 0x000fca0000000000 */
[----:B------:R-:W-:-:S13]  /*19e0*/  ISETP.GT.AND P0, PT, R9, R8, PT ;  /* 0x000000080900720c */ /* 0x000fda0003f04270 */
[----:B------:R-:W-:Y:S05]  /*19f0*/  @!P0 BRA `(.L_x_404) ;  /* 0xfffffffc00a08947 */ /* 0x000fea000383ffff */
.L_x_402:
[----:B------:R-:W-:-:S13]  /*1a00*/  ISETP.GE.AND P0, PT, R9, R4, PT ;  /* 0x000000040900720c */ /* 0x000fda0003f06270 */
[----:B------:R-:W-:Y:S05]  /*1a10*/  @P0 BRA `(.L_x_403) ;  /* 0x0000000800200947 */ /* 0x000fea0003800000 */
[----:B------:R-:W-:Y:S01]  /*1a20*/  IMAD.IADD R39, R4, 0x1, -R9 ;  /* 0x0000000104277824 */ /* 0x000fe200078e0a09 */
[----:B------:R-:W-:Y:S04]  /*1a30*/  BSSY.RECONVERGENT B1, `(.L_x_403) ;  /* 0x0000086000017945 */ /* 0x000fe80003800200 */
[----:B------:R-:W-:-:S13]  /*1a40*/  ISETP.GE.AND P0, PT, R0, R39, PT ;  /* 0x000000270000720c */ /* 0x000fda0003f06270 */
[----:B------:R-:W-:Y:S05]  /*1a50*/  @P0 BRA `(.L_x_405) ;  /* 0x00000008000c0947 */ /* 0x000fea0003800000 */
[----:B------:R-:W-:Y:S01]  /*1a60*/  LOP3.LUT R5, RZ, R0, RZ, 0x33, !PT ;  /* 0x00000000ff057212 */ /* 0x000fe200078e33ff */
[----:B------:R-:W-:Y:S01]  /*1a70*/  BSSY.RECONVERGENT B2, `(.L_x_406) ;  /* 0x0000017000027945 */ /* 0x000fe20003800200 */
[----:B------:R-:W-:Y:S02]  /*1a80*/  IMAD.MOV.U32 R38, RZ, RZ, R0 ;  /* 0x000000ffff267224 */ /* 0x000fe400078e0000 */
[----:B------:R-:W-:-:S04]  /*1a90*/  IADD3 R5, PT, PT, -R9, R4, R5 ;  /* 0x0000000409057210 */ /* 0x000fc80007ffe105 */
[C---:B------:R-:W-:Y:S01]  /*1aa0*/  ISETP.GE.U32.AND P1, PT, R5.reuse, 0x780, PT ;  /* 0x000007800500780c */ /* 0x040fe20003f26070 */
[----:B------:R-:W-:-:S05]  /*1ab0*/  IMAD.HI.U32 R4, R5, -0x33333333, RZ ;  /* 0xcccccccd05047827 */ /* 0x000fca00078e00ff */
[----:B------:R-:W-:-:S04]  /*1ac0*/  SHF.R.U32.HI R4, RZ, 0x9, R4 ;  /* 0x00000009ff047819 */ /* 0x000fc80000011604 */
[----:B------:R-:W-:-:S04]  /*1ad0*/  LOP3.LUT R6, R4, 0x3, RZ, 0xc0, !PT ;  /* 0x0000000304067812 */ /* 0x000fc800078ec0ff */
[----:B------:R-:W-:-:S13]  /*1ae0*/  ISETP.NE.AND P0, PT, R6, 0x3, PT ;  /* 0x000000030600780c */ /* 0x000fda0003f05270 */
[----:B------:R-:W-:Y:S05]  /*1af0*/  @!P0 BRA `(.L_x_407) ;  /* 0x0000000000388947 */ /* 0x000fea0003800000 */
[----:B------:R-:W0:Y:S01]  /*1b00*/  LDC.64 R6, c[0x0][0x380] ;  /* 0x0000e000ff067b82 */ /* 0x000e220000000a00 */
[----:B------:R-:W-:Y:S02]  /*1b10*/  VIADD R4, R4, 0x1 ;  /* 0x0000000104047836 */ /* 0x000fe40000000000 */
[----:B------:R-:W-:Y:S02]  /*1b20*/  IMAD.IADD R11, R0, 0x1, R9 ;  /* 0x00000001000b7824 */ /* 0x000fe400078e0209 */
[----:B------:R-:W-:Y:S01]  /*1b30*/  IMAD.MOV.U32 R38, RZ, RZ, R0 ;  /* 0x000000ffff267224 */ /* 0x000fe200078e0000 */
[----:B------:R-:W-:-:S05]  /*1b40*/  LOP3.LUT R4, R4, 0x3, RZ, 0xc0, !PT ;  /* 0x0000000304047812 */ /* 0x000fca00078ec0ff */
[----:B------:R-:W-:-:S07]  /*1b50*/  IMAD.MOV R8, RZ, RZ, -R4 ;  /* 0x000000ffff087224 */ /* 0x000fce00078e0a04 */
.L_x_408:
[----:B0-----:R-:W-:-:S06]  /*1b60*/  IMAD.WIDE.U32 R4, R11, 0x8, R6 ;  /* 0x000000080b047825 */ /* 0x001fcc00078e0006 */
[----:B------:R-:W2:Y:S01]  /*1b70*/  LDG.E.64.CONSTANT R4, desc[UR6][R4.64] ;  /* 0x0000000604047981 */ /* 0x000ea2000c1e9b00 */
[----:B------:R-:W-:Y:S02]  /*1b80*/  VIADD R8, R8, 0x1 ;  /* 0x0000000108087836 */ /* 0x000fe40000000000 */
[----:B------:R-:W-:Y:S02]  /*1b90*/  VIADD R38, R38, 0x280 ;  /* 0x0000028026267836 */ /* 0x000fe40000000000 */
[----:B------:R-:W-:Y:S01]  /*1ba0*/  VIADD R11, R11, 0x280 ;  /* 0x000002800b0b7836 */ /* 0x000fe20000000000 */
[----:B------:R-:W-:Y:S01]  /*1bb0*/  ISETP.NE.AND P0, PT, R8, RZ, PT ;  /* 0x000000ff0800720c */ /* 0x000fe20003f05270 */
[----:B--2---:R-:W-:-:S12]  /*1bc0*/  DADD R2, R4, R2 ;  /* 0x0000000004027229 */ /* 0x004fd80000000002 */
[----:B------:R-:W-:Y:S05]  /*1bd0*/  @P0 BRA `(.L_x_408) ;  /* 0xfffffffc00e00947 */ /* 0x000fea000383ffff */
.L_x_407:
[----:B------:R-:W-:Y:S05]  /*1be0*/  BSYNC.RECONVERGENT B2 ;  /* 0x0000000000027941 */ /* 0x000fea0003800200 */
.L_x_406:
[----:B------:R-:W-:Y:S05]  /*1bf0*/  @!P1 BRA `(.L_x_405) ;  /* 0x0000000400a49947 */ /* 0x000fea0003800000 */
[----:B------:R-:W0:Y:S01]  /*1c00*/  LDCU.64 UR4, c[0x0][0x380] ;  /* 0x00007000ff0477ac */ /* 0x000e220008000a00 */
[----:B------:R-:W-:Y:S01]  /*1c10*/  IMAD.IADD R7, R39, 0x1, -R38 ;  /* 0x0000000127077824 */ /* 0x000fe200078e0a26 */
[C---:B------:R-:W-:Y:S01]  /*1c20*/  IADD3 R5, P0, PT, R38.reuse, R9, RZ ;  /* 0x0000000926057210 */ /* 0x040fe20007f1e0ff */
[----:B------:R-:W-:Y:S01]  /*1c30*/  BSSY.RECONVERGENT B2, `(.L_x_409) ;  /* 0x000003a000027945 */ /* 0x000fe20003800200 */
[----:B------:R-:W-:Y:S02]  /*1c40*/  IMAD.IADD R40, R38, 0x1, R9 ;  /* 0x0000000126287824 */ /* 0x000fe400078e0209 */
        /* <DEDUP_REMOVED lines=10> */
.L_x_411:
[----:B------:R-:W0:Y:S01]  /*1cf0*/  LDC.64 R30, c[0x0][0x380] ;  /* 0x0000e000ff1e7b82 */ /* 0x000e220000000a00 */
[----:B------:R-:W2:Y:S04]  /*1d00*/  LDG.E.64.CONSTANT R8, desc[UR6][R4.64+-0x1400] ;  /* 0xffec000604087981 */ /* 0x000ea8000c1e9b00 */
[----:B------:R-:W3:Y:S01]  /*1d10*/  LDG.E.64.CONSTANT R10, desc[UR6][R4.64] ;  /* 0x00000006040a7981 */ /* 0x000ee2000c1e9b00 */
[----:B------:R-:W-:-:S03]  /*1d20*/  VIADD R15, R40, 0xa00 ;  /* 0x00000a00280f7836 */ /* 0x000fc60000000000 */
[----:B------:R-:W4:Y:S04]  /*1d30*/  LDG.E.64.CONSTANT R12, desc[UR6][R4.64+0x1400] ;  /* 0x00140006040c7981 */ /* 0x000f28000c1e9b00 */
[----:B------:R-:W5:Y:S04]  /*1d40*/  LDG.E.64.CONSTANT R16, desc[UR6][R4.64+0x3c00] ;  /* 0x003c000604107981 */ /* 0x000f68000c1e9b00 */
[----:B------:R-:W5:Y:S01]  /*1d50*/  LDG.E.64.CONSTANT R18, desc[UR6][R4.64+0x5000] ;  /* 0x0050000604127981 */ /* 0x000f62000c1e9b00 */
[----:B------:R-:W-:-:S03]  /*1d60*/  VIADD R23, R40, 0x1400 ;  /* 0x0000140028177836 */ /* 0x000fc60000000000 */
[----:B------:R-:W5:Y:S01]  /*1d70*/  LDG.E.64.CONSTANT R20, desc[UR6][R4.64+0x6400] ;  /* 0x0064000604147981 */ /* 0x000f62000c1e9b00 */
[----:B0-----:R-:W-:-:S03]  /*1d80*/  IMAD.WIDE.U32 R6, R40, 0x8, R30 ;  /* 0x0000000828067825 */ /* 0x001fc600078e001e */
[----:B------:R-:W5:Y:S04]  /*1d90*/  LDG.E.64.CONSTANT R24, desc[UR6][R4.64+0x8c00] ;  /* 0x008c000604187981 */ /* 0x000f68000c1e9b00 */
[----:B------:R-:W5:Y:S04]  /*1da0*/  LDG.E.64.CONSTANT R26, desc[UR6][R4.64+0xa000] ;  /* 0x00a00006041a7981 */ /* 0x000f68000c1e9b00 */
[----:B------:R-:W2:Y:S01]  /*1db0*/  LDG.E.64.CONSTANT R6, desc[UR6][R6.64] ;  /* 0x0000000606067981 */ /* 0x000ea2000c1e9b00 */
[----:B------:R-:W-:-:S03]  /*1dc0*/  IMAD.WIDE.U32 R14, R15, 0x8, R30 ;  /* 0x000000080f0e7825 */ /* 0x000fc600078e001e */
[----:B------:R-:W5:Y:S04]  /*1dd0*/  LDG.E.64.CONSTANT R28, desc[UR6][R4.64+0xb400] ;  /* 0x00b40006041c7981 */ /* 0x000f68000c1e9b00 */
[----:B------:R-:W5:Y:S01]  /*1de0*/  LDG.E.64.CONSTANT R14, desc[UR6][R14.64] ;  /* 0x000000060e0e7981 */ /* 0x000f62000c1e9b00 */
[----:B------:R-:W-:-:S03]  /*1df0*/  IMAD.WIDE.U32 R22, R23, 0x8, R30 ;  /* 0x0000000817167825 */ /* 0x000fc600078e001e */
[----:B------:R-:W5:Y:S04]  /*1e00*/  LDG.E.64.CONSTANT R34, desc[UR6][R4.64+0xf000] ;  /* 0x00f0000604227981 */ /* 0x000f68000c1e9b00 */
[----:B------:R-:W5:Y:S01]  /*1e10*/  LDG.E.64.CONSTANT R22, desc[UR6][R22.64] ;  /* 0x0000000616167981 */ /* 0x000f62000c1e9b00 */
[----:B------:R-:W-:-:S03]  /*1e20*/  VIADD R33, R40, 0x1e00 ;  /* 0x00001e0028217836 */ /* 0x000fc60000000000 */
[----:B------:R-:W5:Y:S01]  /*1e30*/  LDG.E.64.CONSTANT R36, desc[UR6][R4.64+0x10400] ;  /* 0x0104000604247981 */ /* 0x000f62000c1e9b00 */
[----:B------:R-:W-:-:S03]  /*1e40*/  IMAD.WIDE.U32 R30, R33, 0x8, R30 ;  /* 0x00000008211e7825 */ /* 0x000fc600078e001e */
[----:B------:R0:W5:Y:S04]  /*1e50*/  LDG.E.64.CONSTANT R32, desc[UR6][R4.64+0xdc00] ;  /* 0x00dc000604207981 */ /* 0x000168000c1e9b00 */
[----:B------:R-:W5:Y:S01]  /*1e60*/  LDG.E.64.CONSTANT R30, desc[UR6][R30.64] ;  /* 0x000000061e1e7981 */ /* 0x000f62000c1e9b00 */
[----:B------:R-:W-:-:S05]  /*1e70*/  VIADD R38, R38, 0x2800 ;  /* 0x0000280026267836 */ /* 0x000fca0000000000 */
[----:B------:R-:W-:Y:S02]  /*1e80*/  ISETP.GE.AND P1, PT, R38, R41, PT ;  /* 0x000000292600720c */ /* 0x000fe40003f26270 */
[----:B0-----:R-:W-:Y:S01]  /*1e90*/  IADD3 R4, P2, PT, R4, 0x14000, RZ ;  /* 0x0001400004047810 */ /* 0x001fe20007f5e0ff */
[----:B------:R-:W-:-:S04]  /*1ea0*/  VIADD R40, R40, 0x2800 ;  /* 0x0000280028287836 */ /* 0x000fc80000000000 */
[----:B------:R-:W-:Y:S01]  /*1eb0*/  IMAD.X R5, RZ, RZ, R5, P2 ;  /* 0x000000ffff057224 */ /* 0x000fe200010e0605 */
[----:B--2---:R-:W-:-:S08]  /*1ec0*/  DADD R6, R6, R2 ;  /* 0x0000000006067229 */ /* 0x004fd00000000002 */
[----:B------:R-:W-:-:S08]  /*1ed0*/  DADD R6, R6, R8 ;  /* 0x0000000006067229 */ /* 0x000fd00000000008 */
[----:B---3--:R-:W-:-:S08]  /*1ee0*/  DADD R6, R6, R10 ;  /* 0x0000000006067229 */ /* 0x008fd0000000000a */
[----:B----4-:R-:W-:-:S08]  /*1ef0*/  DADD R6, R6, R12 ;  /* 0x0000000006067229 */ /* 0x010fd0000000000c */
        /* <DEDUP_REMOVED lines=13> */
.L_x_410:
[----:B------:R-:W-:Y:S05]  /*1fd0*/  BSYNC.RECONVERGENT B2 ;  /* 0x0000000000027941 */ /* 0x000fea0003800200 */
.L_x_409:
[----:B------:R-:W-:Y:S01]  /*1fe0*/  IMAD.IADD R6, R39, 0x1, -R38 ;  /* 0x0000000127067824 */ /* 0x000fe200078e0a26 */
[----:B------:R-:W-:Y:S04]  /*1ff0*/  BSSY.RECONVERGENT B2, `(.L_x_412) ;  /* 0x000001d000027945 */ /* 0x000fe80003800200 */
[----:B------:R-:W-:-:S13]  /*2000*/  ISETP.GT.AND P1, PT, R6, 0xa00, PT ;  /* 0x00000a000600780c */ /* 0x000fda0003f24270 */
[----:B------:R-:W-:Y:S05]  /*2010*/  @!P1 BRA `(.L_x_413) ;  /* 0x0000000000689947 */ /* 0x000fea0003800000 */
[----:B------:R-:W0:Y:S01]  /*2020*/  LDC.64 R14, c[0x0][0x380] ;  /* 0x0000e000ff0e7b82 */ /* 0x000e220000000a00 */
[----:B------:R-:W2:Y:S04]  /*2030*/  LDG.E.64.CONSTANT R8, desc[UR6][R4.64+-0x1400] ;  /* 0xffec000604087981 */ /* 0x000ea8000c1e9b00 */
[----:B------:R-:W3:Y:S01]  /*2040*/  LDG.E.64.CONSTANT R10, desc[UR6][R4.64] ;  /* 0x00000006040a7981 */ /* 0x000ee2000c1e9b00 */
[----:B------:R-:W-:-:S03]  /*2050*/  VIADD R17, R40, 0xa00 ;  /* 0x00000a0028117836 */ /* 0x000fc60000000000 */
[----:B------:R-:W4:Y:S04]  /*2060*/  LDG.E.64.CONSTANT R12, desc[UR6][R4.64+0x1400] ;  /* 0x00140006040c7981 */ /* 0x000f28000c1e9b00 */
[----:B------:R-:W5:Y:S04]  /*2070*/  LDG.E.64.CONSTANT R18, desc[UR6][R4.64+0x5000] ;  /* 0x0050000604127981 */ /* 0x000f68000c1e9b00 */
[----:B------:R1:W5:Y:S01]  /*2080*/  LDG.E.64.CONSTANT R20, desc[UR6][R4.64+0x6400] ;  /* 0x0064000604147981 */ /* 0x000362000c1e9b00 */
[----:B0-----:R-:W-:-:S06]  /*2090*/  IMAD.WIDE.U32 R6, R40, 0x8, R14 ;  /* 0x0000000828067825 */ /* 0x001fcc00078e000e */
[----:B------:R-:W2:Y:S01]  /*20a0*/  LDG.E.64.CONSTANT R6, desc[UR6][R6.64] ;  /* 0x0000000606067981 */ /* 0x000ea2000c1e9b00 */
[----:B------:R-:W-:-:S03]  /*20b0*/  IMAD.WIDE.U32 R14, R17, 0x8, R14 ;  /* 0x00000008110e7825 */ /* 0x000fc600078e000e */
[----:B------:R-:W5:Y:S04]  /*20c0*/  LDG.E.64.CONSTANT R16, desc[UR6][R4.64+0x3c00] ;  /* 0x003c000604107981 */ /* 0x000f68000c1e9b00 */
[----:B------:R-:W5:Y:S01]  /*20d0*/  LDG.E.64.CONSTANT R14, desc[UR6][R14.64] ;  /* 0x000000060e0e7981 */ /* 0x000f62000c1e9b00 */
[----:B------:R-:W-:Y:S01]  /*20e0*/  PLOP3.LUT P0, PT, PT, PT, PT, 0x8, 0x80 ;  /* 0x000000000080781c */ /* 0x000fe20003f0e170 */
[----:B------:R-:W-:Y:S02]  /*20f0*/  VIADD R38, R38, 0x1400 ;  /* 0x0000140026267836 */ /* 0x000fe40000000000 */
[----:B------:R-:W-:Y:S01]  /*2100*/  VIADD R40, R40, 0x1400 ;  /* 0x0000140028287836 */ /* 0x000fe20000000000 */
[----:B--2---:R-:W-:-:S08]  /*2110*/  DADD R2, R2, R6 ;  /* 0x0000000002027229 */ /* 0x004fd00000000006 */
[----:B------:R-:W-:-:S08]  /*2120*/  DADD R2, R2, R8 ;  /* 0x0000000002027229 */ /* 0x000fd00000000008 */
[----:B---3--:R-:W-:-:S08]  /*2130*/  DADD R2, R2, R10 ;  /* 0x0000000002027229 */ /* 0x008fd0000000000a */
[----:B----4-:R-:W-:-:S08]  /*2140*/  DADD R2, R2, R12 ;  /* 0x0000000002027229 */ /* 0x010fd0000000000c */
[----:B-----5:R-:W-:-:S08]  /*2150*/  DADD R2, R2, R14 ;  /* 0x0000000002027229 */ /* 0x020fd0000000000e */
[----:B------:R-:W-:Y:S01]  /*2160*/  DADD R2, R2, R16 ;  /* 0x0000000002027229 */ /* 0x000fe20000000010 */
[----:B------:R-:W-:-:S07]  /*2170*/  IADD3 R6, P1, PT, R4, 0xa000, RZ ;  /* 0x0000a00004067810 */ /* 0x000fce0007f3e0ff */
[----:B------:R-:W-:Y:S01]  /*2180*/  DADD R2, R2, R18 ;  /* 0x0000000002027229 */ /* 0x000fe20000000012 */
[----:B-1----:R-:W-:Y:S02]  /*2190*/  IMAD.X R5, RZ, RZ, R5, P1 ;  /* 0x000000ffff057224 */ /* 0x002fe400008e0605 */
[----:B------:R-:W-:-:S05]  /*21a0*/  IMAD.MOV.U32 R4, RZ, RZ, R6 ;  /* 0x000000ffff047224 */ /* 0x000fca00078e0006 */
[----:B------:R-:W-:-:S11]  /*21b0*/  DADD R2, R2, R20 ;  /* 0x0000000002027229 */ /* 0x000fd60000000014 */
.L_x_413:
[----:B------:R-:W-:Y:S05]  /*21c0*/  BSYNC.RECONVERGENT B2 ;  /* 0x0000000000027941 */ /* 0x000fea0003800200 */
.L_x_412:
[----:B------:R-:W-:-:S13]  /*21d0*/  ISETP.LT.OR P0, PT, R38, R39, P0 ;  /* 0x000000272600720c */ /* 0x000fda0000701670 */
[----:B------:R-:W-:Y:S05]  /*21e0*/  @!P0 BRA `(.L_x_405) ;  /* 0x0000000000288947 */ /* 0x000fea0003800000 */
[----:B------:R-:W0:Y:S01]  /*21f0*/  LDC.64 R6, c[0x0][0x380] ;  /* 0x0000e000ff067b82 */ /* 0x000e220000000a00 */
[----:B------:R-:W2:Y:S04]  /*2200*/  LDG.E.64.CONSTANT R8, desc[UR6][R4.64] ;  /* 0x0000000604087981 */ /* 0x000ea8000c1e9b00 */
[----:B------:R-:W3:Y:S01]  /*2210*/  LDG.E.64.CONSTANT R10, desc[UR6][R4.64+0x1400] ;  /* 0x00140006040a7981 */ /* 0x000ee2000c1e9b00 */
[----:B0-----:R-:W-:-:S03]  /*2220*/  IMAD.WIDE.U32 R40, R40, 0x8, R6 ;  /* 0x0000000828287825 */ /* 0x001fc600078e0006 */
[----:B------:R-:W4:Y:S04]  /*2230*/  LDG.E.64.CONSTANT R6, desc[UR6][R4.64+-0x1400] ;  /* 0xffec000604067981 */ /* 0x000f28000c1e9b00 */
[----:B------:R-:W5:Y:S02]  /*2240*/  LDG.E.64.CONSTANT R40, desc[UR6][R40.64] ;  /* 0x0000000628287981 */ /* 0x000f64000c1e9b00 */
[----:B-----5:R-:W-:-:S08]  /*2250*/  DADD R2, R2, R40 ;  /* 0x0000000002027229 */ /* 0x020fd00000000028 */
[----:B----4-:R-:W-:-:S08]  /*2260*/  DADD R2, R2, R6 ;  /* 0x0000000002027229 */ /* 0x010fd00000000006 */
[----:B--2---:R-:W-:-:S08]  /*2270*/  DADD R2, R2, R8 ;  /* 0x0000000002027229 */ /* 0x004fd00000000008 */
[----:B---3--:R-:W-:-:S11]  /*2280*/  DADD R2, R2, R10 ;  /* 0x0000000002027229 */ /* 0x008fd6000000000a */
.L_x_405:
[----:B------:R-:W-:Y:S05]  /*2290*/  BSYNC.RECONVERGENT B1 ;  /* 0x0000000000017941 */ /* 0x000fea0003800200 */
.L_x_403:
        /* <DEDUP_REMOVED lines=16> */
[----:B------:R-:W-:Y:S01]  /*23a0*/  SHFL.DOWN PT, R2, R4, 0x4, 0x1f ;  /* 0x08801f0004027f89 */ /* 0x000fe200000e0000 */
[----:B------:R-:W-:Y:S02]  /*23b0*/  @!P1 MOV R7, 0x400 ;  /* 0x0000040000079802 */ /* 0x000fe40000000f00 */
[----:B------:R-:W-:Y:S01]  /*23c0*/  @!P1 SHF.R.U32.HI R6, RZ, 0x2, R0 ;  /* 0x00000002ff069819 */ /* 0x000fe20000011600 */
[----:B------:R-:W0:Y:S01]  /*23d0*/  SHFL.DOWN PT, R3, R5, 0x4, 0x1f ;  /* 0x08801f0005037f89 */ /* 0x000e2200000e0000 */
[----:B-1----:R-:W-:-:S02]  /*23e0*/  @!P1 LEA R7, R12, R7, 0x18 ;  /* 0x000000070c079211 */ /* 0x002fc400078ec0ff */
[----:B------:R-:W-:-:S05]  /*23f0*/  @!P1 LOP3.LUT R6, R6, 0xf8, RZ, 0xc0, !PT ;  /* 0x000000f806069812 */ /* 0x000fca00078ec0ff */
        /* <DEDUP_REMOVED lines=18> */
[----:B------:R-:W-:Y:S01]  /*2520*/  FSEL R13, R5, R3, P1 ;  /* 0x00000003050d7208 */ /* 0x000fe20000800000 */
[----:B------:R-:W-:Y:S06]  /*2530*/  @P0 BRA `(.L_x_401) ;  /* 0x0000000000800947 */ /* 0x000fec0003800000 */
[----:B------:R-:W1:Y:S01]  /*2540*/  S2UR UR5, SR_CgaCtaId ;  /* 0x00000000000579c3 */ /* 0x000e620000008800 */
[----:B------:R-:W-:Y:S02]  /*2550*/  UMOV UR4, 0x400 ;  /* 0x0000040000047882 */ /* 0x000fe40000000000 */
[----:B-1----:R-:W-:-:S09]  /*2560*/  ULEA UR4, UR5, UR4, 0x18 ;  /* 0x0000000405047291 */ /* 0x002fd2000f8ec0ff */
[----:B------:R-:W1:Y:S04]  /*2570*/  LDS.128 R8, [UR4+0x20] ;  /* 0x00002004ff087984 */ /* 0x000e680008000c00 */
[----:B------:R-:W2:Y:S04]  /*2580*/  LDS.128 R16, [UR4+0x30] ;  /* 0x00003004ff107984 */ /* 0x000ea80008000c00 */
[----:B0-----:R-:W0:Y:S01]  /*2590*/  LDS.128 R4, [UR4+0x40] ;  /* 0x00004004ff047984 */ /* 0x001e220008000c00 */
[----:B-1----:R-:W-:-:S03]  /*25a0*/  DADD R8, R12, R8 ;  /* 0x000000000c087229 */ /* 0x002fc60000000008 */
[----:B------:R-:W-:Y:S05]  /*25b0*/  LDS.128 R12, [UR4+0x60] ;  /* 0x00006004ff0c7984 */ /* 0x000fea0008000c00 */
[----:B------:R-:W-:Y:S02]  /*25c0*/  DADD R2, R8, R10 ;  /* 0x0000000008027229 */ /* 0x000fe4000000000a */
[----:B------:R-:W1:Y:S06]  /*25d0*/  LDS.128 R8, [UR4+0x50] ;  /* 0x00005004ff087984 */ /* 0x000e6c0008000c00 */
[----:B--2---:R-:W-:-:S08]  /*25e0*/  DADD R2, R2, R16 ;  /* 0x0000000002027229 */ /* 0x004fd00000000010 */
[----:B------:R-:W-:-:S08]  /*25f0*/  DADD R2, R2, R18 ;  /* 0x0000000002027229 */ /* 0x000fd00000000012 */
[----:B0-----:R-:W-:-:S08]  /*2600*/  DADD R2, R2, R4 ;  /* 0x0000000002027229 */ /* 0x001fd00000000004 */
[----:B------:R-:W-:Y:S01]  /*2610*/  DADD R2, R2, R6 ;  /* 0x0000000002027229 */ /* 0x000fe20000000006 */
[----:B------:R-:W0:Y:S07]  /*2620*/  LDS.128 R4, [UR4+0x70] ;  /* 0x00007004ff047984 */ /* 0x000e2e0008000c00 */
[----:B-1----:R-:W-:-:S08]  /*2630*/  DADD R2, R2, R8 ;  /* 0x0000000002027229 */ /* 0x002fd00000000008 */
[----:B------:R-:W-:Y:S01]  /*2640*/  DADD R2, R2, R10 ;  /* 0x0000000002027229 */ /* 0x000fe2000000000a */
[----:B------:R-:W1:Y:S07]  /*2650*/  LDS.128 R8, [UR4+0x80] ;  /* 0x00008004ff087984 */ /* 0x000e6e0008000c00 */
[----:B------:R-:W-:-:S08]  /*2660*/  DADD R2, R2, R12 ;  /* 0x0000000002027229 */ /* 0x000fd0000000000c */
[----:B------:R-:W-:Y:S01]  /*2670*/  DADD R2, R2, R14 ;  /* 0x0000000002027229 */ /* 0x000fe2000000000e */
[----:B------:R-:W2:Y:S07]  /*2680*/  LDS.128 R12, [UR4+0x90] ;  /* 0x00009004ff0c7984 */ /* 0x000eae0008000c00 */
[----:B0-----:R-:W-:-:S08]  /*2690*/  DADD R2, R2, R4 ;  /* 0x0000000002027229 */ /* 0x001fd00000000004 */
[----:B------:R-:W-:Y:S01]  /*26a0*/  DADD R2, R2, R6 ;  /* 0x0000000002027229 */ /* 0x000fe20000000006 */
[----:B------:R-:W0:Y:S07]  /*26b0*/  LDS.128 R4, [UR4+0xa0] ;  /* 0x0000a004ff047984 */ /* 0x000e2e0008000c00 */
[----:B-1----:R-:W-:Y:S01]  /*26c0*/  DADD R2, R2, R8 ;  /* 0x0000000002027229 */ /* 0x002fe20000000008 */
[----:B------:R-:W1:Y:S07]  /*26d0*/  LDS.64 R8, [UR4+0xb0] ;  /* 0x0000b004ff087984 */ /* 0x000e6e0008000a00 */
[----:B------:R-:W-:-:S08]  /*26e0*/  DADD R2, R2, R10 ;  /* 0x0000000002027229 */ /* 0x000fd0000000000a */
[----:B--2---:R-:W-:-:S08]  /*26f0*/  DADD R2, R2, R12 ;  /* 0x0000000002027229 */ /* 0x004fd0000000000c */
[----:B------:R-:W-:-:S08]  /*2700*/  DADD R2, R2, R14 ;  /* 0x0000000002027229 */ /* 0x000fd0000000000e */
[----:B0-----:R-:W-:-:S08]  /*2710*/  DADD R2, R2, R4 ;  /* 0x0000000002027229 */ /* 0x001fd00000000004 */
[----:B------:R-:W-:-:S08]  /*2720*/  DADD R2, R2, R6 ;  /* 0x0000000002027229 */ /* 0x000fd00000000006 */
[----:B-1----:R-:W-:-:S11]  /*2730*/  DADD R12, R2, R8 ;  /* 0x00000000020c7229 */ /* 0x002fd60000000008 */
.L_x_401:
[----:B------:R-:W-:Y:S05]  /*2740*/  BSYNC.RECONVERGENT B0 ;  /* 0x0000000000007941 */ /* 0x000fea0003800200 */
.L_x_386:
[----:B------:R-:W-:Y:S05]  /*2750*/  @P0 EXIT ;  /* 0x000000000000094d */ /* 0x000fea0003800000 */
[----:B------:R-:W1:Y:S01]  /*2760*/  LDCU.64 UR4, c[0x0][0x398] ;  /* 0x00007300ff0477ac */ /* 0x000e620008000a00 */
[----:B0-----:R-:W0:Y:S01]  /*2770*/  LDC.64 R2, c[0x0][0x388] ;  /* 0x0000e200ff027b82 */ /* 0x001e220000000a00 */
[----:B-1----:R-:W-:-:S07]  /*2780*/  DADD R12, R12, UR4 ;  /* 0x000000040c0c7e29 */ /* 0x002fce0008000000 */
[----:B0-----:R-:W-:Y:S01]  /*2790*/  STG.E.64 desc[UR6][R2.64], R12 ;  /* 0x0000000c02007986 */ /* 0x001fe2000c101b06 */
[----:B------:R-:W-:Y:S05]  /*27a0*/  EXIT ;  /* 0x000000000000794d */ /* 0x000fea0003800000 */
.L_x_414:
        /* <DEDUP_REMOVED lines=13> */
.L_x_811:


//--------------------- .text._ZN3cub18CUB_300001_SM_10006detail6reduce18DeviceReduceKernelINS2_10policy_hubIdjN4cuda3std3__44plusIdEEE10Policy1000EN6thrust24THRUST_300001_SM_1000_NS10device_ptrIdEEjS9_d13power_functorEEvT0_PT3_T1_NS0_13GridEvenShareISK_EET2_T4_ --------------------------
	.section	.text._ZN3cub18CUB_300001_SM_10006detail6reduce18DeviceReduceKernelINS2_10policy_hubIdjN4cuda3std3__44plusIdEEE10Policy1000EN6thrust24THRUST_300001_SM_1000_NS10device_ptrIdEEjS9_d13power_functorEEvT0_PT3_T1_NS0_13GridEvenShareISK_EET2_T4_,"ax",@progbits
	.align	128
        .global         _ZN3cub18CUB_300001_SM_10006detail6reduce18DeviceReduceKernelINS2_10policy_hubIdjN4cuda3std3__44plusIdEEE10Policy1000EN6thrust24THRUST_300001_SM_1000_NS10device_ptrIdEEjS9_d13power_functorEEvT0_PT3_T1_NS0_13GridEvenShareISK_EET2_T4_
        .type           _ZN3cub18CUB_300001_SM_10006detail6reduce18DeviceReduceKernelINS2_10policy_hubIdjN4cuda3std3__44plusIdEEE10Policy1000EN6thrust24THRUST_300001_SM_1000_NS10device_ptrIdEEjS9_d13power_functorEEvT0_PT3_T1_NS0_13GridEvenShareISK_EET2_T4_,@function
        .size           _ZN3cub18CUB_300001_SM_10006detail6reduce18DeviceReduceKernelINS2_10policy_hubIdjN4cuda3std3__44plusIdEEE10Policy1000EN6thrust24THRUST_300001_SM_1000_NS10device_ptrIdEEjS9_d13power_functorEEvT0_PT3_T1_NS0_13GridEvenShareISK_EET2_T4_,(.L_x_806 - _ZN3cub18CUB_300001_SM_10006detail6reduce18DeviceReduceKernelINS2_10policy_hubIdjN4cuda3std3__44plusIdEEE10Policy1000EN6thrust24THRUST_300001_SM_1000_NS10device_ptrIdEEjS9_d13power_functorEEvT0_PT3_T1_NS0_13GridEvenShareISK_EET2_T4_)
        .other          _ZN3cub18CUB_300001_SM_10006detail6reduce18DeviceReduceKernelINS2_10policy_hubIdjN4cuda3std3__44plusIdEEE10Policy1000EN6thrust24THRUST_300001_SM_1000_NS10device_ptrIdEEjS9_d13power_functorEEvT0_PT3_T1_NS0_13GridEvenShareISK_EET2_T4_,@"STO_CUDA_ENTRY STV_DEFAULT"
_ZN3cub18CUB_300001_SM_10006detail6reduce18DeviceReduceKernelINS2_10policy_hubIdjN4cuda3std3__44plusIdEEE10Policy1000EN6thrust24THRUST_300001_SM_1000_NS10device_ptrIdEEjS9_d13power_functorEEvT0_PT3_T1_NS0_13GridEvenShareISK_EET2_T4_:
.text._ZN3cub18CUB_300001_SM_10006detail6reduce18DeviceReduceKernelINS2_10policy_hubIdjN4cuda3std3__44plusIdEEE10Policy1000EN6thrust24THRUST_300001_SM_1000_NS10device_ptrIdEEjS9_d13power_functorEEvT0_PT3_T1_NS0_13GridEvenShareISK_EET2_T4_:
[----:B------:R-:W-:Y:S08]  /*0000*/  LDC R1, c[0x0][0x37c] ;  /* 0x0000df00ff017b82 */ /* 0x000ff00000000800 */
[----:B------:R-:W0:Y:S01]  /*0010*/  S2UR UR6, SR_CTAID.X ;  /* 0x00000000000679c3 */ /* 0x000e220000002500 */
[----:B------:R-:W1:Y:S01]  /*0020*/  LDCU.64 UR14, c[0x0][0x358] ;  /* 0x00006b00ff0e77ac */ /* 0x000e620008000a00 */
[----:B------:R-:W-:Y:S01]  /*0030*/  BSSY.RECONVERGENT B0, `(.L_x_415) ;  /* 0x0000843000007945 */ /* 0x000fe20003800200 */
[----:B------:R-:W2:Y:S05]  /*0040*/  LDCU.64 UR4, c[0x0][0x3c0] ;  /* 0x00007800ff0477ac */ /* 0x000eaa0008000a00 */
[----:B------:R-:W3:Y:S01]  /*0050*/  LDC R5, c[0x0][0x3a8] ;  /* 0x0000ea00ff057b82 */ /* 0x000ee20000000800 */
[----:B0-----:R-:W-:-:S06]  /*0060*/  UIMAD UR6, UR6, 0x1400, URZ ;  /* 0x00001400060678a4 */ /* 0x001fcc000f8e02ff */
[----:B---3--:R-:W-:-:S05]  /*0070*/  VIADD R5, R5, -UR6 ;  /* 0x8000000605057c36 */ /* 0x008fca0008000000 */
[----:B------:R-:W-:-:S13]  /*0080*/  ISETP.GT.U32.AND P0, PT, R5, 0x13ff, PT ;  /* 0x000013ff0500780c */ /* 0x000fda0003f04070 */
[----:B-12---:R-:W-:Y:S05]  /*0090*/  @P0 BRA `(.L_x_416) ;  /* 0x0000002000c40947 */ /* 0x006fea0003800000 */
[----:B------:R-:W0:Y:S01]  /*00a0*/  S2R R2, SR_TID.X ;  /* 0x0000000000027919 */ /* 0x000e220000002100 */
[----:B------:R-:W-:Y:S01]  /*00b0*/  BSSY.RECONVERGENT B1, `(.L_x_417) ;  /* 0x000005a000017945 */ /* 0x000fe20003800200 */
[----:B------:R-:W-:Y:S02]  /*00c0*/  CS2R R24, SRZ ;  /* 0x0000000000187805 */ /* 0x000fe4000001ff00 */
[----:B0-----:R-:W-:Y:S01]  /*00d0*/  ISETP.GE.U32.AND P0, PT, R2, R5, PT ;  /* 0x000000050200720c */ /* 0x001fe20003f06070 */
        /* <DEDUP_REMOVED lines=28> */
[----:B------:R-:W-:Y:S05]  /*02a0*/  CALL.REL.NOINC `($_ZN3cub18CUB_300001_SM_10006detail6reduce18DeviceReduceKernelINS2_10policy_hubIdjN4cuda3std3__44plusIdEEE10Policy1000EN6thrust24THRUST_300001_SM_1000_NS10device_ptrIdEEjS9_d13power_functorEEvT0_PT3_T1_NS0_13GridEvenShareISK_EET2_T4_$__internal_accurate_pow) ;  /* 0x0000008000887944 */ /* 0x000fea0003c00000 */
[----:B------:R-:W-:Y:S05]  /*02b0*/  BSYNC.RECONVERGENT B3 ;  /* 0x0000000000037941 */ /* 0x000fea0003800200 */
.L_x_421:
[----:B------:R-:W0:Y:S01]  /*02c0*/  LDCU.64 UR8, c[0x0][0x3c0] ;  /* 0x00007800ff0877ac */ /* 0x000e220008000a00 */
[----:B------:R-:W-:Y:S01]  /*02d0*/  IMAD.MOV.U32 R9, RZ, RZ, R3 ;  /* 0x000000ffff097224 */ /* 0x000fe200078e0003 */
[----:B------:R-:W-:-:S05]  /*02e0*/  ISETP.GE.AND P2, PT, R7, RZ, PT ;  /* 0x000000ff0700720c */ /* 0x000fca0003f46270 */
[----:B------:R-:W-:-:S10]  /*02f0*/  DADD R14, -RZ, -R8 ;  /* 0x00000000ff0e7229 */ /* 0x000fd40000000908 */
[-C--:B------:R-:W-:Y:S01]  /*0300*/  FSEL R9, R14, R8.reuse, P1 ;  /* 0x000000080e097208 */ /* 0x080fe20000800000 */
[----:B0-----:R-:W-:Y:S01]  /*0310*/  IMAD.U32 R12, RZ, RZ, UR8 ;  /* 0x00000008ff0c7e24 */ /* 0x001fe2000f8e00ff */
[-C--:B------:R-:W-:Y:S01]  /*0320*/  FSEL R14, R15, R3.reuse, P1 ;  /* 0x000000030f0e7208 */ /* 0x080fe20000800000 */
[----:B------:R-:W-:Y:S01]  /*0330*/  IMAD.U32 R13, RZ, RZ, UR9 ;  /* 0x00000009ff0d7e24 */ /* 0x000fe2000f8e00ff */
[----:B------:R-:W-:Y:S02]  /*0340*/  FSEL R8, R9, R8, !P2 ;  /* 0x0000000809087208 */ /* 0x000fe40005000000 */
[----:B------:R-:W-:Y:S01]  /*0350*/  FSEL R9, R14, R3, !P2 ;  /* 0x000000030e097208 */ /* 0x000fe20005000000 */
[----:B------:R-:W0:Y:S02]  /*0360*/  FRND.F64.TRUNC R10, R12 ;  /* 0x0000000c000a7313 */ /* 0x000e24000030d800 */
[----:B0-----:R-:W-:-:S14]  /*0370*/  DSETP.NEU.AND P0, PT, R10, R12, PT ;  /* 0x0000000c0a00722a */ /* 0x001fdc0003f0d000 */
[----:B------:R-:W-:Y:S02]  /*0380*/  @P0 FSEL R8, R8, RZ, P2 ;  /* 0x000000ff08080208 */ /* 0x000fe40001000000 */
[----:B------:R-:W-:-:S07]  /*0390*/  @P0 FSEL R9, R9, -QNAN , P2 ;  /* 0xfff8000009090808 */ /* 0x000fce0001000000 */
.L_x_420:
[----:B------:R-:W-:Y:S05]  /*03a0*/  BSYNC.RECONVERGENT B2 ;  /* 0x0000000000027941 */ /* 0x000fea0003800200 */
.L_x_419:
        /* <DEDUP_REMOVED lines=19> */
.L_x_424:
        /* <DEDUP_REMOVED lines=12> */
.L_x_423:
[----:B------:R-:W-:Y:S05]  /*05a0*/  BSYNC.RECONVERGENT B2 ;  /* 0x0000000000027941 */ /* 0x000fea0003800200 */
.L_x_422:
        /* <DEDUP_REMOVED lines=10> */
.L_x_418:
[----:B------:R-:W-:Y:S05]  /*0650*/  BSYNC.RECONVERGENT B1 ;  /* 0x0000000000017941 */ /* 0x000fea0003800200 */
.L_x_417:
[----:B------:R-:W-:Y:S01]  /*0660*/  ISETP.GE.U32.AND P0, PT, R18, R5, PT ;  /* 0x000000051200720c */ /* 0x000fe20003f06070 */
[----:B------:R-:W0:Y:S01]  /*0670*/  LDCU UR10, c[0x0][0x3c4] ;  /* 0x00007880ff0a77ac */ /* 0x000e220008000800 */
[----:B------:R-:W-:Y:S01]  /*0680*/  BSSY.RECONVERGENT B1, `(.L_x_425) ;  /* 0x00000f7000017945 */ /* 0x000fe20003800200 */
[----:B------:R-:W1:Y:S10]  /*0690*/  LDCU.64 UR8, c[0x0][0x3c0] ;  /* 0x00007800ff0877ac */ /* 0x000e740008000a00 */
[----:B------:R-:W-:Y:S05]  /*06a0*/  @P0 BRA `(.L_x_426) ;  /* 0x0000000c00d00947 */ /* 0x000fea0003800000 */
[----:B------:R-:W2:Y:S01]  /*06b0*/  LDC.64 R8, c[0x0][0x3c0] ;  /* 0x0000f000ff087b82 */ /* 0x000ea20000000a00 */
[----:B------:R-:W-:Y:S01]  /*06c0*/  LOP3.LUT R15, RZ, R18, RZ, 0x33, !PT ;  /* 0x00000012ff0f7212 */ /* 0x000fe200078e33ff */
[----:B------:R-:W-:Y:S06]  /*06d0*/  BSSY.RECONVERGENT B2, `(.L_x_427) ;  /* 0x0000060000027945 */ /* 0x000fec0003800200 */
[----:B------:R-:W3:Y:S08]  /*06e0*/  LDC R10, c[0x0][0x3a8] ;  /* 0x0000ea00ff0a7b82 */ /* 0x000ef00000000800 */
[----:B------:R-:W4:Y:S01]  /*06f0*/  LDC.64 R12, c[0x0][0x3c0] ;  /* 0x0000f000ff0c7b82 */ /* 0x000f220000000a00 */
[----:B--2---:R-:W-:-:S07]  /*0700*/  SHF.R.U32.HI R0, RZ, 0x14, R9 ;  /* 0x00000014ff007819 */ /* 0x004fce0000011609 */
[----:B------:R-:W2:Y:S01]  /*0710*/  LDC.64 R22, c[0x0][0x3c8] ;  /* 0x0000f200ff167b82 */ /* 0x000ea20000000a00 */
[C---:B------:R-:W-:Y:S02]  /*0720*/  ISETP.GE.AND P2, PT, R9.reuse, RZ, PT ;  /* 0x000000ff0900720c */ /* 0x040fe40003f46270 */
[----:B------:R-:W-:Y:S02]  /*0730*/  LOP3.LUT R0, R0, 0x7ff, RZ, 0xc0, !PT ;  /* 0x000007ff00007812 */ /* 0x000fe400078ec0ff */
[----:B------:R-:W-:Y:S02]  /*0740*/  SEL R7, RZ, 0x7ff00000, !P2 ;  /* 0x7ff00000ff077807 */ /* 0x000fe40005000000 */
[----:B---3--:R-:W-:Y:S01]  /*0750*/  IADD3 R15, PT, PT, R10, -UR6, R15 ;  /* 0x800000060a0f7c10 */ /* 0x008fe2000fffe00f */
[----:B------:R-:W-:Y:S01]  /*0760*/  VIADD R3, R0, 0xfffffc0c ;  /* 0xfffffc0c00037836 */ /* 0x000fe20000000000 */
[----:B------:R-:W-:Y:S01]  /*0770*/  LOP3.LUT R14, R9, 0x7fffffff, RZ, 0xc0, !PT ;  /* 0x7fffffff090e7812 */ /* 0x000fe200078ec0ff */
[----:B------:R-:W-:-:S02]  /*0780*/  VIADD R16, R7, 0x80000000 ;  /* 0x8000000007107836 */ /* 0x000fc40000000000 */
[----:B------:R-:W-:Y:S01]  /*0790*/  IMAD.HI.U32 R0, R15, -0x33333333, RZ ;  /* 0xcccccccd0f007827 */ /* 0x000fe200078e00ff */
[CC--:B------:R-:W-:Y:S02]  /*07a0*/  SHF.L.U32 R4, R8.reuse, R3.reuse, RZ ;  /* 0x0000000308047219 */ /* 0x0c0fe400000006ff */
[----:B------:R-:W-:Y:S01]  /*07b0*/  SHF.L.U64.HI R6, R8, R3, R9 ;  /* 0x0000000308067219 */ /* 0x000fe20000010209 */
[----:B----4-:R3:W4:Y:S01]  /*07c0*/  FRND.F64.TRUNC R20, R12 ;  /* 0x0000000c00147313 */ /* 0x010722000030d800 */
[----:B------:R-:W-:Y:S02]  /*07d0*/  SHF.R.U32.HI R0, RZ, 0x9, R0 ;  /* 0x00000009ff007819 */ /* 0x000fe40000011600 */
[----:B------:R-:W-:Y:S02]  /*07e0*/  ISETP.NE.U32.AND P0, PT, R4, RZ, PT ;  /* 0x000000ff0400720c */ /* 0x000fe40003f05070 */
[----:B------:R-:W-:Y:S02]  /*07f0*/  LOP3.LUT R0, R0, 0x1, RZ, 0xc0, !PT ;  /* 0x0000000100007812 */ /* 0x000fe400078ec0ff */
[----:B------:R-:W-:Y:S01]  /*0800*/  ISETP.NE.AND.EX P0, PT, R6, -0x80000000, PT, P0 ;  /* 0x800000000600780c */ /* 0x000fe20003f05300 */
[----:B--2---:R-:W-:Y:S01]  /*0810*/  DMUL R22, R22, 0.5 ;  /* 0x3fe0000016167828 */ /* 0x004fe20000000000 */
[----:B------:R-:W-:-:S11]  /*0820*/  ISETP.NE.U32.AND P1, PT, R0, 0x1, PT ;  /* 0x000000010000780c */ /* 0x000fd60003f25070 */
[----:B------:R-:W-:Y:S02]  /*0830*/  DSETP.NEU.AND P0, PT, |R12|, 0.5, !P0 ;  /* 0x3fe000000c00742a */ /* 0x000fe4000470d200 */
[----:B---34-:R-:W-:-:S12]  /*0840*/  @!P1 BRA `(.L_x_428) ;  /* 0x0000000400209947 */ /* 0x018fd80003800000 */
[----:B------:R-:W2:Y:S01]  /*0850*/  LDC.64 R26, c[0x0][0x380] ;  /* 0x0000e000ff1a7b82 */ /* 0x000ea20000000a00 */
[----:B------:R-:W-:-:S04]  /*0860*/  VIADD R3, R18, UR6 ;  /* 0x0000000612037c36 */ /* 0x000fc80008000000 */
[----:B--2---:R-:W-:-:S06]  /*0870*/  IMAD.WIDE.U32 R26, R3, 0x8, R26 ;  /* 0x00000008031a7825 */ /* 0x004fcc00078e001a */
        /* <DEDUP_REMOVED lines=8> */
[----:B01----:R-:W-:Y:S05]  /*0900*/  CALL.REL.NOINC `($_ZN3cub18CUB_300001_SM_10006detail6reduce18DeviceReduceKernelINS2_10policy_hubIdjN4cuda3std3__44plusIdEEE10Policy1000EN6thrust24THRUST_300001_SM_1000_NS10device_ptrIdEEjS9_d13power_functorEEvT0_PT3_T1_NS0_13GridEvenShareISK_EET2_T4_$__internal_accurate_pow) ;  /* 0x0000007800f07944 */ /* 0x003fea0003c00000 */
[----:B------:R-:W-:Y:S05]  /*0910*/  BSYNC.RECONVERGENT B4 ;  /* 0x0000000000047941 */ /* 0x000fea0003800200 */
.L_x_431:
        /* <DEDUP_REMOVED lines=17> */
.L_x_430:
[----:B------:R-:W-:Y:S01]  /*0a30*/  SEL R9, R27, RZ, P0 ;  /* 0x000000ff1b097207 */ /* 0x000fe20000000000 */
[----:B------:R-:W-:Y:S01]  /*0a40*/  IMAD.MOV.U32 R8, RZ, RZ, RZ ;  /* 0x000000ffff087224 */ /* 0x000fe200078e00ff */
[----:B------:R-:W-:Y:S02]  /*0a50*/  PLOP3.LUT P1, PT, P0, PT, PT, 0x80, 0x8 ;  /* 0x000000000008781c */ /* 0x000fe4000072f070 */
[----:B------:R-:W-:-:S11]  /*0a60*/  @!P2 LOP3.LUT R9, R9, 0x7ff00000, RZ, 0xfc, !PT ;  /* 0x7ff000000909a812 */ /* 0x000fd600078efcff */
.L_x_432:
[----:B01----:R-:W-:Y:S05]  /*0a70*/  BSYNC.RECONVERGENT B3 ;  /* 0x0000000000037941 */ /* 0x003fea0003800200 */
.L_x_429:
        /* <DEDUP_REMOVED lines=18> */
.L_x_436:
        /* <DEDUP_REMOVED lines=9> */
.L_x_435:
[----:B------:R-:W-:-:S11]  /*0c30*/  DADD R8, R26, R12 ;  /* 0x000000001a087229 */ /* 0x000fd6000000000c */
.L_x_434:
[----:B------:R-:W-:Y:S05]  /*0c40*/  BSYNC.RECONVERGENT B3 ;  /* 0x0000000000037941 */ /* 0x000fea0003800200 */
.L_x_433:
        /* <DEDUP_REMOVED lines=8> */
.L_x_428:
[----:B01----:R-:W-:Y:S05]  /*0cd0*/  BSYNC.RECONVERGENT B2 ;  /* 0x0000000000027941 */ /* 0x003fea0003800200 */
.L_x_427:
[----:B------:R-:W-:-:S13]  /*0ce0*/  ISETP.GE.U32.AND P1, PT, R15, 0x280, PT ;  /* 0x000002800f00780c */ /* 0x000fda0003f26070 */
[----:B------:R-:W-:Y:S05]  /*0cf0*/  @!P1 BRA `(.L_x_426) ;  /* 0x00000008003c9947 */ /* 0x000fea0003800000 */
[----:B------:R-:W0:Y:S01]  /*0d00*/  LDC.64 R26, c[0x0][0x380] ;  /* 0x0000e000ff1a7b82 */ /* 0x000e220000000a00 */
[C---:B------:R-:W-:Y:S02]  /*0d10*/  VIADD R15, R18.reuse, 0x280 ;  /* 0x00000280120f7836 */ /* 0x040fe40000000000 */
[----:B------:R-:W-:-:S07]  /*0d20*/  VIADD R17, R18, UR6 ;  /* 0x0000000612117c36 */ /* 0x000fce0008000000 */
.L_x_451:
[----:B0-----:R-:W-:-:S06]  /*0d30*/  IMAD.WIDE.U32 R28, R17, 0x8, R26 ;  /* 0x00000008111c7825 */ /* 0x001fcc00078e001a */
        /* <DEDUP_REMOVED lines=16> */
.L_x_439:
        /* <DEDUP_REMOVED lines=13> */
.L_x_438:
[----:B------:R-:W-:Y:S05]  /*0f10*/  BSYNC.RECONVERGENT B2 ;  /* 0x0000000000027941 */ /* 0x000fea0003800200 */
.L_x_437:
        /* <DEDUP_REMOVED lines=20> */
.L_x_442:
[----:B------:R-:W-:-:S14]  /*1060*/  DSETP.NEU.AND P2, PT, |R28|, +INF , PT ;  /* 0x7ff000001c00742a */ /* 0x000fdc0003f4d200 */
[----:B------:R-:W-:Y:S01]  /*1070*/  @!P2 ISETP.NE.AND P3, PT, R14, 0x3fe00000, PT ;  /* 0x3fe000000e00a80c */ /* 0x000fe20003f65270 */
[----:B------:R-:W-:-:S03]  /*1080*/  @!P2 IMAD.MOV.U32 R8, RZ, RZ, RZ ;  /* 0x000000ffff08a224 */ /* 0x000fc600078e00ff */
[-C--:B------:R-:W-:Y:S02]  /*1090*/  @!P2 SEL R0, R16, R7.reuse, P3 ;  /* 0x000000071000a207 */ /* 0x080fe40001800000 */
[----:B------:R-:W-:Y:S02]  /*10a0*/  @!P2 ISETP.GE.AND P3, PT, R29, RZ, PT ;  /* 0x000000ff1d00a20c */ /* 0x000fe40003f66270 */
[----:B------:R-:W-:-:S04]  /*10b0*/  @!P2 SEL R0, R0, R7, P1 ;  /* 0x000000070000a207 */ /* 0x000fc80000800000 */
[----:B------:R-:W-:-:S07]  /*10c0*/  @!P2 SEL R9, R0, R7, !P3 ;  /* 0x000000070009a207 */ /* 0x000fce0005800000 */
.L_x_441:
[----:B------:R-:W-:Y:S05]  /*10d0*/  BSYNC.RECONVERGENT B2 ;  /* 0x0000000000027941 */ /* 0x000fea0003800200 */
.L_x_440:
[----:B------:R-:W-:-:S04]  /*10e0*/  VIADD R19, R17, 0x280 ;  /* 0x0000028011137836 */ /* 0x000fc80000000000 */
[----:B------:R-:W-:-:S06]  /*10f0*/  IMAD.WIDE.U32 R18, R19, 0x8, R26 ;  /* 0x0000000813127825 */ /* 0x000fcc00078e001a */
        /* <DEDUP_REMOVED lines=15> */
[----:B------:R-:W-:Y:S05]  /*11f0*/  CALL.REL.NOINC `($_ZN3cub18CUB_300001_SM_10006detail6reduce18DeviceReduceKernelINS2_10policy_hubIdjN4cuda3std3__44plusIdEEE10Policy1000EN6thrust24THRUST_300001_SM_1000_NS10device_ptrIdEEjS9_d13power_functorEEvT0_PT3_T1_NS0_13GridEvenShareISK_EET2_T4_$__internal_accurate_pow) ;  /* 0x0000007000b47944 */ /* 0x000fea0003c00000 */
[----:B------:R-:W-:Y:S05]  /*1200*/  BSYNC.RECONVERGENT B3 ;  /* 0x0000000000037941 */ /* 0x000fea0003800200 */
.L_x_445:
        /* <DEDUP_REMOVED lines=16> */
.L_x_444:
[----:B------:R-:W-:Y:S01]  /*1310*/  ISETP.LE.AND P2, PT, RZ, UR10, PT ;  /* 0x0000000aff007c0c */ /* 0x000fe2000bf43270 */
[----:B------:R-:W-:Y:S01]  /*1320*/  IMAD.MOV.U32 R8, RZ, RZ, RZ ;  /* 0x000000ffff087224 */ /* 0x000fe200078e00ff */
[----:B------:R-:W-:Y:S02]  /*1330*/  SEL R9, R19, RZ, P0 ;  /* 0x000000ff13097207 */ /* 0x000fe40000000000 */
[----:B------:R-:W-:-:S09]  /*1340*/  PLOP3.LUT P1, PT, P0, PT, PT, 0x80, 0x8 ;  /* 0x000000000008781c */ /* 0x000fd2000072f070 */
[----:B------:R-:W-:-:S07]  /*1350*/  @!P2 LOP3.LUT R9, R9, 0x7ff00000, RZ, 0xfc, !PT ;  /* 0x7ff000000909a812 */ /* 0x000fce00078efcff */
.L_x_446:
[----:B------:R-:W-:Y:S05]  /*1360*/  BSYNC.RECONVERGENT B2 ;  /* 0x0000000000027941 */ /* 0x000fea0003800200 */
.L_x_443:
        /* <DEDUP_REMOVED lines=18> */
.L_x_450:
        /* <DEDUP_REMOVED lines=8> */
.L_x_449:
[----:B------:R-:W-:-:S11]  /*1510*/  DADD R8, R18, R12 ;  /* 0x0000000012087229 */ /* 0x000fd6000000000c */
.L_x_448:
[----:B------:R-:W-:Y:S05]  /*1520*/  BSYNC.RECONVERGENT B2 ;  /* 0x0000000000027941 */ /* 0x000fea0003800200 */
.L_x_447:
[----:B------:R-:W-:Y:S01]  /*1530*/  DSETP.NEU.AND P1, PT, R18, 1, PT ;  /* 0x3ff000001200742a */ /* 0x000fe20003f2d000 */
[C---:B------:R-:W-:Y:S01]  /*1540*/  VIADD R0, R15.reuse, 0x280 ;  /* 0x000002800f007836 */ /* 0x040fe20000000000 */
[----:B------:R-:W-:Y:S01]  /*1550*/  DSETP.NEU.AND P2, PT, R12, RZ, PT ;  /* 0x000000ff0c00722a */ /* 0x000fe20003f4d000 */
[----:B------:R-:W-:Y:S02]  /*1560*/  VIADD R15, R15, 0x500 ;  /* 0x000005000f0f7836 */ /* 0x000fe40000000000 */
[----:B------:R-:W-:Y:S01]  /*1570*/  VIADD R17, R17, 0x500 ;  /* 0x0000050011117836 */ /* 0x000fe20000000000 */
[----:B------:R-:W-:Y:S02]  /*1580*/  FSEL R8, R8, RZ, P1 ;  /* 0x000000ff08087208 */ /* 0x000fe40000800000 */
[----:B------:R-:W-:Y:S02]  /*1590*/  FSEL R9, R9, 1.875, P1 ;  /* 0x3ff0000009097808 */ /* 0x000fe40000800000 */
[----:B------:R-:W-:-:S02]  /*15a0*/  ISETP.GE.AND P1, PT, R0, R5, PT ;  /* 0x000000050000720c */ /* 0x000fc40003f26270 */
[----:B------:R-:W-:Y:S02]  /*15b0*/  FSEL R8, R8, RZ, P2 ;  /* 0x000000ff08087208 */ /* 0x000fe40001000000 */
[----:B------:R-:W-:-:S06]  /*15c0*/  FSEL R9, R9, 1.875, P2 ;  /* 0x3ff0000009097808 */ /* 0x000fcc0001000000 */
[----:B------:R-:W-:-:S03]  /*15d0*/  DFMA R24, R22, R8, R24 ;  /* 0x000000081618722b */ /* 0x000fc60000000018 */
[----:B------:R-:W-:Y:S08]  /*15e0*/  @!P1 BRA `(.L_x_451) ;  /* 0xfffffff400d09947 */ /* 0x000ff0000383ffff */
.L_x_426:
[----:B01----:R-:W-:Y:S05]  /*15f0*/  BSYNC.RECONVERGENT B1 ;  /* 0x0000000000017941 */ /* 0x003fea0003800200 */
.L_x_425:
[----:B------:R-:W-:-:S13]  /*1600*/  ISETP.GE.AND P0, PT, R5, 0x280, PT ;  /* 0x000002800500780c */ /* 0x000fda0003f06270 */
        /* <DEDUP_REMOVED lines=48> */
[----:B------:R-:W3:Y:S01]  /*1910*/  LDS.128 R16, [UR4+0x40] ;  /* 0x00004004ff107984 */ /* 0x000ee20008000c00 */
[----:B0-----:R-:W-:-:S03]  /*1920*/  DADD R8, R6, R8 ;  /* 0x0000000006087229 */ /* 0x001fc60000000008 */
[----:B--2---:R-:W0:Y:S05]  /*1930*/  LDS.128 R4, [UR4+0x50] ;  /* 0x00005004ff047984 */ /* 0x004e2a0008000c00 */
[----:B------:R-:W-:-:S08]  /*1940*/  DADD R8, R8, R10 ;  /* 0x0000000008087229 */ /* 0x000fd0000000000a */
[----:B-1----:R-:W-:-:S08]  /*1950*/  DADD R8, R8, R12 ;  /* 0x0000000008087229 */ /* 0x002fd0000000000c */
[----:B------:R-:W-:Y:S01]  /*1960*/  DADD R8, R8, R14 ;  /* 0x0000000008087229 */ /* 0x000fe2000000000e */
[----:B------:R-:W1:Y:S07]  /*1970*/  LDS.128 R12, [UR4+0x60] ;  /* 0x00006004ff0c7984 */ /* 0x000e6e0008000c00 */
[----:B---3--:R-:W-:-:S08]  /*1980*/  DADD R8, R8, R16 ;  /* 0x0000000008087229 */ /* 0x008fd00000000010 */
[----:B------:R-:W-:Y:S01]  /*1990*/  DADD R8, R8, R18 ;  /* 0x0000000008087229 */ /* 0x000fe20000000012 */
[----:B------:R-:W2:Y:S07]  /*19a0*/  LDS.128 R16, [UR4+0x70] ;  /* 0x00007004ff107984 */ /* 0x000eae0008000c00 */
[----:B0-----:R-:W-:Y:S02]  /*19b0*/  DADD R4, R8, R4 ;  /* 0x0000000008047229 */ /* 0x001fe40000000004 */
[----:B------:R-:W0:Y:S06]  /*19c0*/  LDS.128 R8, [UR4+0x80] ;  /* 0x00008004ff087984 */ /* 0x000e2c0008000c00 */
[----:B------:R-:W-:Y:S01]  /*19d0*/  DADD R4, R4, R6 ;  /* 0x0000000004047229 */ /* 0x000fe20000000006 */
[----:B------:R-:W-:Y:S07]  /*19e0*/  LDS.64 R6, [UR4+0xb0] ;  /* 0x0000b004ff067984 */ /* 0x000fee0008000a00 */
[----:B-1----:R-:W-:-:S08]  /*19f0*/  DADD R4, R4, R12 ;  /* 0x0000000004047229 */ /* 0x002fd0000000000c */
[----:B------:R-:W-:Y:S01]  /*1a00*/  DADD R4, R4, R14 ;  /* 0x0000000004047229 */ /* 0x000fe2000000000e */
[----:B------:R-:W1:Y:S07]  /*1a10*/  LDS.128 R12, [UR4+0x90] ;  /* 0x00009004ff0c7984 */ /* 0x000e6e0008000c00 */
[----:B--2---:R-:W-:-:S08]  /*1a20*/  DADD R4, R4, R16 ;  /* 0x0000000004047229 */ /* 0x004fd00000000010 */
[----:B------:R-:W-:Y:S01]  /*1a30*/  DADD R4, R4, R18 ;  /* 0x0000000004047229 */ /* 0x000fe20000000012 */
[----:B------:R-:W2:Y:S07]  /*1a40*/  LDS.128 R16, [UR4+0xa0] ;  /* 0x0000a004ff107984 */ /* 0x000eae0008000c00 */
[----:B0-----:R-:W-:-:S08]  /*1a50*/  DADD R4, R4, R8 ;  /* 0x0000000004047229 */ /* 0x001fd00000000008 */
[----:B------:R-:W-:-:S08]  /*1a60*/  DADD R4, R4, R10 ;  /* 0x0000000004047229 */ /* 0x000fd0000000000a */
[----:B-1----:R-:W-:-:S08]  /*1a70*/  DADD R4, R4, R12 ;  /* 0x0000000004047229 */ /* 0x002fd0000000000c */
[----:B------:R-:W-:-:S08]  /*1a80*/  DADD R4, R4, R14 ;  /* 0x0000000004047229 */ /* 0x000fd0000000000e */
[----:B--2---:R-:W-:-:S08]  /*1a90*/  DADD R4, R4, R16 ;  /* 0x0000000004047229 */ /* 0x004fd00000000010 */
[----:B------:R-:W-:-:S08]  /*1aa0*/  DADD R4, R4, R18 ;  /* 0x0000000004047229 */ /* 0x000fd00000000012 */
[----:B------:R-:W-:Y:S01]  /*1ab0*/  DADD R6, R4, R6 ;  /* 0x0000000004067229 */ /* 0x000fe20000000006 */
[----:B------:R-:W-:Y:S10]  /*1ac0*/  BRA `(.L_x_453) ;  /* 0x0000006800647947 */ /* 0x000ff40003800000 */
.L_x_452:
[----:B------:R-:W-:-:S05]  /*1ad0*/  LOP3.LUT R0, R2, 0x3e0, RZ, 0xc0, !PT ;  /* 0x000003e002007812 */ /* 0x000fca00078ec0ff */
[----:B------:R-:W-:Y:S01]  /*1ae0*/  VIADD R4, R0, 0x20 ;  /* 0x0000002000047836 */ /* 0x000fe20000000000 */
[----:B------:R-:W-:-:S04]  /*1af0*/  LOP3.LUT R0, RZ, R0, RZ, 0x33, !PT ;  /* 0x00000000ff007212 */ /* 0x000fc800078e33ff */
[----:B------:R-:W-:Y:S01]  /*1b00*/  ISETP.GT.AND P0, PT, R4, R5, PT ;  /* 0x000000050400720c */ /* 0x000fe20003f04270 */
[----:B------:R-:W-:Y:S01]  /*1b10*/  IMAD.IADD R0, R5, 0x1, R0 ;  /* 0x0000000105007824 */ /* 0x000fe200078e0200 */
[----:B------:R-:W0:Y:S04]  /*1b20*/  S2R R4, SR_LANEID ;  /* 0x0000000000047919 */ /* 0x000e280000000000 */
[----:B------:R-:W-:-:S05]  /*1b30*/  SEL R3, R0, 0x1f, P0 ;  /* 0x0000001f00037807 */ /* 0x000fca0000000000 */
[----:B------:R-:W-:Y:S04]  /*1b40*/  SHFL.DOWN PT, R6, R24, 0x1, R3 ;  /* 0x0820000018067989 */ /* 0x000fe800000e0003 */
[----:B------:R-:W1:Y:S01]  /*1b50*/  SHFL.DOWN PT, R7, R25, 0x1, R3 ;  /* 0x0820000019077989 */ /* 0x000e6200000e0003 */
[C---:B0-----:R-:W-:Y:S01]  /*1b60*/  ISETP.GE.AND P0, PT, R4.reuse, R3, PT ;  /* 0x000000030400720c */ /* 0x041fe20003f06270 */
[C---:B------:R-:W-:Y:S01]  /*1b70*/  VIADD R0, R4.reuse, 0x2 ;  /* 0x0000000204007836 */ /* 0x040fe20000000000 */
[----:B------:R-:W-:Y:S01]  /*1b80*/  ISETP.NE.AND P1, PT, R4, RZ, PT ;  /* 0x000000ff0400720c */ /* 0x000fe20003f25270 */
[----:B-1----:R-:W-:-:S10]  /*1b90*/  DADD R6, R6, R24 ;  /* 0x0000000006067229 */ /* 0x002fd40000000018 */
[----:B------:R-:W-:Y:S02]  /*1ba0*/  FSEL R8, R6, R24, !P0 ;  /* 0x0000001806087208 */ /* 0x000fe40004000000 */
[----:B------:R-:W0:Y:S01]  /*1bb0*/  @!P1 S2R R13, SR_CgaCtaId ;  /* 0x00000000000d9919 */ /* 0x000e220000008800 */
        /* <DEDUP_REMOVED lines=24> */
[----:B------:R-:W-:Y:S01]  /*1d40*/  ISETP.GT.AND P0, PT, R0, R3, PT ;  /* 0x000000030000720c */ /* 0x000fe20003f04270 */
[----:B------:R-:W-:Y:S01]  /*1d50*/  SHFL.DOWN PT, R6, R10, 0x10, R3 ;  /* 0x0a0000000a067989 */ /* 0x000fe200000e0003 */
[----:B------:R-:W-:-:S03]  /*1d60*/  @!P1 MOV R8, 0x400 ;  /* 0x0000040000089802 */ /* 0x000fc60000000f00 */
[----:B------:R-:W1:Y:S01]  /*1d70*/  SHFL.DOWN PT, R7, R11, 0x10, R3 ;  /* 0x0a0000000b077989 */ /* 0x000e6200000e0003 */
[----:B0-----:R-:W-:-:S05]  /*1d80*/  @!P1 LEA R13, R13, R8, 0x18 ;  /* 0x000000080d0d9211 */ /* 0x001fca00078ec0ff */
        /* <DEDUP_REMOVED lines=98> */
.L_x_416:
[----:B------:R-:W0:Y:S01]  /*23b0*/  S2R R2, SR_TID.X ;  /* 0x0000000000027919 */ /* 0x000e220000002100 */
[----:B------:R-:W1:Y:S01]  /*23c0*/  LDC.64 R30, c[0x0][0x380] ;  /* 0x0000e000ff1e7b82 */ /* 0x000e620000000a00 */
[----:B------:R-:W2:Y:S01]  /*23d0*/  LDCU.64 UR8, c[0x0][0x3c0] ;  /* 0x00007800ff0877ac */ /* 0x000ea20008000a00 */
[----:B------:R-:W3:Y:S01]  /*23e0*/  LDCU.64 UR12, c[0x0][0x3c0] ;  /* 0x00007800ff0c77ac */ /* 0x000ee20008000a00 */
[----:B0-----:R-:W-:-:S04]  /*23f0*/  VIADD R3, R2, UR6 ;  /* 0x0000000602037c36 */ /* 0x001fc80008000000 */
[----:B-1----:R-:W-:-:S05]  /*2400*/  IMAD.WIDE.U32 R30, R3, 0x8, R30 ;  /* 0x00000008031e7825 */ /* 0x002fca00078e001e */
[----:B------:R-:W4:Y:S01]  /*2410*/  LDG.E.64 R14, desc[UR14][R30.64] ;  /* 0x0000000e1e0e7981 */ /* 0x000f22000c1e1b00 */
[----:B--2---:R-:W-:Y:S01]  /*2420*/  USHF.R.U32.HI UR7, URZ, 0x14, UR9 ;  /* 0x00000014ff077899 */ /* 0x004fe20008011609 */
[----:B---3--:R-:W-:Y:S01]  /*2430*/  IMAD.U32 R10, RZ, RZ, UR12 ;  /* 0x0000000cff0a7e24 */ /* 0x008fe2000f8e00ff */
[----:B------:R-:W-:Y:S01]  /*2440*/  BSSY.RECONVERGENT B1, `(.L_x_454) ;  /* 0x0000026000017945 */ /* 0x000fe20003800200 */
[----:B------:R-:W-:Y:S01]  /*2450*/  IMAD.U32 R11, RZ, RZ, UR13 ;  /* 0x0000000dff0b7e24 */ /* 0x000fe2000f8e00ff */
[----:B------:R-:W-:-:S03]  /*2460*/  ULOP3.LUT UR7, UR7, 0x7ff, URZ, 0xc0, !UPT ;  /* 0x000007ff07077892 */ /* 0x000fc6000f8ec0ff */
[----:B------:R0:W1:Y:S01]  /*2470*/  FRND.F64.TRUNC R6, R10 ;  /* 0x0000000a00067313 */ /* 0x000062000030d800 */
[----:B------:R-:W-:-:S04]  /*2480*/  UIADD3 UR7, UPT, UPT, UR7, -0x3f4, URZ ;  /* 0xfffffc0c07077890 */ /* 0x000fc8000fffe0ff */
[----:B------:R-:W-:Y:S02]  /*2490*/  USHF.L.U32 UR10, UR8, UR7, URZ ;  /* 0x00000007080a7299 */ /* 0x000fe400080006ff */
[----:B------:R-:W-:Y:S02]  /*24a0*/  USHF.L.U64.HI UR7, UR8, UR7, UR9 ;  /* 0x0000000708077299 */ /* 0x000fe40008010209 */
[----:B------:R-:W-:-:S04]  /*24b0*/  UISETP.NE.U32.AND UP0, UPT, UR10, URZ, UPT ;  /* 0x000000ff0a00728c */ /* 0x000fc8000bf05070 */
[----:B------:R-:W-:-:S06]  /*24c0*/  UISETP.NE.AND.EX UP0, UPT, UR7, -0x80000000, UPT, UP0 ;  /* 0x800000000700788c */ /* 0x000fcc000bf05300 */
[----:B------:R-:W-:-:S13]  /*24d0*/  PLOP3.LUT P2, PT, PT, PT, UP0, 0x80, 0x8 ;  /* 0x000000000008781c */ /* 0x000fda0003f4f008 */
[----:B------:R-:W-:Y:S02]  /*24e0*/  DSETP.NEU.AND P1, PT, |R10|, 0.5, !P2 ;  /* 0x3fe000000a00742a */ /* 0x000fe4000572d200 */
[----:B----4-:R-:W-:-:S06]  /*24f0*/  DSETP.NEU.AND P0, PT, R14, RZ, PT ;  /* 0x000000ff0e00722a */ /* 0x010fcc0003f0d000 */
[----:B------:R-:W-:-:S08]  /*2500*/  ISETP.LE.OR P4, PT, RZ, UR9, P0 ;  /* 0x00000009ff007c0c */ /* 0x000fd00008783670 */
[----:B------:R-:W-:Y:S01]  /*2510*/  @!P0 SEL R17, R15, RZ, P1 ;  /* 0x000000ff0f118207 */ /* 0x000fe20000800000 */
[----:B------:R-:W-:Y:S01]  /*2520*/  @!P0 IMAD.MOV.U32 R16, RZ, RZ, RZ ;  /* 0x000000ffff108224 */ /* 0x000fe200078e00ff */
[----:B------:R-:W-:-:S03]  /*2530*/  @!P0 PLOP3.LUT P3, PT, P1, PT, PT, 0x80, 0x8 ;  /* 0x000000000008881c */ /* 0x000fc60000f6f070 */
[----:B------:R-:W-:Y:S01]  /*2540*/  @!P4 LOP3.LUT R17, R17, 0x7ff00000, RZ, 0xfc, !PT ;  /* 0x7ff000001111c812 */ /* 0x000fe200078efcff */
[----:B01----:R-:W-:Y:S09]  /*2550*/  @!P0 BRA `(.L_x_455) ;  /* 0x0000000000508947 */ /* 0x003ff20003800000 */
[----:B------:R-:W-:Y:S01]  /*2560*/  DADD R10, -RZ, |R14| ;  /* 0x00000000ff0a7229 */ /* 0x000fe2000000050e */
[----:B------:R-:W-:Y:S01]  /*2570*/  BSSY.RECONVERGENT B2, `(.L_x_456) ;  /* 0x0000004000027945 */ /* 0x000fe20003800200 */
[----:B------:R-:W-:-:S08]  /*2580*/  MOV R0, 0x25b0 ;  /* 0x000025b000007802 */ /* 0x000fd00000000f00 */
[----:B------:R-:W-:-:S07]  /*2590*/  IMAD.MOV.U32 R3, RZ, RZ, R11 ;  /* 0x000000ffff037224 */ /* 0x000fce00078e000b */
[----:B------:R-:W-:Y:S05]  /*25a0*/  CALL.REL.NOINC `($_ZN3cub18CUB_300001_SM_10006detail6reduce18DeviceReduceKernelINS2_10policy_hubIdjN4cuda3std3__44plusIdEEE10Policy1000EN6thrust24THRUST_300001_SM_1000_NS10device_ptrIdEEjS9_d13power_functorEEvT0_PT3_T1_NS0_13GridEvenShareISK_EET2_T4_$__internal_accurate_pow) ;  /* 0x0000005c00c87944 */ /* 0x000fea0003c00000 */
[----:B------:R-:W-:Y:S05]  /*25b0*/  BSYNC.RECONVERGENT B2 ;  /* 0x0000000000027941 */ /* 0x000fea0003800200 */
.L_x_456:
        /* <DEDUP_REMOVED lines=11> */
[----:B------:R-:W-:-:S14]  /*2670*/  DSETP.NEU.AND P4, PT, R6, R10, PT ;  /* 0x0000000a0600722a */ /* 0x000fdc0003f8d000 */
[----:B------:R-:W-:Y:S02]  /*2680*/  @P4 FSEL R16, R16, RZ, P0 ;  /* 0x000000ff10104208 */ /* 0x000fe40000000000 */
[----:B------:R-:W-:-:S07]  /*2690*/  @P4 FSEL R17, R17, -QNAN , P0 ;  /* 0xfff8000011114808 */ /* 0x000fce0000000000 */
.L_x_455:
[----:B------:R-:W-:Y:S05]  /*26a0*/  BSYNC.RECONVERGENT B1 ;  /* 0x0000000000017941 */ /* 0x000fea0003800200 */
.L_x_454:
        /* <DEDUP_REMOVED lines=30> */
.L_x_458:
[----:B------:R-:W-:Y:S05]  /*2890*/  BSYNC.RECONVERGENT B1 ;  /* 0x0000000000017941 */ /* 0x000fea0003800200 */
.L_x_457:
        /* <DEDUP_REMOVED lines=10> */
.L_x_461:
[----:B------:R-:W0:Y:S01]  /*2940*/  LDCU.64 UR8, c[0x0][0x3c0] ;  /* 0x00007800ff0877ac */ /* 0x000e220008000a00 */
[----:B------:R-:W-:Y:S01]  /*2950*/  IMAD.MOV.U32 R9, RZ, RZ, R3 ;  /* 0x000000ffff097224 */ /* 0x000fe200078e0003 */
[----:B------:R-:W-:Y:S01]  /*2960*/  ISETP.GE.AND P3, PT, R35, RZ, PT ;  /* 0x000000ff2300720c */ /* 0x000fe20003f66270 */
[----:B------:R-:W-:-:S04]  /*2970*/  UISETP.NE.U32.AND UP0, UPT, UR10, URZ, UPT ;  /* 0x000000ff0a00728c */ /* 0x000fc8000bf05070 */
[----:B------:R-:W-:Y:S01]  /*2980*/  DADD R12, -RZ, -R8 ;  /* 0x00000000ff0c7229 */ /* 0x000fe20000000908 */
[----:B------:R-:W-:-:S06]  /*2990*/  UISETP.NE.AND.EX UP0, UPT, UR7, -0x80000000, UPT, UP0 ;  /* 0x800000000700788c */ /* 0x000fcc000bf05300 */
[----:B------:R-:W-:Y:S01]  /*29a0*/  PLOP3.LUT P2, PT, PT, PT, UP0, 0x80, 0x8 ;  /* 0x000000000008781c */ /* 0x000fe20003f4f008 */
[----:B0-----:R-:W-:-:S03]  /*29b0*/  IMAD.U32 R10, RZ, RZ, UR8 ;  /* 0x00000008ff0a7e24 */ /* 0x001fc6000f8e00ff */
[-C--:B------:R-:W-:Y:S01]  /*29c0*/  FSEL R9, R12, R8.reuse, !P2 ;  /* 0x000000080c097208 */ /* 0x080fe20005000000 */
[----:B------:R-:W-:Y:S01]  /*29d0*/  IMAD.U32 R11, RZ, RZ, UR9 ;  /* 0x00000009ff0b7e24 */ /* 0x000fe2000f8e00ff */
[-C--:B------:R-:W-:Y:S02]  /*29e0*/  FSEL R12, R13, R3.reuse, !P2 ;  /* 0x000000030d0c7208 */ /* 0x080fe40005000000 */
[----:B------:R-:W-:Y:S02]  /*29f0*/  FSEL R50, R9, R8, !P3 ;  /* 0x0000000809327208 */ /* 0x000fe40005800000 */
[----:B------:R-:W-:Y:S01]  /*2a00*/  FSEL R51, R12, R3, !P3 ;  /* 0x000000030c337208 */ /* 0x000fe20005800000 */
[----:B------:R-:W-:Y:S01]  /*2a10*/  DSETP.NEU.AND P4, PT, R6, R10, PT ;  /* 0x0000000a0600722a */ /* 0x000fe20003f8d000 */
[----:B------:R-:W-:-:S13]  /*2a20*/  PLOP3.LUT P0, PT, P2, PT, PT, 0x8, 0x80 ;  /* 0x000000000080781c */ /* 0x000fda000170e170 */
[----:B------:R-:W-:Y:S02]  /*2a30*/  @P4 FSEL R50, R50, RZ, P3 ;  /* 0x000000ff32324208 */ /* 0x000fe40001800000 */
[----:B------:R-:W-:Y:S01]  /*2a40*/  @P4 FSEL R51, R51, -QNAN , P3 ;  /* 0xfff8000033334808 */ /* 0x000fe20001800000 */
[----:B------:R-:W-:Y:S06]  /*2a50*/  BRA `(.L_x_462) ;  /* 0x0000000000107947 */ /* 0x000fec0003800000 */
.L_x_460:
[----:B------:R-:W-:Y:S01]  /*2a60*/  SEL R51, R35, RZ, P1 ;  /* 0x000000ff23337207 */ /* 0x000fe20000800000 */
[----:B------:R-:W-:Y:S01]  /*2a70*/  IMAD.MOV.U32 R50, RZ, RZ, RZ ;  /* 0x000000ffff327224 */ /* 0x000fe200078e00ff */
[----:B------:R-:W-:Y:S02]  /*2a80*/  PLOP3.LUT P0, PT, P1, PT, PT, 0x80, 0x8 ;  /* 0x000000000008781c */ /* 0x000fe40000f0f070 */
[----:B------:R-:W-:-:S11]  /*2a90*/  @!P4 LOP3.LUT R51, R51, 0x7ff00000, RZ, 0xfc, !PT ;  /* 0x7ff000003333c812 */ /* 0x000fd600078efcff */
.L_x_462:
[----:B------:R-:W-:Y:S05]  /*2aa0*/  BSYNC.RECONVERGENT B1 ;  /* 0x0000000000017941 */ /* 0x000fea0003800200 */
.L_x_459:
        /* <DEDUP_REMOVED lines=18> */
.L_x_466:
        /* <DEDUP_REMOVED lines=9> */
.L_x_465:
[----:B------:R-:W-:-:S11]  /*2c60*/  DADD R50, R34, R10 ;  /* 0x0000000022327229 */ /* 0x000fd6000000000a */
.L_x_464:
[----:B------:R-:W-:Y:S05]  /*2c70*/  BSYNC.RECONVERGENT B1 ;  /* 0x0000000000017941 */ /* 0x000fea0003800200 */
.L_x_463:
        /* <DEDUP_REMOVED lines=10> */
.L_x_469:
        /* <DEDUP_REMOVED lines=18> */
.L_x_468:
[----:B------:R-:W0:Y:S01]  /*2e40*/  LDCU UR8, c[0x0][0x3c4] ;  /* 0x00007880ff0877ac */ /* 0x000e220008000800 */
[----:B------:R-:W-:Y:S01]  /*2e50*/  SEL R21, R19, RZ, P1 ;  /* 0x000000ff13157207 */ /* 0x000fe20000800000 */
[----:B------:R-:W-:Y:S01]  /*2e60*/  IMAD.MOV.U32 R20, RZ, RZ, RZ ;  /* 0x000000ffff147224 */ /* 0x000fe200078e00ff */
[----:B------:R-:W-:Y:S02]  /*2e70*/  PLOP3.LUT P0, PT, P1, PT, PT, 0x80, 0x8 ;  /* 0x000000000008781c */ /* 0x000fe40000f0f070 */
[----:B0-----:R-:W-:-:S13]  /*2e80*/  ISETP.LE.AND P3, PT, RZ, UR8, PT ;  /* 0x00000008ff007c0c */ /* 0x001fda000bf63270 */
[----:B------:R-:W-:-:S07]  /*2e90*/  @!P3 LOP3.LUT R21, R21, 0x7ff00000, RZ, 0xfc, !PT ;  /* 0x7ff000001515b812 */ /* 0x000fce00078efcff */
.L_x_470:
[----:B------:R-:W-:Y:S05]  /*2ea0*/  BSYNC.RECONVERGENT B1 ;  /* 0x0000000000017941 */ /* 0x000fea0003800200 */
.L_x_467:
        /* <DEDUP_REMOVED lines=18> */
.L_x_474:
        /* <DEDUP_REMOVED lines=9> */
.L_x_473:
[----:B------:R-:W-:-:S11]  /*3060*/  DADD R20, R18, R10 ;  /* 0x0000000012147229 */ /* 0x000fd6000000000a */
.L_x_472:
[----:B------:R-:W-:Y:S05]  /*3070*/  BSYNC.RECONVERGENT B1 ;  /* 0x0000000000017941 */ /* 0x000fea0003800200 */
.L_x_471:
        /* <DEDUP_REMOVED lines=10> */
.L_x_477:
        /* <DEDUP_REMOVED lines=18> */
.L_x_476:
[----:B------:R-:W0:Y:S01]  /*3240*/  LDCU UR8, c[0x0][0x3c4] ;  /* 0x00007880ff0877ac */ /* 0x000e220008000800 */
[----:B------:R-:W-:Y:S01]  /*3250*/  SEL R25, R23, RZ, P1 ;  /* 0x000000ff17197207 */ /* 0x000fe20000800000 */
[----:B------:R-:W-:Y:S01]  /*3260*/  IMAD.MOV.U32 R24, RZ, RZ, RZ ;  /* 0x000000ffff187224 */ /* 0x000fe200078e00ff */
[----:B------:R-:W-:Y:S02]  /*3270*/  PLOP3.LUT P0, PT, P1, PT, PT, 0x80, 0x8 ;  /* 0x000000000008781c */ /* 0x000fe40000f0f070 */
[----:B0-----:R-:W-:-:S13]  /*3280*/  ISETP.LE.AND P3, PT, RZ, UR8, PT ;  /* 0x00000008ff007c0c */ /* 0x001fda000bf63270 */
[----:B------:R-:W-:-:S07]  /*3290*/  @!P3 LOP3.LUT R25, R25, 0x7ff00000, RZ, 0xfc, !PT ;  /* 0x7ff000001919b812 */ /* 0x000fce00078efcff */
.L_x_478:
[----:B------:R-:W-:Y:S05]  /*32a0*/  BSYNC.RECONVERGENT B1 ;  /* 0x0000000000017941 */ /* 0x000fea0003800200 */
.L_x_475:
        /* <DEDUP_REMOVED lines=18> */
.L_x_482:
        /* <DEDUP_REMOVED lines=9> */
.L_x_481:
[----:B------:R-:W-:-:S11]  /*3460*/  DADD R24, R22, R10 ;  /* 0x0000000016187229 */ /* 0x000fd6000000000a */
.L_x_480:
[----:B------:R-:W-:Y:S05]  /*3470*/  BSYNC.RECONVERGENT B1 ;  /* 0x0000000000017941 */ /* 0x000fea0003800200 */
.L_x_479:
        /* <DEDUP_REMOVED lines=10> */
.L_x_485:
        /* <DEDUP_REMOVED lines=18> */
.L_x_484:
[----:B------:R-:W0:Y:S01]  /*3640*/  LDCU UR8, c[0x0][0x3c4] ;  /* 0x00007880ff0877ac */ /* 0x000e220008000800 */
[----:B------:R-:W-:Y:S01]  /*3650*/  SEL R29, R27, RZ, P1 ;  /* 0x000000ff1b1d7207 */ /* 0x000fe20000800000 */
[----:B------:R-:W-:Y:S01]  /*3660*/  IMAD.MOV.U32 R28, RZ, RZ, RZ ;  /* 0x000000ffff1c7224 */ /* 0x000fe200078e00ff */
[----:B------:R-:W-:Y:S02]  /*3670*/  PLOP3.LUT P0, PT, P1, PT, PT, 0x80, 0x8 ;  /* 0x000000000008781c */ /* 0x000fe40000f0f070 */
[----:B0-----:R-:W-:-:S13]  /*3680*/  ISETP.LE.AND P3, PT, RZ, UR8, PT ;  /* 0x00000008ff007c0c */ /* 0x001fda000bf63270 */
[----:B------:R-:W-:-:S07]  /*3690*/  @!P3 LOP3.LUT R29, R29, 0x7ff00000, RZ, 0xfc, !PT ;  /* 0x7ff000001d1db812 */ /* 0x000fce00078efcff */
.L_x_486:
[----:B------:R-:W-:Y:S05]  /*36a0*/  BSYNC.RECONVERGENT B1 ;  /* 0x0000000000017941 */ /* 0x000fea0003800200 */
.L_x_483:
        /* <DEDUP_REMOVED lines=11> */
[----:B------:R-:W-:Y:S01]  /*3760*/  ISETP.GE.AND P3, PT, R27, RZ, PT ;  /* 0x000000ff1b00720c */ /* 0x000fe20003f66270 */
[----:B------:R-:W-:Y:S01]  /*3770*/  VIADD R0, R5, 0x80000000 ;  /* 0x8000000005007836 */ /* 0x000fe20000000000 */
[----:B------:R-:W-:Y:S01]  /*3780*/  ISETP.NE.AND P4, PT, R4, 0x3fe00000, PT ;  /* 0x3fe000000400780c */ /* 0x000fe20003f85270 */
[----:B------:R-:W-:-:S03]  /*3790*/  IMAD.MOV.U32 R28, RZ, RZ, RZ ;  /* 0x000000ffff1c7224 */ /* 0x000fc600078e00ff */
[----:B------:R-:W-:-:S07]  /*37a0*/  SEL R0, R0, R5, P4 ;  /* 0x0000000500007207 */ /* 0x000fce0002000000 */
[----:B------:R-:W-:-:S05]  /*37b0*/  @!P3 SEL R5, R0, R5, P0 ;  /* 0x000000050005b207 */ /* 0x000fca0000000000 */
[----:B------:R-:W-:Y:S01]  /*37c0*/  IMAD.MOV.U32 R29, RZ, RZ, R5 ;  /* 0x000000ffff1d7224 */ /* 0x000fe200078e0005 */
[----:B------:R-:W-:Y:S06]  /*37d0*/  BRA `(.L_x_488) ;  /* 0x0000000000287947 */ /* 0x000fec0003800000 */
.L_x_490:
        /* <DEDUP_REMOVED lines=9> */
.L_x_489:
[----:B------:R-:W-:-:S11]  /*3870*/  DADD R28, R26, R10 ;  /* 0x000000001a1c7229 */ /* 0x000fd6000000000a */
.L_x_488:
[----:B------:R-:W-:Y:S05]  /*3880*/  BSYNC.RECONVERGENT B1 ;  /* 0x0000000000017941 */ /* 0x000fea0003800200 */
.L_x_487:
        /* <DEDUP_REMOVED lines=10> */
.L_x_493:
        /* <DEDUP_REMOVED lines=18> */
.L_x_492:
[----:B------:R-:W0:Y:S01]  /*3a50*/  LDCU UR8, c[0x0][0x3c4] ;  /* 0x00007880ff0877ac */ /* 0x000e220008000800 */
[----:B------:R-:W-:Y:S01]  /*3a60*/  SEL R33, R31, RZ, P1 ;  /* 0x000000ff1f217207 */ /* 0x000fe20000800000 */
[----:B------:R-:W-:Y:S01]  /*3a70*/  IMAD.MOV.U32 R32, RZ, RZ, RZ ;  /* 0x000000ffff207224 */ /* 0x000fe200078e00ff */
[----:B------:R-:W-:Y:S02]  /*3a80*/  PLOP3.LUT P0, PT, P1, PT, PT, 0x80, 0x8 ;  /* 0x000000000008781c */ /* 0x000fe40000f0f070 */
[----:B0-----:R-:W-:-:S13]  /*3a90*/  ISETP.LE.AND P3, PT, RZ, UR8, PT ;  /* 0x00000008ff007c0c */ /* 0x001fda000bf63270 */
[----:B------:R-:W-:-:S07]  /*3aa0*/  @!P3 LOP3.LUT R33, R33, 0x7ff00000, RZ, 0xfc, !PT ;  /* 0x7ff000002121b812 */ /* 0x000fce00078efcff */
.L_x_494:
[----:B------:R-:W-:Y:S05]  /*3ab0*/  BSYNC.RECONVERGENT B1 ;  /* 0x0000000000017941 */ /* 0x000fea0003800200 */
.L_x_491:
        /* <DEDUP_REMOVED lines=11> */
[----:B------:R-:W0:Y:S01]  /*3b70*/  LDCU UR7, c[0x0][0x3c4] ;  /* 0x00007880ff0777ac */ /* 0x000e220008000800 */
[----:B------:R-:W-:Y:S01]  /*3b80*/  ISETP.GE.AND P3, PT, R31, RZ, PT ;  /* 0x000000ff1f00720c */ /* 0x000fe20003f66270 */
[----:B------:R-:W-:Y:S01]  /*3b90*/  IMAD.MOV.U32 R32, RZ, RZ, RZ ;  /* 0x000000ffff207224 */ /* 0x000fe200078e00ff */
[----:B0-----:R-:W-:-:S04]  /*3ba0*/  ISETP.LE.AND P4, PT, RZ, UR7, PT ;  /* 0x00000007ff007c0c */ /* 0x001fc8000bf83270 */
[----:B------:R-:W-:Y:S02]  /*3bb0*/  SEL R33, RZ, 0x7ff00000, !P4 ;  /* 0x7ff00000ff217807 */ /* 0x000fe40006000000 */
[----:B------:R-:W-:-:S03]  /*3bc0*/  ISETP.NE.AND P4, PT, R4, 0x3fe00000, PT ;  /* 0x3fe000000400780c */ /* 0x000fc60003f85270 */
[----:B------:R-:W-:-:S05]  /*3bd0*/  VIADD R0, R33, 0x80000000 ;  /* 0x8000000021007836 */ /* 0x000fca0000000000 */
[----:B------:R-:W-:-:S04]  /*3be0*/  SEL R0, R0, R33, P4 ;  /* 0x0000002100007207 */ /* 0x000fc80002000000 */
[----:B------:R-:W-:Y:S01]  /*3bf0*/  @!P3 SEL R33, R0, R33, P0 ;  /* 0x000000210021b207 */ /* 0x000fe20000000000 */
[----:B------:R-:W-:Y:S06]  /*3c00*/  BRA `(.L_x_496) ;  /* 0x0000000000287947 */ /* 0x000fec0003800000 */
.L_x_498:
        /* <DEDUP_REMOVED lines=9> */
.L_x_497:
[----:B------:R-:W-:-:S11]  /*3ca0*/  DADD R32, R30, R10 ;  /* 0x000000001e207229 */ /* 0x000fd6000000000a */
.L_x_496:
[----:B------:R-:W-:Y:S05]  /*3cb0*/  BSYNC.RECONVERGENT B1 ;  /* 0x0000000000017941 */ /* 0x000fea0003800200 */
.L_x_495:
[----:B------:R-:W0:Y:S01]  /*3cc0*/  LDC.64 R54, c[0x0][0x380] ;  /* 0x0000e000ff367b82 */ /* 0x000e220000000a00 */
[----:B------:R-:W-:-:S05]  /*3cd0*/  LOP3.LUT R3, R2, UR6, RZ, 0xfc, !PT ;  /* 0x0000000602037c12 */ /* 0x000fca000f8efcff */
[----:B0-----:R-:W-:-:S06]  /*3ce0*/  IMAD.WIDE.U32 R54, R3, 0x8, R54 ;  /* 0x0000000803367825 */ /* 0x001fcc00078e0036 */
        /* <DEDUP_REMOVED lines=10> */
.L_x_501:
[----:B------:R-:W0:Y:S01]  /*3d90*/  LDC.64 R12, c[0x0][0x3c0] ;  /* 0x0000f000ff0c7b82 */ /* 0x000e220000000a00 */
[----:B------:R-:W1:Y:S01]  /*3da0*/  LDCU.64 UR6, c[0x0][0x3c0] ;  /* 0x00007800ff0677ac */ /* 0x000e620008000a00 */
[----:B------:R-:W-:Y:S01]  /*3db0*/  IMAD.MOV.U32 R2, RZ, RZ, R8 ;  /* 0x000000ffff027224 */ /* 0x000fe200078e0008 */
[----:B------:R-:W-:-:S05]  /*3dc0*/  ISETP.GE.AND P3, PT, R55, RZ, PT ;  /* 0x000000ff3700720c */ /* 0x000fca0003f66270 */
[----:B------:R-:W-:Y:S01]  /*3dd0*/  DADD R4, -RZ, -R2 ;  /* 0x00000000ff047229 */ /* 0x000fe20000000902 */
[----:B-1----:R-:W-:Y:S02]  /*3de0*/  IMAD.U32 R10, RZ, RZ, UR6 ;  /* 0x00000006ff0a7e24 */ /* 0x002fe4000f8e00ff */
[----:B------:R-:W-:Y:S01]  /*3df0*/  IMAD.U32 R11, RZ, RZ, UR7 ;  /* 0x00000007ff0b7e24 */ /* 0x000fe2000f8e00ff */
[----:B0-----:R-:W-:-:S05]  /*3e00*/  SHF.R.U32.HI R0, RZ, 0x14, R13 ;  /* 0x00000014ff007819 */ /* 0x001fca000001160d */
[----:B------:R-:W-:Y:S01]  /*3e10*/  DSETP.NEU.AND P4, PT, R6, R10, PT ;  /* 0x0000000a0600722a */ /* 0x000fe20003f8d000 */
[----:B------:R-:W-:-:S05]  /*3e20*/  LOP3.LUT R0, R0, 0x7ff, RZ, 0xc0, !PT ;  /* 0x000007ff00007812 */ /* 0x000fca00078ec0ff */
[----:B------:R-:W-:-:S05]  /*3e30*/  VIADD R9, R0, 0xfffffc0c ;  /* 0xfffffc0c00097836 */ /* 0x000fca0000000000 */
[CC--:B------:R-:W-:Y:S02]  /*3e40*/  SHF.L.U32 R0, R12.reuse, R9.reuse, RZ ;  /* 0x000000090c007219 */ /* 0x0c0fe400000006ff */
[----:B------:R-:W-:Y:S02]  /*3e50*/  SHF.L.U64.HI R9, R12, R9, R13 ;  /* 0x000000090c097219 */ /* 0x000fe4000001020d */
[----:B------:R-:W-:-:S04]  /*3e60*/  ISETP.NE.U32.AND P2, PT, R0, RZ, PT ;  /* 0x000000ff0000720c */ /* 0x000fc80003f45070 */
[----:B------:R-:W-:-:S04]  /*3e70*/  ISETP.NE.AND.EX P2, PT, R9, -0x80000000, PT, P2 ;  /* 0x800000000900780c */ /* 0x000fc80003f45320 */
        /* <DEDUP_REMOVED lines=8> */
.L_x_500:
[----:B------:R-:W0:Y:S01]  /*3f00*/  LDCU UR6, c[0x0][0x3c4] ;  /* 0x00007880ff0677ac */ /* 0x000e220008000800 */
[----:B------:R-:W-:Y:S01]  /*3f10*/  SEL R53, R55, RZ, P1 ;  /* 0x000000ff37357207 */ /* 0x000fe20000800000 */
[----:B------:R-:W-:Y:S01]  /*3f20*/  IMAD.MOV.U32 R52, RZ, RZ, RZ ;  /* 0x000000ffff347224 */ /* 0x000fe200078e00ff */
[----:B------:R-:W-:Y:S01]  /*3f30*/  PLOP3.LUT P0, PT, P1, PT, PT, 0x80, 0x8 ;  /* 0x000000000008781c */ /* 0x000fe20000f0f070 */
[----:B0-----:R-:W-:-:S05]  /*3f40*/  IMAD.U32 R13, RZ, RZ, UR6 ;  /* 0x00000006ff0d7e24 */ /* 0x001fca000f8e00ff */
[----:B------:R-:W-:-:S13]  /*3f50*/  ISETP.GE.AND P3, PT, R13, RZ, PT ;  /* 0x000000ff0d00720c */ /* 0x000fda0003f66270 */
[----:B------:R-:W-:-:S07]  /*3f60*/  @!P3 LOP3.LUT R53, R53, 0x7ff00000, RZ, 0xfc, !PT ;  /* 0x7ff000003535b812 */ /* 0x000fce00078efcff */
.L_x_502:
[----:B------:R-:W-:Y:S05]  /*3f70*/  BSYNC.RECONVERGENT B1 ;  /* 0x0000000000017941 */ /* 0x000fea0003800200 */
.L_x_499:
        /* <DEDUP_REMOVED lines=11> */
[C---:B------:R-:W-:Y:S01]  /*4030*/  ISETP.GE.AND P4, PT, R13.reuse, RZ, PT ;  /* 0x000000ff0d00720c */ /* 0x040fe20003f86270 */
[----:B------:R-:W-:Y:S01]  /*4040*/  IMAD.MOV.U32 R52, RZ, RZ, RZ ;  /* 0x000000ffff347224 */ /* 0x000fe200078e00ff */
[----:B------:R-:W-:Y:S02]  /*4050*/  LOP3.LUT R0, R13, 0x7fffffff, RZ, 0xc0, !PT ;  /* 0x7fffffff0d007812 */ /* 0x000fe400078ec0ff */
[----:B------:R-:W-:Y:S02]  /*4060*/  SEL R53, RZ, 0x7ff00000, !P4 ;  /* 0x7ff00000ff357807 */ /* 0x000fe40006000000 */
[----:B------:R-:W-:Y:S02]  /*4070*/  ISETP.GE.AND P3, PT, R55, RZ, PT ;  /* 0x000000ff3700720c */ /* 0x000fe40003f66270 */
[----:B------:R-:W-:Y:S01]  /*4080*/  ISETP.NE.AND P4, PT, R0, 0x3fe00000, PT ;  /* 0x3fe000000000780c */ /* 0x000fe20003f85270 */
[----:B------:R-:W-:-:S05]  /*4090*/  VIADD R0, R53, 0x80000000 ;  /* 0x8000000035007836 */ /* 0x000fca0000000000 */
[----:B------:R-:W-:-:S05]  /*40a0*/  SEL R0, R0, R53, P4 ;  /* 0x0000003500007207 */ /* 0x000fca0002000000 */
[----:B------:R-:W-:Y:S01]  /*40b0*/  @!P3 SEL R53, R0, R53, P0 ;  /* 0x000000350035b207 */ /* 0x000fe20000000000 */
[----:B------:R-:W-:Y:S06]  /*40c0*/  BRA `(.L_x_504) ;  /* 0x0000000000247947 */ /* 0x000fec0003800000 */
.L_x_506:
[----:B------:R-:W-:Y:S01]  /*40d0*/  ISETP.GE.AND P3, PT, R13, RZ, PT ;  /* 0x000000ff0d00720c */ /* 0x000fe20003f66270 */
[----:B------:R-:W-:-:S06]  /*40e0*/  DSETP.GT.AND P0, PT, |R54|, 1, PT ;  /* 0x3ff000003600742a */ /* 0x000fcc0003f04200 */
[----:B------:R-:W-:Y:S01]  /*40f0*/  SEL R52, RZ, 0x7ff00000, !P0 ;  /* 0x7ff00000ff347807 */ /* 0x000fe20004000000 */
[----:B------:R-:W-:-:S05]  /*4100*/  DSETP.NEU.AND P0, PT, R54, -1, PT ;  /* 0xbff000003600742a */ /* 0x000fca0003f0d000 */
[----:B------:R-:W-:-:S04]  /*4110*/  @!P3 LOP3.LUT R52, R52, 0x7ff00000, RZ, 0x3c, !PT ;  /* 0x7ff000003434b812 */ /* 0x000fc800078e3cff */
[----:B------:R-:W-:Y:S01]  /*4120*/  SEL R53, R52, 0x3ff00000, P0 ;  /* 0x3ff0000034357807 */ /* 0x000fe20000000000 */
[----:B------:R-:W-:Y:S01]  /*4130*/  IMAD.MOV.U32 R52, RZ, RZ, RZ ;  /* 0x000000ffff347224 */ /* 0x000fe200078e00ff */
[----:B------:R-:W-:Y:S06]  /*4140*/  BRA `(.L_x_504) ;  /* 0x0000000000047947 */ /* 0x000fec0003800000 */
.L_x_505:
[----:B------:R-:W-:-:S11]  /*4150*/  DADD R52, R54, R10 ;  /* 0x0000000036347229 */ /* 0x000fd6000000000a */
.L_x_504:
[----:B------:R-:W-:Y:S05]  /*4160*/  BSYNC.RECONVERGENT B1 ;  /* 0x0000000000017941 */ /* 0x000fea0003800200 */
.L_x_503:
[----:B------:R-:W0:Y:S01]  /*4170*/  S2R R0, SR_TID.X ;  /* 0x0000000000007919 */ /* 0x000e220000002100 */
[----:B------:R-:W1:Y:S08]  /*4180*/  S2UR UR6, SR_CTAID.X ;  /* 0x00000000000679c3 */ /* 0x000e700000002500 */
[----:B------:R-:W2:Y:S01]  /*4190*/  LDC.64 R2, c[0x0][0x380] ;  /* 0x0000e000ff027b82 */ /* 0x000ea20000000a00 */
[----:B-1----:R-:W-:-:S06]  /*41a0*/  UIMAD UR6, UR6, 0x1400, URZ ;  /* 0x00001400060678a4 */ /* 0x002fcc000f8e02ff */
[----:B0-----:R-:W-:-:S05]  /*41b0*/  LOP3.LUT R5, R0, UR6, RZ, 0xfc, !PT ;  /* 0x0000000600057c12 */ /* 0x001fca000f8efcff */
[----:B--2---:R-:W-:-:S05]  /*41c0*/  IMAD.WIDE.U32 R2, R5, 0x8, R2 ;  /* 0x0000000805027825 */ /* 0x004fca00078e0002 */
        /* <DEDUP_REMOVED lines=10> */
.L_x_509:
        /* <DEDUP_REMOVED lines=23> */
.L_x_508:
[----:B------:R-:W-:Y:S01]  /*43e0*/  ISETP.GE.AND P3, PT, R13, RZ, PT ;  /* 0x000000ff0d00720c */ /* 0x000fe20003f66270 */
[----:B------:R-:W-:Y:S01]  /*43f0*/  IMAD.MOV.U32 R2, RZ, RZ, RZ ;  /* 0x000000ffff027224 */ /* 0x000fe200078e00ff */
[----:B------:R-:W-:Y:S02]  /*4400*/  SEL R3, R5, RZ, P1 ;  /* 0x000000ff05037207 */ /* 0x000fe40000800000 */
[----:B------:R-:W-:-:S09]  /*4410*/  PLOP3.LUT P0, PT, P1, PT, PT, 0x80, 0x8 ;  /* 0x000000000008781c */ /* 0x000fd20000f0f070 */
[----:B------:R-:W-:-:S07]  /*4420*/  @!P3 LOP3.LUT R3, R3, 0x7ff00000, RZ, 0xfc, !PT ;  /* 0x7ff000000303b812 */ /* 0x000fce00078efcff */
.L_x_510:
[----:B------:R-:W-:Y:S05]  /*4430*/  BSYNC.RECONVERGENT B1 ;  /* 0x0000000000017941 */ /* 0x000fea0003800200 */
.L_x_507:
        /* <DEDUP_REMOVED lines=21> */
.L_x_514:
        /* <DEDUP_REMOVED lines=8> */
.L_x_513:
[----:B------:R-:W-:-:S11]  /*4610*/  DADD R2, R4, R10 ;  /* 0x0000000004027229 */ /* 0x000fd6000000000a */
.L_x_512:
[----:B------:R-:W-:Y:S05]  /*4620*/  BSYNC.RECONVERGENT B1 ;  /* 0x0000000000017941 */ /* 0x000fea0003800200 */
.L_x_511:
[----:B------:R-:W0:Y:S01]  /*4630*/  LDC.64 R8, c[0x0][0x3c8] ;  /* 0x0000f200ff087b82 */ /* 0x000e220000000a00 */
[----:B------:R-:W-:Y:S01]  /*4640*/  DSETP.NEU.AND P4, PT, R34, 1, PT ;  /* 0x3ff000002200742a */ /* 0x000fe20003f8d000 */
[----:B------:R-:W1:Y:S01]  /*4650*/  LDCU.64 UR6, c[0x0][0x3a8] ;  /* 0x00007500ff0677ac */ /* 0x000e620008000a00 */
[----:B------:R-:W-:Y:S02]  /*4660*/  DSETP.NEU.AND P0, PT, R10, RZ, PT ;  /* 0x000000ff0a00722a */ /* 0x000fe40003f0d000 */
[----:B------:R-:W-:Y:S02]  /*4670*/  DSETP.NEU.AND P3, PT, R14, 1, PT ;  /* 0x3ff000000e00742a */ /* 0x000fe40003f6d000 */
[----:B------:R-:W-:Y:S01]  /*4680*/  FSEL R0, R50, RZ, P4 ;  /* 0x000000ff32007208 */ /* 0x000fe20002000000 */
[----:B------:R-:W2:Y:S01]  /*4690*/  S2UR UR11, SR_CTAID.X ;  /* 0x00000000000b79c3 */ /* 0x000ea20000002500 */
[----:B------:R-:W-:Y:S01]  /*46a0*/  FSEL R50, R51, 1.875, P4 ;  /* 0x3ff0000033327808 */ /* 0x000fe20002000000 */
[----:B------:R-:W-:Y:S01]  /*46b0*/  DSETP.NEU.AND P4, PT, R18, 1, PT ;  /* 0x3ff000001200742a */ /* 0x000fe20003f8d000 */
[----:B------:R-:W-:-:S02]  /*46c0*/  FSEL R16, R16, RZ, P3 ;  /* 0x000000ff10107208 */ /* 0x000fc40001800000 */
[----:B------:R-:W-:Y:S01]  /*46d0*/  FSEL R17, R17, 1.875, P3 ;  /* 0x3ff0000011117808 */ /* 0x000fe20001800000 */
[----:B------:R-:W-:Y:S01]  /*46e0*/  DSETP.NEU.AND P3, PT, R22, 1, PT ;  /* 0x3ff000001600742a */ /* 0x000fe20003f6d000 */
[----:B------:R-:W-:Y:S02]  /*46f0*/  FSEL R16, R16, RZ, P0 ;  /* 0x000000ff10107208 */ /* 0x000fe40000000000 */
[----:B------:R-:W-:Y:S01]  /*4700*/  FSEL R17, R17, 1.875, P0 ;  /* 0x3ff0000011117808 */ /* 0x000fe20000000000 */
[----:B-1----:R-:W-:Y:S01]  /*4710*/  UIMAD UR8, UR7, 0x1400, URZ ;  /* 0x00001400070878a4 */ /* 0x002fe2000f8e02ff */
[----:B0-----:R-:W-:Y:S01]  /*4720*/  DMUL R14, R8, 0.5 ;  /* 0x3fe00000080e7828 */ /* 0x001fe20000000000 */
[----:B------:R-:W-:Y:S02]  /*4730*/  FSEL R8, R0, RZ, P0 ;  /* 0x000000ff00087208 */ /* 0x000fe40000000000 */
[----:B------:R-:W-:Y:S02]  /*4740*/  FSEL R9, R50, 1.875, P0 ;  /* 0x3ff0000032097808 */ /* 0x000fe40000000000 */
[----:B------:R-:W-:-:S02]  /*4750*/  FSEL R0, R20, RZ, P4 ;  /* 0x000000ff14007208 */ /* 0x000fc40002000000 */
[----:B------:R-:W-:Y:S01]  /*4760*/  FSEL R20, R21, 1.875, P4 ;  /* 0x3ff0000015147808 */ /* 0x000fe20002000000 */
[----:B------:R-:W-:Y:S01]  /*4770*/  DSETP.NEU.AND P4, PT, R26, 1, PT ;  /* 0x3ff000001a00742a */ /* 0x000fe20003f8d000 */
[----:B--2---:R-:W-:Y:S01]  /*4780*/  UIMAD UR10, UR11, 0x1400, URZ ;  /* 0x000014000b0a78a4 */ /* 0x004fe2000f8e02ff */
[----:B------:R-:W-:-:S03]  /*4790*/  DMUL R8, R14, R8 ;  /* 0x000000080e087228 */ /* 0x000fc60000000000 */
[----:B------:R-:W-:-:S04]  /*47a0*/  UIADD3 UR9, UPT, UPT, -UR10, UR6, URZ ;  /* 0x000000060a097290 */ /* 0x000fc8000fffe1ff */
[----:B------:R-:W-:Y:S01]  /*47b0*/  UISETP.GE.U32.AND UP0, UPT, UR9, UR8, UPT ;  /* 0x000000080900728c */ /* 0x000fe2000bf06070 */
[----:B------:R-:W-:Y:S01]  /*47c0*/  DFMA R8, R14, R16, R8 ;  /* 0x000000100e08722b */ /* 0x000fe20000000008 */
[----:B------:R-:W-:Y:S02]  /*47d0*/  FSEL R16, R0, RZ, P0 ;  /* 0x000000ff00107208 */ /* 0x000fe40000000000 */
[----:B------:R-:W-:Y:S02]  /*47e0*/  FSEL R17, R20, 1.875, P0 ;  /* 0x3ff0000014117808 */ /* 0x000fe40000000000 */
[----:B------:R-:W-:Y:S02]  /*47f0*/  FSEL R0, R24, RZ, P3 ;  /* 0x000000ff18007208 */ /* 0x000fe40001800000 */
[----:B------:R-:W-:Y:S01]  /*4800*/  FSEL R24, R25, 1.875, P3 ;  /* 0x3ff0000019187808 */ /* 0x000fe20001800000 */
[----:B------:R-:W-:Y:S02]  /*4810*/  DSETP.NEU.AND P3, PT, R30, 1, PT ;  /* 0x3ff000001e00742a */ /* 0x000fe40003f6d000 */
[----:B------:R-:W-:Y:S01]  /*4820*/  DFMA R8, R14, R16, R8 ;  /* 0x000000100e08722b */ /* 0x000fe20000000008 */
[----:B------:R-:W-:-:S02]  /*4830*/  FSEL R16, R0, RZ, P0 ;  /* 0x000000ff00107208 */ /* 0x000fc40000000000 */
[----:B------:R-:W-:Y:S02]  /*4840*/  FSEL R17, R24, 1.875, P0 ;  /* 0x3ff0000018117808 */ /* 0x000fe40000000000 */
[----:B------:R-:W-:Y:S02]  /*4850*/  FSEL R0, R28, RZ, P4 ;  /* 0x000000ff1c007208 */ /* 0x000fe40002000000 */
[----:B------:R-:W-:Y:S01]  /*4860*/  FSEL R28, R29, 1.875, P4 ;  /* 0x3ff000001d1c7808 */ /* 0x000fe20002000000 */
[----:B------:R-:W-:Y:S02]  /*4870*/  DSETP.NEU.AND P4, PT, R54, 1, PT ;  /* 0x3ff000003600742a */ /* 0x000fe40003f8d000 */
[----:B------:R-:W-:Y:S01]  /*4880*/  DFMA R8, R14, R16, R8 ;  /* 0x000000100e08722b */ /* 0x000fe20000000008 */
[----:B------:R-:W-:Y:S02]  /*4890*/  FSEL R16, R0, RZ, P0 ;  /* 0x000000ff00107208 */ /* 0x000fe40000000000 */
[----:B------:R-:W-:-:S02]  /*48a0*/  FSEL R17, R28, 1.875, P0 ;  /* 0x3ff000001c117808 */ /* 0x000fc40000000000 */
[----:B------:R-:W-:Y:S02]  /*48b0*/  FSEL R0, R32, RZ, P3 ;  /* 0x000000ff20007208 */ /* 0x000fe40001800000 */
[----:B------:R-:W-:Y:S01]  /*48c0*/  FSEL R32, R33, 1.875, P3 ;  /* 0x3ff0000021207808 */ /* 0x000fe20001800000 */
[----:B------:R-:W-:Y:S02]  /*48d0*/  DSETP.NEU.AND P3, PT, R4, 1, PT ;  /* 0x3ff000000400742a */ /* 0x000fe40003f6d000 */
[----:B------:R-:W-:Y:S01]  /*48e0*/  DFMA R8, R14, R16, R8 ;  /* 0x000000100e08722b */ /* 0x000fe20000000008 */
[----:B------:R-:W-:Y:S02]  /*48f0*/  FSEL R4, R52, RZ, P4 ;  /* 0x000000ff34047208 */ /* 0x000fe40002000000 */
[----:B------:R-:W-:Y:S02]  /*4900*/  FSEL R16, R0, RZ, P0 ;  /* 0x000000ff00107208 */ /* 0x000fe40000000000 */
[----:B------:R-:W-:-:S02]  /*4910*/  FSEL R17, R32, 1.875, P0 ;  /* 0x3ff0000020117808 */ /* 0x000fc40000000000 */
[----:B------:R-:W-:Y:S02]  /*4920*/  FSEL R52, R53, 1.875, P4 ;  /* 0x3ff0000035347808 */ /* 0x000fe40002000000 */
[----:B------:R-:W-:Y:S02]  /*4930*/  FSEL R4, R4, RZ, P0 ;  /* 0x000000ff04047208 */ /* 0x000fe40000000000 */
[C---:B------:R-:W-:Y:S01]  /*4940*/  DFMA R8, R14.reuse, R16, R8 ;  /* 0x000000100e08722b */ /* 0x040fe20000000008 */
[----:B------:R-:W-:Y:S02]  /*4950*/  FSEL R5, R52, 1.875, P0 ;  /* 0x3ff0000034057808 */ /* 0x000fe40000000000 */
[----:B------:R-:W-:Y:S02]  /*4960*/  FSEL R16, R2, RZ, P3 ;  /* 0x000000ff02107208 */ /* 0x000fe40001800000 */
[----:B------:R-:W-:Y:S02]  /*4970*/  FSEL R2, R3, 1.875, P3 ;  /* 0x3ff0000003027808 */ /* 0x000fe40001800000 */
[----:B------:R-:W-:Y:S01]  /*4980*/  FSEL R16, R16, RZ, P0 ;  /* 0x000000ff10107208 */ /* 0x000fe20000000000 */
[----:B------:R-:W-:Y:S01]  /*4990*/  DFMA R8, R14, R4, R8 ;  /* 0x000000040e08722b */ /* 0x000fe20000000008 */
[----:B------:R-:W-:-:S07]  /*49a0*/  FSEL R17, R2, 1.875, P0 ;  /* 0x3ff0000002117808 */ /* 0x000fce0000000000 */
[----:B------:R-:W-:Y:S01]  /*49b0*/  DFMA R16, R14, R16, R8 ;  /* 0x000000100e10722b */ /* 0x000fe20000000008 */
[----:B------:R-:W-:Y:S10]  /*49c0*/  BRA.U !UP0, `(.L_x_515) ;  /* 0x0000003508787547 */ /* 0x000ff4000b800000 */
[----:B------:R-:W0:Y:S01]  /*49d0*/  LDC R5, c[0x0][0x3c0] ;  /* 0x0000f000ff057b82 */ /* 0x000e220000000800 */
[----:B------:R-:W1:Y:S01]  /*49e0*/  S2R R18, SR_TID.X ;  /* 0x0000000000127919 */ /* 0x000e620000002100 */
[----:B------:R-:W-:Y:S01]  /*49f0*/  UIMAD UR10, UR7, 0x1400, UR10 ;  /* 0x00001400070a78a4 */ /* 0x000fe2000f8e020a */
[--C-:B------:R-:W-:Y:S01]  /*4a00*/  SHF.R.U32.HI R0, RZ, 0x14, R13.reuse ;  /* 0x00000014ff007819 */ /* 0x100fe2000001160d */
[----:B------:R-:W-:Y:S01]  /*4a10*/  UIADD3 UR13, UPT, UPT, UR6, -0x1400, URZ ;  /* 0xffffec00060d7890 */ /* 0x000fe2000fffe0ff */
[C---:B------:R-:W-:Y:S01]  /*4a20*/  ISETP.GE.AND P3, PT, R13.reuse, RZ, PT ;  /* 0x000000ff0d00720c */ /* 0x040fe20003f66270 */
[----:B------:R-:W-:Y:S01]  /*4a30*/  UIADD3 UR11, UPT, UPT, UR11, UR7, URZ ;  /* 0x000000070b0b7290 */ /* 0x000fe2000fffe0ff */
[----:B------:R-:W-:Y:S01]  /*4a40*/  LOP3.LUT R0, R0, 0x7ff, RZ, 0xc0, !PT ;  /* 0x000007ff00007812 */ /* 0x000fe200078ec0ff */
[----:B------:R-:W-:Y:S01]  /*4a50*/  UISETP.GT.U32.AND UP0, UPT, UR10, UR13, UPT ;  /* 0x0000000d0a00728c */ /* 0x000fe2000bf04070 */
[----:B------:R-:W-:Y:S01]  /*4a60*/  SEL R50, RZ, 0x7ff00000, !P3 ;  /* 0x7ff00000ff327807 */ /* 0x000fe20005800000 */
[----:B------:R-:W-:Y:S01]  /*4a70*/  IMAD.MOV.U32 R2, RZ, RZ, RZ ;  /* 0x000000ffff027224 */ /* 0x000fe200078e00ff */
[----:B------:R-:W-:Y:S01]  /*4a80*/  LOP3.LUT R30, R13, 0x7fffffff, RZ, 0xc0, !PT ;  /* 0x7fffffff0d1e7812 */ /* 0x000fe200078ec0ff */
[----:B------:R-:W-:Y:S01]  /*4a90*/  VIADD R0, R0, 0xfffffc0c ;  /* 0xfffffc0c00007836 */ /* 0x000fe20000000000 */
[----:B------:R-:W-:Y:S01]  /*4aa0*/  UMOV UR12, 0x1400 ;  /* 0x00001400000c7882 */ /* 0x000fe20000000000 */
[----:B------:R-:W-:Y:S01]  /*4ab0*/  VIADD R31, R50, 0x80000000 ;  /* 0x80000000321f7836 */ /* 0x000fe20000000000 */
[----:B------:R-:W2:Y:S01]  /*4ac0*/  LDCU UR20, c[0x0][0x3c4] ;  /* 0x00007880ff1477ac */ /* 0x000ea20008000800 */
[----:B------:R-:W3:Y:S01]  /*4ad0*/  LDCU.64 UR16, c[0x0][0x3c0] ;  /* 0x00007800ff1077ac */ /* 0x000ee20008000a00 */
[----:B------:R-:W4:Y:S01]  /*4ae0*/  LDCU.64 UR8, c[0x0][0x3a8] ;  /* 0x00007500ff0877ac */ /* 0x000f220008000a00 */
[----:B0-----:R-:W-:-:S02]  /*4af0*/  SHF.L.U64.HI R4, R5, R0, R13 ;  /* 0x0000000005047219 */ /* 0x001fc4000001020d */
[----:B------:R-:W-:Y:S01]  /*4b00*/  SHF.L.U32 R5, R5, R0, RZ ;  /* 0x0000000005057219 */ /* 0x000fe200000006ff */
[----:B------:R-:W-:Y:S01]  /*4b10*/  UIMAD UR11, UR11, UR12, 0x280 ;  /* 0x000002800b0b74a4 */ /* 0x000fe2000f8e020c */
[----:B-1234-:R-:W-:Y:S11]  /*4b20*/  BRA.U UP0, `(.L_x_516) ;  /* 0x0000002500607547 */ /* 0x01eff6000b800000 */
.L_x_579:
[----:B------:R-:W0:Y:S01]  /*4b30*/  LDC.64 R34, c[0x0][0x380] ;  /* 0x0000e000ff227b82 */ /* 0x000e220000000a00 */
[----:B------:R-:W-:-:S04]  /*4b40*/  VIADD R3, R18, UR10 ;  /* 0x0000000a12037c36 */ /* 0x000fc80008000000 */
[----:B0-----:R-:W-:-:S05]  /*4b50*/  IMAD.WIDE.U32 R34, R3, 0x8, R34 ;  /* 0x0000000803227825 */ /* 0x001fca00078e0022 */
        /* <DEDUP_REMOVED lines=16> */
.L_x_519:
        /* <DEDUP_REMOVED lines=13> */
.L_x_518:
[----:B------:R-:W-:Y:S05]  /*4d30*/  BSYNC.RECONVERGENT B1 ;  /* 0x0000000000017941 */ /* 0x000fea0003800200 */
.L_x_517:
        /* <DEDUP_REMOVED lines=20> */
.L_x_522:
[----:B------:R-:W-:-:S14]  /*4e80*/  DSETP.NEU.AND P4, PT, |R18|, +INF , PT ;  /* 0x7ff000001200742a */ /* 0x000fdc0003f8d200 */
[----:B------:R-:W-:Y:S01]  /*4e90*/  @!P4 ISETP.NE.AND P3, PT, R30, 0x3fe00000, PT ;  /* 0x3fe000001e00c80c */ /* 0x000fe20003f65270 */
[----:B------:R-:W-:-:S03]  /*4ea0*/  @!P4 IMAD.MOV.U32 R20, RZ, RZ, RZ ;  /* 0x000000ffff14c224 */ /* 0x000fc600078e00ff */
[-C--:B------:R-:W-:Y:S02]  /*4eb0*/  @!P4 SEL R3, R31, R50.reuse, P3 ;  /* 0x000000321f03c207 */ /* 0x080fe40001800000 */
[----:B------:R-:W-:Y:S02]  /*4ec0*/  @!P4 ISETP.GE.AND P3, PT, R19, RZ, PT ;  /* 0x000000ff1300c20c */ /* 0x000fe40003f66270 */
[----:B------:R-:W-:-:S04]  /*4ed0*/  @!P4 SEL R3, R3, R50, P0 ;  /* 0x000000320303c207 */ /* 0x000fc80000000000 */
[----:B------:R-:W-:-:S07]  /*4ee0*/  @!P4 SEL R21, R3, R50, !P3 ;  /* 0x000000320315c207 */ /* 0x000fce0005800000 */
.L_x_521:
[----:B------:R-:W-:Y:S05]  /*4ef0*/  BSYNC.RECONVERGENT B1 ;  /* 0x0000000000017941 */ /* 0x000fea0003800200 */
.L_x_520:
        /* <DEDUP_REMOVED lines=10> */
.L_x_525:
        /* <DEDUP_REMOVED lines=16> */
.L_x_524:
[----:B------:R-:W-:Y:S01]  /*50a0*/  ISETP.LE.AND P3, PT, RZ, UR20, PT ;  /* 0x00000014ff007c0c */ /* 0x000fe2000bf63270 */
[----:B------:R-:W-:Y:S01]  /*50b0*/  IMAD.MOV.U32 R24, RZ, RZ, RZ ;  /* 0x000000ffff187224 */ /* 0x000fe200078e00ff */
[----:B------:R-:W-:Y:S02]  /*50c0*/  SEL R25, R23, RZ, P1 ;  /* 0x000000ff17197207 */ /* 0x000fe40000800000 */
[----:B------:R-:W-:-:S09]  /*50d0*/  PLOP3.LUT P0, PT, P1, PT, PT, 0x80, 0x8 ;  /* 0x000000000008781c */ /* 0x000fd20000f0f070 */
[----:B------:R-:W-:-:S07]  /*50e0*/  @!P3 LOP3.LUT R25, R25, 0x7ff00000, RZ, 0xfc, !PT ;  /* 0x7ff000001919b812 */ /* 0x000fce00078efcff */
.L_x_526:
[----:B------:R-:W-:Y:S05]  /*50f0*/  BSYNC.RECONVERGENT B1 ;  /* 0x0000000000017941 */ /* 0x000fea0003800200 */
.L_x_523:
        /* <DEDUP_REMOVED lines=11> */
[----:B------:R-:W-:Y:S01]  /*51b0*/  ISETP.NE.AND P3, PT, R30, 0x3fe00000, PT ;  /* 0x3fe000001e00780c */ /* 0x000fe20003f65270 */
[----:B------:R-:W-:-:S03]  /*51c0*/  IMAD.MOV.U32 R24, RZ, RZ, RZ ;  /* 0x000000ffff187224 */ /* 0x000fc600078e00ff */
[-C--:B------:R-:W-:Y:S02]  /*51d0*/  SEL R25, R31, R50.reuse, P3 ;  /* 0x000000321f197207 */ /* 0x080fe40001800000 */
[----:B------:R-:W-:Y:S02]  /*51e0*/  ISETP.GE.AND P3, PT, R23, RZ, PT ;  /* 0x000000ff1700720c */ /* 0x000fe40003f66270 */
[----:B------:R-:W-:-:S04]  /*51f0*/  SEL R25, R25, R50, P0 ;  /* 0x0000003219197207 */ /* 0x000fc80000000000 */
[----:B------:R-:W-:Y:S01]  /*5200*/  SEL R25, R25, R50, !P3 ;  /* 0x0000003219197207 */ /* 0x000fe20005800000 */
[----:B------:R-:W-:Y:S06]  /*5210*/  BRA `(.L_x_528) ;  /* 0x0000000000247947 */ /* 0x000fec0003800000 */
.L_x_530:
        /* <DEDUP_REMOVED lines=8> */
.L_x_529:
[----:B------:R-:W-:-:S11]  /*52a0*/  DADD R24, R22, R10 ;  /* 0x0000000016187229 */ /* 0x000fd6000000000a */
.L_x_528:
[----:B------:R-:W-:Y:S05]  /*52b0*/  BSYNC.RECONVERGENT B1 ;  /* 0x0000000000017941 */ /* 0x000fea0003800200 */
.L_x_527:
        /* <DEDUP_REMOVED lines=10> */
.L_x_533:
        /* <DEDUP_REMOVED lines=16> */
.L_x_532:
[----:B------:R-:W-:Y:S01]  /*5460*/  ISETP.LE.AND P3, PT, RZ, UR20, PT ;  /* 0x00000014ff007c0c */ /* 0x000fe2000bf63270 */
[----:B------:R-:W-:Y:S01]  /*5470*/  IMAD.MOV.U32 R28, RZ, RZ, RZ ;  /* 0x000000ffff1c7224 */ /* 0x000fe200078e00ff */
[----:B------:R-:W-:Y:S02]  /*5480*/  SEL R29, R27, RZ, P1 ;  /* 0x000000ff1b1d7207 */ /* 0x000fe40000800000 */
[----:B------:R-:W-:-:S09]  /*5490*/  PLOP3.LUT P0, PT, P1, PT, PT, 0x80, 0x8 ;  /* 0x000000000008781c */ /* 0x000fd20000f0f070 */
[----:B------:R-:W-:-:S07]  /*54a0*/  @!P3 LOP3.LUT R29, R29, 0x7ff00000, RZ, 0xfc, !PT ;  /* 0x7ff000001d1db812 */ /* 0x000fce00078efcff */
.L_x_534:
[----:B------:R-:W-:Y:S05]  /*54b0*/  BSYNC.RECONVERGENT B1 ;  /* 0x0000000000017941 */ /* 0x000fea0003800200 */
.L_x_531:
        /* <DEDUP_REMOVED lines=18> */
.L_x_538:
        /* <DEDUP_REMOVED lines=8> */
.L_x_537:
[----:B------:R-:W-:-:S11]  /*5660*/  DADD R28, R26, R10 ;  /* 0x000000001a1c7229 */ /* 0x000fd6000000000a */
.L_x_536:
[----:B------:R-:W-:Y:S05]  /*5670*/  BSYNC.RECONVERGENT B1 ;  /* 0x0000000000017941 */ /* 0x000fea0003800200 */
.L_x_535:
        /* <DEDUP_REMOVED lines=10> */
.L_x_541:
        /* <DEDUP_REMOVED lines=16> */
.L_x_540:
[----:B------:R-:W-:Y:S01]  /*5820*/  ISETP.LE.AND P3, PT, RZ, UR20, PT ;  /* 0x00000014ff007c0c */ /* 0x000fe2000bf63270 */
[----:B------:R-:W-:Y:S01]  /*5830*/  IMAD.MOV.U32 R32, RZ, RZ, RZ ;  /* 0x000000ffff207224 */ /* 0x000fe200078e00ff */
[----:B------:R-:W-:Y:S02]  /*5840*/  SEL R33, R31, RZ, P1 ;  /* 0x000000ff1f217207 */ /* 0x000fe40000800000 */
[----:B------:R-:W-:-:S09]  /*5850*/  PLOP3.LUT P0, PT, P1, PT, PT, 0x80, 0x8 ;  /* 0x000000000008781c */ /* 0x000fd20000f0f070 */
[----:B------:R-:W-:-:S07]  /*5860*/  @!P3 LOP3.LUT R33, R33, 0x7ff00000, RZ, 0xfc, !PT ;  /* 0x7ff000002121b812 */ /* 0x000fce00078efcff */
.L_x_542:
[----:B------:R-:W-:Y:S05]  /*5870*/  BSYNC.RECONVERGENT B1 ;  /* 0x0000000000017941 */ /* 0x000fea0003800200 */
.L_x_539:
        /* <DEDUP_REMOVED lines=11> */
[----:B------:R-:W0:Y:S01]  /*5930*/  LDC R0, c[0x0][0x3c4] ;  /* 0x0000f100ff007b82 */ /* 0x000e220000000800 */
[----:B------:R-:W-:Y:S01]  /*5940*/  ISETP.GE.AND P3, PT, R31, RZ, PT ;  /* 0x000000ff1f00720c */ /* 0x000fe20003f66270 */
[----:B------:R-:W-:Y:S01]  /*5950*/  IMAD.MOV.U32 R32, RZ, RZ, RZ ;  /* 0x000000ffff207224 */ /* 0x000fe200078e00ff */
[----:B------:R-:W-:Y:S02]  /*5960*/  LOP3.LUT R3, R50, 0x80000000, RZ, 0xfc, !PT ;  /* 0x8000000032037812 */ /* 0x000fe400078efcff */
[----:B0-----:R-:W-:-:S04]  /*5970*/  LOP3.LUT R0, R0, 0x7fffffff, RZ, 0xc0, !PT ;  /* 0x7fffffff00007812 */ /* 0x001fc800078ec0ff */
[----:B------:R-:W-:-:S04]  /*5980*/  ISETP.NE.AND P4, PT, R0, 0x3fe00000, PT ;  /* 0x3fe000000000780c */ /* 0x000fc80003f85270 */
[----:B------:R-:W-:-:S04]  /*5990*/  SEL R3, R3, R50, P4 ;  /* 0x0000003203037207 */ /* 0x000fc80002000000 */
[----:B------:R-:W-:-:S05]  /*59a0*/  @!P3 SEL R50, R3, R50, P0 ;  /* 0x000000320332b207 */ /* 0x000fca0000000000 */
[----:B------:R-:W-:Y:S01]  /*59b0*/  IMAD.MOV.U32 R33, RZ, RZ, R50 ;  /* 0x000000ffff217224 */ /* 0x000fe200078e0032 */
[----:B------:R-:W-:Y:S06]  /*59c0*/  BRA `(.L_x_544) ;  /* 0x0000000000247947 */ /* 0x000fec0003800000 */
.L_x_546:
        /* <DEDUP_REMOVED lines=8> */
.L_x_545:
[----:B------:R-:W-:-:S11]  /*5a50*/  DADD R32, R30, R10 ;  /* 0x000000001e207229 */ /* 0x000fd6000000000a */
.L_x_544:
[----:B------:R-:W-:Y:S05]  /*5a60*/  BSYNC.RECONVERGENT B1 ;  /* 0x0000000000017941 */ /* 0x000fea0003800200 */
.L_x_543:
        /* <DEDUP_REMOVED lines=10> */
.L_x_549:
        /* <DEDUP_REMOVED lines=16> */
.L_x_548:
[----:B------:R-:W-:Y:S01]  /*5c10*/  ISETP.LE.AND P3, PT, RZ, UR20, PT ;  /* 0x00000014ff007c0c */ /* 0x000fe2000bf63270 */
[----:B------:R-:W-:Y:S01]  /*5c20*/  IMAD.MOV.U32 R4, RZ, RZ, RZ ;  /* 0x000000ffff047224 */ /* 0x000fe200078e00ff */
[----:B------:R-:W-:Y:S02]  /*5c30*/  SEL R5, R35, RZ, P1 ;  /* 0x000000ff23057207 */ /* 0x000fe40000800000 */
[----:B------:R-:W-:-:S09]  /*5c40*/  PLOP3.LUT P0, PT, P1, PT, PT, 0x80, 0x8 ;  /* 0x000000000008781c */ /* 0x000fd20000f0f070 */
[----:B------:R-:W-:-:S07]  /*5c50*/  @!P3 LOP3.LUT R5, R5, 0x7ff00000, RZ, 0xfc, !PT ;  /* 0x7ff000000505b812 */ /* 0x000fce00078efcff */
.L_x_550:
[----:B------:R-:W-:Y:S05]  /*5c60*/  BSYNC.RECONVERGENT B1 ;  /* 0x0000000000017941 */ /* 0x000fea0003800200 */
.L_x_547:
        /* <DEDUP_REMOVED lines=20> */
[----:B------:R-:W-:Y:S01]  /*5db0*/  @!P3 SEL R5, R0, R5, P0 ;  /* 0x000000050005b207 */ /* 0x000fe20000000000 */
[----:B------:R-:W-:Y:S06]  /*5dc0*/  BRA `(.L_x_552) ;  /* 0x0000000000247947 */ /* 0x000fec0003800000 */
.L_x_554:
        /* <DEDUP_REMOVED lines=8> */
.L_x_553:
[----:B------:R-:W-:-:S11]  /*5e50*/  DADD R4, R34, R10 ;  /* 0x0000000022047229 */ /* 0x000fd6000000000a */
.L_x_552:
[----:B------:R-:W-:Y:S05]  /*5e60*/  BSYNC.RECONVERGENT B1 ;  /* 0x0000000000017941 */ /* 0x000fea0003800200 */
.L_x_551:
[----:B------:R-:W0:Y:S01]  /*5e70*/  S2R R3, SR_TID.X ;  /* 0x0000000000037919 */ /* 0x000e220000002100 */
[----:B------:R-:W1:Y:S01]  /*5e80*/  LDC.64 R50, c[0x0][0x380] ;  /* 0x0000e000ff327b82 */ /* 0x000e620000000a00 */
[----:B0-----:R-:W-:-:S04]  /*5e90*/  VIADD R3, R3, UR10 ;  /* 0x0000000a03037c36 */ /* 0x001fc80008000000 */
[----:B-1----:R-:W-:-:S06]  /*5ea0*/  IMAD.WIDE.U32 R50, R3, 0x8, R50 ;  /* 0x0000000803327825 */ /* 0x002fcc00078e0032 */
        /* <DEDUP_REMOVED lines=10> */
.L_x_557:
[----:B------:R-:W0:Y:S01]  /*5f50*/  LDC.64 R12, c[0x0][0x3c0] ;  /* 0x0000f000ff0c7b82 */ /* 0x000e220000000a00 */
[----:B------:R-:W-:Y:S01]  /*5f60*/  IMAD.MOV.U32 R9, RZ, RZ, R3 ;  /* 0x000000ffff097224 */ /* 0x000fe200078e0003 */
[----:B------:R-:W-:Y:S01]  /*5f70*/  ISETP.GE.AND P3, PT, R51, RZ, PT ;  /* 0x000000ff3300720c */ /* 0x000fe20003f66270 */
[----:B------:R-:W-:Y:S02]  /*5f80*/  IMAD.U32 R10, RZ, RZ, UR16 ;  /* 0x00000010ff0a7e24 */ /* 0x000fe4000f8e00ff */
[----:B------:R-:W-:Y:S02]  /*5f90*/  IMAD.U32 R11, RZ, RZ, UR17 ;  /* 0x00000011ff0b7e24 */ /* 0x000fe4000f8e00ff */
[----:B------:R-:W-:-:S04]  /*5fa0*/  DADD R36, -RZ, -R8 ;  /* 0x00000000ff247229 */ /* 0x000fc80000000908 */
[----:B------:R-:W-:Y:S01]  /*5fb0*/  DSETP.NEU.AND P4, PT, R6, R10, PT ;  /* 0x0000000a0600722a */ /* 0x000fe20003f8d000 */
[----:B0-----:R-:W-:-:S04]  /*5fc0*/  SHF.R.U32.HI R0, RZ, 0x14, R13 ;  /* 0x00000014ff007819 */ /* 0x001fc8000001160d */
        /* <DEDUP_REMOVED lines=14> */
.L_x_556:
[----:B------:R-:W-:Y:S01]  /*60b0*/  IMAD.U32 R13, RZ, RZ, UR20 ;  /* 0x00000014ff0d7e24 */ /* 0x000fe2000f8e00ff */
[----:B------:R-:W-:Y:S01]  /*60c0*/  SEL R53, R51, RZ, P1 ;  /* 0x000000ff33357207 */ /* 0x000fe20000800000 */
[----:B------:R-:W-:Y:S01]  /*60d0*/  IMAD.MOV.U32 R52, RZ, RZ, RZ ;  /* 0x000000ffff347224 */ /* 0x000fe200078e00ff */
[----:B------:R-:W-:Y:S02]  /*60e0*/  PLOP3.LUT P0, PT, P1, PT, PT, 0x80, 0x8 ;  /* 0x000000000008781c */ /* 0x000fe40000f0f070 */
[----:B------:R-:W-:-:S13]  /*60f0*/  ISETP.GE.AND P3, PT, R13, RZ, PT ;  /* 0x000000ff0d00720c */ /* 0x000fda0003f66270 */
[----:B------:R-:W-:-:S07]  /*6100*/  @!P3 LOP3.LUT R53, R53, 0x7ff00000, RZ, 0xfc, !PT ;  /* 0x7ff000003535b812 */ /* 0x000fce00078efcff */
.L_x_558:
[----:B------:R-:W-:Y:S05]  /*6110*/  BSYNC.RECONVERGENT B1 ;  /* 0x0000000000017941 */ /* 0x000fea0003800200 */
.L_x_555:
        /* <DEDUP_REMOVED lines=21> */
.L_x_562:
        /* <DEDUP_REMOVED lines=8> */
.L_x_561:
[----:B------:R-:W-:-:S11]  /*62f0*/  DADD R52, R50, R10 ;  /* 0x0000000032347229 */ /* 0x000fd6000000000a */
.L_x_560:
[----:B------:R-:W-:Y:S05]  /*6300*/  BSYNC.RECONVERGENT B1 ;  /* 0x0000000000017941 */ /* 0x000fea0003800200 */
.L_x_559:
[----:B------:R-:W0:Y:S01]  /*6310*/  S2R R0, SR_TID.X ;  /* 0x0000000000007919 */ /* 0x000e220000002100 */
[----:B------:R-:W1:Y:S01]  /*6320*/  LDC.64 R8, c[0x0][0x380] ;  /* 0x0000e000ff087b82 */ /* 0x000e620000000a00 */
[----:B0-----:R-:W-:-:S04]  /*6330*/  VIADD R3, R0, UR10 ;  /* 0x0000000a00037c36 */ /* 0x001fc80008000000 */
[----:B-1----:R-:W-:-:S05]  /*6340*/  IMAD.WIDE.U32 R8, R3, 0x8, R8 ;  /* 0x0000000803087825 */ /* 0x002fca00078e0008 */
        /* <DEDUP_REMOVED lines=10> */
.L_x_565:
        /* <DEDUP_REMOVED lines=22> */
.L_x_564:
[----:B------:R-:W-:Y:S01]  /*6550*/  ISETP.GE.AND P3, PT, R13, RZ, PT ;  /* 0x000000ff0d00720c */ /* 0x000fe20003f66270 */
[----:B------:R-:W-:Y:S01]  /*6560*/  IMAD.MOV.U32 R56, RZ, RZ, RZ ;  /* 0x000000ffff387224 */ /* 0x000fe200078e00ff */
[----:B------:R-:W-:Y:S02]  /*6570*/  SEL R57, R55, RZ, P1 ;  /* 0x000000ff37397207 */ /* 0x000fe40000800000 */
[----:B------:R-:W-:-:S09]  /*6580*/  PLOP3.LUT P0, PT, P1, PT, PT, 0x80, 0x8 ;  /* 0x000000000008781c */ /* 0x000fd20000f0f070 */
[----:B------:R-:W-:-:S07]  /*6590*/  @!P3 LOP3.LUT R57, R57, 0x7ff00000, RZ, 0xfc, !PT ;  /* 0x7ff000003939b812 */ /* 0x000fce00078efcff */
.L_x_566:
[----:B------:R-:W-:Y:S05]  /*65a0*/  BSYNC.RECONVERGENT B1 ;  /* 0x0000000000017941 */ /* 0x000fea0003800200 */
.L_x_563:
        /* <DEDUP_REMOVED lines=21> */
.L_x_570:
        /* <DEDUP_REMOVED lines=8> */
.L_x_569:
[----:B------:R-:W-:-:S11]  /*6780*/  DADD R56, R54, R10 ;  /* 0x0000000036387229 */ /* 0x000fd6000000000a */
.L_x_568:
[----:B------:R-:W-:Y:S05]  /*6790*/  BSYNC.RECONVERGENT B1 ;  /* 0x0000000000017941 */ /* 0x000fea0003800200 */
.L_x_567:
        /* <DEDUP_REMOVED lines=14> */
.L_x_573:
        /* <DEDUP_REMOVED lines=22> */
.L_x_572:
[----:B------:R-:W-:Y:S01]  /*69e0*/  ISETP.GE.AND P3, PT, R13, RZ, PT ;  /* 0x000000ff0d00720c */ /* 0x000fe20003f66270 */
[----:B------:R-:W-:Y:S01]  /*69f0*/  IMAD.MOV.U32 R8, RZ, RZ, RZ ;  /* 0x000000ffff087224 */ /* 0x000fe200078e00ff */
[----:B------:R-:W-:Y:S02]  /*6a00*/  SEL R9, R59, RZ, P1 ;  /* 0x000000ff3b097207 */ /* 0x000fe40000800000 */
[----:B------:R-:W-:-:S09]  /*6a10*/  PLOP3.LUT P0, PT, P1, PT, PT, 0x80, 0x8 ;  /* 0x000000000008781c */ /* 0x000fd20000f0f070 */
[----:B------:R-:W-:-:S07]  /*6a20*/  @!P3 LOP3.LUT R9, R9, 0x7ff00000, RZ, 0xfc, !PT ;  /* 0x7ff000000909b812 */ /* 0x000fce00078efcff */
.L_x_574:
[----:B------:R-:W-:Y:S05]  /*6a30*/  BSYNC.RECONVERGENT B1 ;  /* 0x0000000000017941 */ /* 0x000fea0003800200 */
.L_x_571:
        /* <DEDUP_REMOVED lines=21> */
.L_x_578:
        /* <DEDUP_REMOVED lines=8> */
.L_x_577:
[----:B------:R-:W-:-:S11]  /*6c10*/  DADD R8, R58, R10 ;  /* 0x000000003a087229 */ /* 0x000fd6000000000a */
.L_x_576:
[----:B------:R-:W-:Y:S05]  /*6c20*/  BSYNC.RECONVERGENT B1 ;  /* 0x0000000000017941 */ /* 0x000fea0003800200 */
.L_x_575:
[----:B------:R-:W-:Y:S01]  /*6c30*/  DSETP.NEU.AND P3, PT, R18, 1, PT ;  /* 0x3ff000001200742a */ /* 0x000fe20003f6d000 */
[----:B------:R-:W-:Y:S01]  /*6c40*/  UMOV UR6, UR8 ;  /* 0x0000000800067c82 */ /* 0x000fe20008000000 */
[----:B------:R-:W-:Y:S01]  /*6c50*/  DSETP.NEU.AND P0, PT, R10, RZ, PT ;  /* 0x000000ff0a00722a */ /* 0x000fe20003f0d000 */
[----:B------:R-:W-:Y:S01]  /*6c60*/  UMOV UR7, UR9 ;  /* 0x0000000900077c82 */ /* 0x000fe20008000000 */
[----:B------:R-:W-:Y:S01]  /*6c70*/  DSETP.NEU.AND P4, PT, R26, 1, PT ;  /* 0x3ff000001a00742a */ /* 0x000fe20003f8d000 */
[----:B------:R-:W-:Y:S01]  /*6c80*/  UIADD3 UR13, UPT, UPT, -UR10, UR6, URZ ;  /* 0x000000060a0d7290 */ /* 0x000fe2000fffe1ff */
[----:B------:R-:W-:Y:S01]  /*6c90*/  FSEL R18, R20, RZ, P3 ;  /* 0x000000ff14127208 */ /* 0x000fe20001800000 */
[----:B------:R-:W-:Y:S01]  /*6ca0*/  UIMAD UR12, UR7, 0x1400, URZ ;  /* 0x00001400070c78a4 */ /* 0x000fe2000f8e02ff */
[----:B------:R-:W-:Y:S01]  /*6cb0*/  FSEL R20, R21, 1.875, P3 ;  /* 0x3ff0000015147808 */ /* 0x000fe20001800000 */
[----:B------:R-:W-:Y:S01]  /*6cc0*/  DSETP.NEU.AND P3, PT, R22, 1, PT ;  /* 0x3ff000001600742a */ /* 0x000fe20003f6d000 */
[----:B------:R-:W-:Y:S01]  /*6cd0*/  FSEL R18, R18, RZ, P0 ;  /* 0x000000ff12127208 */ /* 0x000fe20000000000 */
[----:B------:R-:W-:Y:S01]  /*6ce0*/  UISETP.GE.U32.AND UP0, UPT, UR13, UR12, UPT ;  /* 0x0000000c0d00728c */ /* 0x000fe2000bf06070 */
[----:B------:R-:W-:Y:S01]  /*6cf0*/  FSEL R19, R20, 1.875, P0 ;  /* 0x3ff0000014137808 */ /* 0x000fe20000000000 */
[----:B------:R-:W-:-:S02]  /*6d00*/  UIADD3 UR11, UPT, UPT, UR12, UR11, URZ ;  /* 0x0000000b0c0b7290 */ /* 0x000fc4000fffe0ff */
[----:B------:R-:W-:Y:S02]  /*6d10*/  FSEL R0, R24, RZ, P3 ;  /* 0x000000ff18007208 */ /* 0x000fe40001800000 */
[----:B------:R-:W-:Y:S01]  /*6d20*/  FSEL R24, R25, 1.875, P3 ;  /* 0x3ff0000019187808 */ /* 0x000fe20001800000 */
[----:B------:R-:W-:Y:S01]  /*6d30*/  DFMA R16, R14, R18, R16 ;  /* 0x000000120e10722b */ /* 0x000fe20000000010 */
[----:B------:R-:W-:Y:S01]  /*6d40*/  FSEL R18, R0, RZ, P0 ;  /* 0x000000ff00127208 */ /* 0x000fe20000000000 */
[----:B------:R-:W-:Y:S01]  /*6d50*/  DSETP.NEU.AND P3, PT, R30, 1, PT ;  /* 0x3ff000001e00742a */ /* 0x000fe20003f6d000 */
[----:B------:R-:W-:Y:S02]  /*6d60*/  FSEL R19, R24, 1.875, P0 ;  /* 0x3ff0000018137808 */ /* 0x000fe40000000000 */
[----:B------:R-:W-:Y:S02]  /*6d70*/  FSEL R0, R28, RZ, P4 ;  /* 0x000000ff1c007208 */ /* 0x000fe40002000000 */
[----:B------:R-:W-:Y:S01]  /*6d80*/  FSEL R28, R29, 1.875, P4 ;  /* 0x3ff000001d1c7808 */ /* 0x000fe20002000000 */
[----:B------:R-:W-:-:S02]  /*6d90*/  DSETP.NEU.AND P4, PT, R34, 1, PT ;  /* 0x3ff000002200742a */ /* 0x000fc40003f8d000 */
[----:B------:R-:W-:Y:S01]  /*6da0*/  DFMA R16, R14, R18, R16 ;  /* 0x000000120e10722b */ /* 0x000fe20000000010 */
[----:B------:R-:W-:Y:S02]  /*6db0*/  FSEL R18, R0, RZ, P0 ;  /* 0x000000ff00127208 */ /* 0x000fe40000000000 */
[----:B------:R-:W-:Y:S02]  /*6dc0*/  FSEL R19, R28, 1.875, P0 ;  /* 0x3ff000001c137808 */ /* 0x000fe40000000000 */
[----:B------:R-:W-:Y:S02]  /*6dd0*/  FSEL R0, R32, RZ, P3 ;  /* 0x000000ff20007208 */ /* 0x000fe40001800000 */
[----:B------:R-:W-:Y:S01]  /*6de0*/  FSEL R32, R33, 1.875, P3 ;  /* 0x3ff0000021207808 */ /* 0x000fe20001800000 */
[----:B------:R-:W-:Y:S01]  /*6df0*/  DSETP.NEU.AND P3, PT, R50, 1, PT ;  /* 0x3ff000003200742a */ /* 0x000fe20003f6d000 */
[----:B------:R-:W-:Y:S01]  /*6e00*/  FSEL R4, R4, RZ, P4 ;  /* 0x000000ff04047208 */ /* 0x000fe20002000000 */
[----:B------:R-:W-:Y:S01]  /*6e10*/  DFMA R16, R14, R18, R16 ;  /* 0x000000120e10722b */ /* 0x000fe20000000010 */
[----:B------:R-:W-:Y:S01]  /*6e20*/  FSEL R5, R5, 1.875, P4 ;  /* 0x3ff0000005057808 */ /* 0x000fe20002000000 */
[----:B------:R-:W-:Y:S01]  /*6e30*/  DSETP.NEU.AND P4, PT, R54, 1, PT ;  /* 0x3ff000003600742a */ /* 0x000fe20003f8d000 */
[----:B------:R-:W-:-:S02]  /*6e40*/  FSEL R18, R0, RZ, P0 ;  /* 0x000000ff00127208 */ /* 0x000fc40000000000 */
[----:B------:R-:W-:Y:S02]  /*6e50*/  FSEL R19, R32, 1.875, P0 ;  /* 0x3ff0000020137808 */ /* 0x000fe40000000000 */
[----:B------:R-:W-:Y:S02]  /*6e60*/  FSEL R4, R4, RZ, P0 ;  /* 0x000000ff04047208 */ /* 0x000fe40000000000 */
[----:B------:R-:W-:Y:S02]  /*6e70*/  FSEL R5, R5, 1.875, P0 ;  /* 0x3ff0000005057808 */ /* 0x000fe40000000000 */
[----:B------:R-:W-:Y:S01]  /*6e80*/  DFMA R16, R14, R18, R16 ;  /* 0x000000120e10722b */ /* 0x000fe20000000010 */
[----:B------:R-:W-:Y:S02]  /*6e90*/  FSEL R0, R52, RZ, P3 ;  /* 0x000000ff34007208 */ /* 0x000fe40001800000 */
[----:B------:R-:W-:Y:S01]  /*6ea0*/  FSEL R52, R53, 1.875, P3 ;  /* 0x3ff0000035347808 */ /* 0x000fe20001800000 */
[----:B------:R-:W-:-:S04]  /*6eb0*/  DSETP.NEU.AND P3, PT, R58, 1, PT ;  /* 0x3ff000003a00742a */ /* 0x000fc80003f6d000 */
[C---:B------:R-:W-:Y:S01]  /*6ec0*/  DFMA R16, R14.reuse, R4, R16 ;  /* 0x000000040e10722b */ /* 0x040fe20000000010 */
[----:B------:R-:W-:Y:S02]  /*6ed0*/  FSEL R4, R0, RZ, P0 ;  /* 0x000000ff00047208 */ /* 0x000fe40000000000 */
[----:B------:R-:W-:Y:S02]  /*6ee0*/  FSEL R5, R52, 1.875, P0 ;  /* 0x3ff0000034057808 */ /* 0x000fe40000000000 */
[----:B------:R-:W-:Y:S02]  /*6ef0*/  FSEL R0, R56, RZ, P4 ;  /* 0x000000ff38007208 */ /* 0x000fe40002000000 */
[----:B------:R-:W-:Y:S02]  /*6f00*/  FSEL R56, R57, 1.875, P4 ;  /* 0x3ff0000039387808 */ /* 0x000fe40002000000 */
[----:B------:R-:W-:Y:S01]  /*6f10*/  DFMA R16, R14, R4, R16 ;  /* 0x000000040e10722b */ /* 0x000fe20000000010 */
[----:B------:R-:W-:-:S02]  /*6f20*/  FSEL R4, R0, RZ, P0 ;  /* 0x000000ff00047208 */ /* 0x000fc40000000000 */
[----:B------:R-:W-:Y:S02]  /*6f30*/  FSEL R5, R56, 1.875, P0 ;  /* 0x3ff0000038057808 */ /* 0x000fe40000000000 */
[----:B------:R-:W-:Y:S02]  /*6f40*/  FSEL R0, R8, RZ, P3 ;  /* 0x000000ff08007208 */ /* 0x000fe40001800000 */
[----:B------:R-:W-:Y:S02]  /*6f50*/  FSEL R8, R9, 1.875, P3 ;  /* 0x3ff0000009087808 */ /* 0x000fe40001800000 */
[----:B------:R-:W-:Y:S01]  /*6f60*/  DFMA R16, R14, R4, R16 ;  /* 0x000000040e10722b */ /* 0x000fe20000000010 */
[----:B------:R-:W-:Y:S02]  /*6f70*/  FSEL R4, R0, RZ, P0 ;  /* 0x000000ff00047208 */ /* 0x000fe40000000000 */
[----:B------:R-:W-:-:S06]  /*6f80*/  FSEL R5, R8, 1.875, P0 ;  /* 0x3ff0000008057808 */ /* 0x000fcc0000000000 */
[----:B------:R-:W-:Y:S01]  /*6f90*/  DFMA R16, R14, R4, R16 ;  /* 0x000000040e10722b */ /* 0x000fe20000000010 */
[----:B------:R-:W-:Y:S10]  /*6fa0*/  BRA.U !UP0, `(.L_x_515) ;  /* 0x0000001108007547 */ /* 0x000ff4000b800000 */
[----:B------:R-:W0:Y:S01]  /*6fb0*/  LDC R5, c[0x0][0x3c0] ;  /* 0x0000f000ff057b82 */ /* 0x000e220000000800 */
[----:B------:R-:W1:Y:S01]  /*6fc0*/  S2R R18, SR_TID.X ;  /* 0x0000000000127919 */ /* 0x000e620000002100 */
[----:B------:R-:W-:Y:S01]  /*6fd0*/  SHF.R.U32.HI R0, RZ, 0x14, R13 ;  /* 0x00000014ff007819 */ /* 0x000fe2000001160d */
[----:B------:R-:W-:Y:S01]  /*6fe0*/  UIMAD UR10, UR7, 0x1400, UR10 ;  /* 0x00001400070a78a4 */ /* 0x000fe2000f8e020a */
[C---:B------:R-:W-:Y:S01]  /*6ff0*/  ISETP.GE.AND P3, PT, R13.reuse, RZ, PT ;  /* 0x000000ff0d00720c */ /* 0x040fe20003f66270 */
[----:B------:R-:W-:Y:S01]  /*7000*/  UIADD3 UR12, UPT, UPT, UR6, -0x1400, URZ ;  /* 0xffffec00060c7890 */ /* 0x000fe2000fffe0ff */
[----:B------:R-:W-:Y:S01]  /*7010*/  LOP3.LUT R0, R0, 0x7ff, RZ, 0xc0, !PT ;  /* 0x000007ff00007812 */ /* 0x000fe200078ec0ff */
[----:B------:R-:W-:Y:S01]  /*7020*/  VIADD R2, R2, 0x1 ;  /* 0x0000000102027836 */ /* 0x000fe20000000000 */
[----:B------:R-:W-:Y:S01]  /*7030*/  SEL R50, RZ, 0x7ff00000, !P3 ;  /* 0x7ff00000ff327807 */ /* 0x000fe20005800000 */
[----:B------:R-:W-:Y:S01]  /*7040*/  UISETP.GT.U32.AND UP0, UPT, UR10, UR12, UPT ;  /* 0x0000000c0a00728c */ /* 0x000fe2000bf04070 */
[----:B------:R-:W-:Y:S01]  /*7050*/  LOP3.LUT R30, R13, 0x7fffffff, RZ, 0xc0, !PT ;  /* 0x7fffffff0d1e7812 */ /* 0x000fe200078ec0ff */
[----:B------:R-:W-:-:S02]  /*7060*/  VIADD R0, R0, 0xfffffc0c ;  /* 0xfffffc0c00007836 */ /* 0x000fc40000000000 */
[----:B------:R-:W-:-:S03]  /*7070*/  VIADD R31, R50, 0x80000000 ;  /* 0x80000000321f7836 */ /* 0x000fc60000000000 */
[CC--:B0-----:R-:W-:Y:S02]  /*7080*/  SHF.L.U64.HI R4, R5.reuse, R0.reuse, R13 ;  /* 0x0000000005047219 */ /* 0x0c1fe4000001020d */
[----:B------:R-:W-:Y:S01]  /*7090*/  SHF.L.U32 R5, R5, R0, RZ ;  /* 0x0000000005057219 */ /* 0x000fe200000006ff */
[----:B-1----:R-:W-:Y:S06]  /*70a0*/  BRA.U !UP0, `(.L_x_579) ;  /* 0xffffffd908a07547 */ /* 0x002fec000b83ffff */
.L_x_516:
[----:B------:R-:W-:-:S09]  /*70b0*/  UISETP.GE.U32.AND UP0, UPT, UR10, UR6, UPT ;  /* 0x000000060a00728c */ /* 0x000fd2000bf06070 */
[----:B------:R-:W-:Y:S05]  /*70c0*/  BRA.U UP0, `(.L_x_515) ;  /* 0x0000000d00b87547 */ /* 0x000fea000b800000 */
[----:B------:R-:W-:Y:S01]  /*70d0*/  UIADD3 UR8, UPT, UPT, -UR10, UR6, URZ ;  /* 0x000000060a087290 */ /* 0x000fe2000fffe1ff */
[----:B------:R-:W-:Y:S01]  /*70e0*/  BSSY.RECONVERGENT B1, `(.L_x_515) ;  /* 0x00000ec000017945 */ /* 0x000fe20003800200 */
[----:B------:R-:W0:Y:S04]  /*70f0*/  LDCU UR16, c[0x0][0x3c4] ;  /* 0x00007880ff1077ac */ /* 0x000e280008000800 */
[----:B------:R-:W-:Y:S01]  /*7100*/  ISETP.GE.AND P0, PT, R18, UR8, PT ;  /* 0x0000000812007c0c */ /* 0x000fe2000bf06270 */
[----:B------:R-:W1:-:S12]  /*7110*/  LDCU.64 UR20, c[0x0][0x3c0] ;  /* 0x00007800ff1477ac */ /* 0x000e580008000a00 */
[----:B------:R-:W-:Y:S05]  /*7120*/  @P0 BRA `(.L_x_580) ;  /* 0x0000000c009c0947 */ /* 0x000fea0003800000 */
[----:B------:R-:W2:Y:S01]  /*7130*/  S2R R0, SR_CTAID.X ;  /* 0x0000000000007919 */ /* 0x000ea20000002500 */
[----:B------:R-:W-:Y:S01]  /*7140*/  BSSY.RECONVERGENT B2, `(.L_x_581) ;  /* 0x0000054000027945 */ /* 0x000fe20003800200 */
[----:B--2---:R-:W-:-:S04]  /*7150*/  VIADD R0, R0, UR7 ;  /* 0x0000000700007c36 */ /* 0x004fc80008000000 */
[----:B------:R-:W-:Y:S01]  /*7160*/  IMAD R3, R0, 0x1400, RZ ;  /* 0x0000140000037824 */ /* 0x000fe200078e02ff */
[----:B------:R-:W-:-:S04]  /*7170*/  LOP3.LUT R0, RZ, R18, RZ, 0x33, !PT ;  /* 0x00000012ff007212 */ /* 0x000fc800078e33ff */
[----:B------:R-:W-:Y:S01]  /*7180*/  IADD3 R0, PT, PT, -R3, UR6, R0 ;  /* 0x0000000603007c10 */ /* 0x000fe2000fffe100 */
[----:B------:R-:W-:-:S04]  /*7190*/  IMAD R3, R2, UR7, RZ ;  /* 0x0000000702037c24 */ /* 0x000fc8000f8e02ff */
[----:B------:R-:W-:-:S04]  /*71a0*/  IMAD R2, R3, -0x1400, R0 ;  /* 0xffffec0003027824 */ /* 0x000fc800078e0200 */
[----:B------:R-:W-:-:S05]  /*71b0*/  IMAD.HI.U32 R0, R2, -0x33333333, RZ ;  /* 0xcccccccd02007827 */ /* 0x000fca00078e00ff */
[----:B------:R-:W-:-:S04]  /*71c0*/  SHF.R.U32.HI R0, RZ, 0x9, R0 ;  /* 0x00000009ff007819 */ /* 0x000fc80000011600 */
[----:B------:R-:W-:-:S04]  /*71d0*/  LOP3.LUT R0, R0, 0x1, RZ, 0xc0, !PT ;  /* 0x0000000100007812 */ /* 0x000fc800078ec0ff */
[----:B------:R-:W-:-:S13]  /*71e0*/  ISETP.NE.U32.AND P0, PT, R0, 0x1, PT ;  /* 0x000000010000780c */ /* 0x000fda0003f05070 */
[----:B------:R-:W-:Y:S05]  /*71f0*/  @!P0 BRA `(.L_x_582) ;  /* 0x0000000400208947 */ /* 0x000fea0003800000 */
        /* <DEDUP_REMOVED lines=13> */
.L_x_585:
        /* <DEDUP_REMOVED lines=17> */
.L_x_584:
[----:B------:R-:W-:Y:S01]  /*73e0*/  SEL R9, R21, RZ, P1 ;  /* 0x000000ff15097207 */ /* 0x000fe20000800000 */
[----:B------:R-:W-:Y:S01]  /*73f0*/  IMAD.MOV.U32 R8, RZ, RZ, RZ ;  /* 0x000000ffff087224 */ /* 0x000fe200078e00ff */
[----:B------:R-:W-:Y:S02]  /*7400*/  PLOP3.LUT P0, PT, P1, PT, PT, 0x80, 0x8 ;  /* 0x000000000008781c */ /* 0x000fe40000f0f070 */
[----:B------:R-:W-:-:S11]  /*7410*/  @!P3 LOP3.LUT R9, R9, 0x7ff00000, RZ, 0xfc, !PT ;  /* 0x7ff000000909b812 */ /* 0x000fd600078efcff */
.L_x_586:
[----:B01----:R-:W-:Y:S05]  /*7420*/  BSYNC.RECONVERGENT B3 ;  /* 0x0000000000037941 */ /* 0x003fea0003800200 */
.L_x_583:
        /* <DEDUP_REMOVED lines=18> */
.L_x_590:
        /* <DEDUP_REMOVED lines=9> */
.L_x_589:
[----:B------:R-:W-:-:S11]  /*75e0*/  DADD R8, R20, R10 ;  /* 0x0000000014087229 */ /* 0x000fd6000000000a */
.L_x_588:
[----:B------:R-:W-:Y:S05]  /*75f0*/  BSYNC.RECONVERGENT B3 ;  /* 0x0000000000037941 */ /* 0x000fea0003800200 */
.L_x_587:
        /* <DEDUP_REMOVED lines=8> */
.L_x_582:
[----:B01----:R-:W-:Y:S05]  /*7680*/  BSYNC.RECONVERGENT B2 ;  /* 0x0000000000027941 */ /* 0x003fea0003800200 */
.L_x_581:
[----:B------:R-:W-:-:S13]  /*7690*/  ISETP.GE.U32.AND P0, PT, R2, 0x280, PT ;  /* 0x000002800200780c */ /* 0x000fda0003f06070 */
[----:B------:R-:W-:Y:S05]  /*76a0*/  @!P0 BRA `(.L_x_580) ;  /* 0x00000008003c8947 */ /* 0x000fea0003800000 */
[----:B------:R-:W0:Y:S01]  /*76b0*/  LDC.64 R20, c[0x0][0x380] ;  /* 0x0000e000ff147b82 */ /* 0x000e220000000a00 */
[C---:B------:R-:W-:Y:S02]  /*76c0*/  VIADD R2, R18.reuse, 0x280 ;  /* 0x0000028012027836 */ /* 0x040fe40000000000 */
[----:B------:R-:W-:-:S07]  /*76d0*/  VIADD R18, R18, UR11 ;  /* 0x0000000b12127c36 */ /* 0x000fce0008000000 */
.L_x_605:
[----:B------:R-:W-:-:S04]  /*76e0*/  VIADD R25, R18, 0xfffffd80 ;  /* 0xfffffd8012197836 */ /* 0x000fc80000000000 */
        /* <DEDUP_REMOVED lines=17> */
.L_x_593:
        /* <DEDUP_REMOVED lines=13> */
.L_x_592:
[----:B------:R-:W-:Y:S05]  /*78d0*/  BSYNC.RECONVERGENT B2 ;  /* 0x0000000000027941 */ /* 0x000fea0003800200 */
.L_x_591:
        /* <DEDUP_REMOVED lines=20> */
.L_x_596:
[----:B------:R-:W-:-:S14]  /*7a20*/  DSETP.NEU.AND P3, PT, |R24|, +INF , PT ;  /* 0x7ff000001800742a */ /* 0x000fdc0003f6d200 */
[----:B------:R-:W-:Y:S01]  /*7a30*/  @!P3 ISETP.NE.AND P4, PT, R30, 0x3fe00000, PT ;  /* 0x3fe000001e00b80c */ /* 0x000fe20003f85270 */
[----:B------:R-:W-:-:S03]  /*7a40*/  @!P3 IMAD.MOV.U32 R8, RZ, RZ, RZ ;  /* 0x000000ffff08b224 */ /* 0x000fc600078e00ff */
[-C--:B------:R-:W-:Y:S02]  /*7a50*/  @!P3 SEL R3, R31, R50.reuse, P4 ;  /* 0x000000321f03b207 */ /* 0x080fe40002000000 */
[----:B------:R-:W-:Y:S02]  /*7a60*/  @!P3 ISETP.GE.AND P4, PT, R25, RZ, PT ;  /* 0x000000ff1900b20c */ /* 0x000fe40003f86270 */
[----:B------:R-:W-:-:S04]  /*7a70*/  @!P3 SEL R3, R3, R50, P0 ;  /* 0x000000320303b207 */ /* 0x000fc80000000000 */
[----:B------:R-:W-:-:S07]  /*7a80*/  @!P3 SEL R9, R3, R50, !P4 ;  /* 0x000000320309b207 */ /* 0x000fce0006000000 */
.L_x_595:
[----:B------:R-:W-:Y:S05]  /*7a90*/  BSYNC.RECONVERGENT B2 ;  /* 0x0000000000027941 */ /* 0x000fea0003800200 */
.L_x_594:
        /* <DEDUP_REMOVED lines=18> */
.L_x_599:
        /* <DEDUP_REMOVED lines=16> */
.L_x_598:
[----:B------:R-:W-:Y:S01]  /*7cc0*/  ISETP.LE.AND P3, PT, RZ, UR16, PT ;  /* 0x00000010ff007c0c */ /* 0x000fe2000bf63270 */
[----:B------:R-:W-:Y:S01]  /*7cd0*/  IMAD.MOV.U32 R8, RZ, RZ, RZ ;  /* 0x000000ffff087224 */ /* 0x000fe200078e00ff */
[----:B------:R-:W-:Y:S02]  /*7ce0*/  SEL R9, R23, RZ, P1 ;  /* 0x000000ff17097207 */ /* 0x000fe40000800000 */
[----:B------:R-:W-:-:S09]  /*7cf0*/  PLOP3.LUT P0, PT, P1, PT, PT, 0x80, 0x8 ;  /* 0x000000000008781c */ /* 0x000fd20000f0f070 */
[----:B------:R-:W-:-:S07]  /*7d00*/  @!P3 LOP3.LUT R9, R9, 0x7ff00000, RZ, 0xfc, !PT ;  /* 0x7ff000000909b812 */ /* 0x000fce00078efcff */
.L_x_600:
[----:B------:R-:W-:Y:S05]  /*7d10*/  BSYNC.RECONVERGENT B2 ;  /* 0x0000000000027941 */ /* 0x000fea0003800200 */
.L_x_597:
        /* <DEDUP_REMOVED lines=18> */
.L_x_604:
        /* <DEDUP_REMOVED lines=8> */
.L_x_603:
[----:B------:R-:W-:-:S11]  /*7ec0*/  DADD R8, R22, R12 ;  /* 0x0000000016087229 */ /* 0x000fd6000000000c */
.L_x_602:
[----:B------:R-:W-:Y:S05]  /*7ed0*/  BSYNC.RECONVERGENT B2 ;  /* 0x0000000000027941 */ /* 0x000fea0003800200 */
.L_x_601:
[----:B------:R-:W-:Y:S01]  /*7ee0*/  DSETP.NEU.AND P0, PT, R22, 1, PT ;  /* 0x3ff000001600742a */ /* 0x000fe20003f0d000 */
[C---:B------:R-:W-:Y:S01]  /*7ef0*/  VIADD R0, R2.reuse, 0x280 ;  /* 0x0000028002007836 */ /* 0x040fe20000000000 */
[----:B------:R-:W-:Y:S01]  /*7f00*/  DSETP.NEU.AND P3, PT, R12, RZ, PT ;  /* 0x000000ff0c00722a */ /* 0x000fe20003f6d000 */
[----:B------:R-:W-:Y:S02]  /*7f10*/  VIADD R2, R2, 0x500 ;  /* 0x0000050002027836 */ /* 0x000fe40000000000 */
[----:B------:R-:W-:Y:S01]  /*7f20*/  VIADD R18, R18, 0x500 ;  /* 0x0000050012127836 */ /* 0x000fe20000000000 */
[----:B------:R-:W-:Y:S02]  /*7f30*/  FSEL R8, R8, RZ, P0 ;  /* 0x000000ff08087208 */ /* 0x000fe40000000000 */
[----:B------:R-:W-:Y:S02]  /*7f40*/  FSEL R9, R9, 1.875, P0 ;  /* 0x3ff0000009097808 */ /* 0x000fe40000000000 */
[----:B------:R-:W-:-:S02]  /*7f50*/  ISETP.GE.AND P0, PT, R0, UR8, PT ;  /* 0x0000000800007c0c */ /* 0x000fc4000bf06270 */
[----:B------:R-:W-:Y:S02]  /*7f60*/  FSEL R8, R8, RZ, P3 ;  /* 0x000000ff08087208 */ /* 0x000fe40001800000 */
[----:B------:R-:W-:-:S06]  /*7f70*/  FSEL R9, R9, 1.875, P3 ;  /* 0x3ff0000009097808 */ /* 0x000fcc0001800000 */
[----:B------:R-:W-:-:S03]  /*7f80*/  DFMA R16, R14, R8, R16 ;  /* 0x000000080e10722b */ /* 0x000fc60000000010 */
[----:B------:R-:W-:Y:S08]  /*7f90*/  @!P0 BRA `(.L_x_605) ;  /* 0xfffffff400d08947 */ /* 0x000ff0000383ffff */
.L_x_580:
[----:B01----:R-:W-:Y:S05]  /*7fa0*/  BSYNC.RECONVERGENT B1 ;  /* 0x0000000000017941 */ /* 0x003fea0003800200 */
.L_x_515:
[----:B------:R-:W0:Y:S01]  /*7fb0*/  S2R R10, SR_LANEID ;  /* 0x00000000000a7919 */ /* 0x000e220000000000 */
[----:B------:R-:W-:Y:S04]  /*7fc0*/  SHFL.DOWN PT, R2, R16, 0x1, 0x1f ;  /* 0x08201f0010027f89 */ /* 0x000fe800000e0000 */
[----:B------:R-:W1:Y:S01]  /*7fd0*/  SHFL.DOWN PT, R3, R17, 0x1, 0x1f ;  /* 0x08201f0011037f89 */ /* 0x000e6200000e0000 */
[----:B------:R-:W2:Y:S01]  /*7fe0*/  S2R R0, SR_TID.X ;  /* 0x0000000000007919 */ /* 0x000ea20000002100 */
        /* <DEDUP_REMOVED lines=21> */
[----:B--2---:R-:W-:Y:S01]  /*8140*/  @!P1 SHF.R.U32.HI R6, RZ, 0x2, R0 ;  /* 0x00000002ff069819 */ /* 0x004fe20000011600 */
[----:B------:R-:W0:Y:S01]  /*8150*/  SHFL.DOWN PT, R3, R9, 0x8, 0x1f ;  /* 0x09001f0009037f89 */ /* 0x000e2200000e0000 */
[----:B-1----:R-:W-:-:S02]  /*8160*/  @!P1 LEA R7, R12, R7, 0x18 ;  /* 0x000000070c079211 */ /* 0x002fc400078ec0ff */
[----:B------:R-:W-:Y:S01]  /*8170*/  @!P1 LOP3.LUT R6, R6, 0xf8, RZ, 0xc0, !PT ;  /* 0x000000f806069812 */ /* 0x000fe200078ec0ff */
[----:B0-----:R-:W-:-:S10]  /*8180*/  DADD R2, R2, R8 ;  /* 0x0000000002027229 */ /* 0x001fd40000000008 */
[----:B------:R-:W-:Y:S02]  /*8190*/  FSEL R4, R8, R2, P0 ;  /* 0x0000000208047208 */ /* 0x000fe40000000000 */
[----:B------:R-:W-:Y:S01]  /*81a0*/  FSEL R5, R9, R3, P0 ;  /* 0x0000000309057208 */ /* 0x000fe20000000000 */
[----:B------:R-:W-:Y:S01]  /*81b0*/  @!P1 IMAD.IADD R9, R6, 0x1, R7 ;  /* 0x0000000106099824 */ /* 0x000fe200078e0207 */
        /* <DEDUP_REMOVED lines=13> */
[----:B0-----:R-:W0:Y:S04]  /*8290*/  LDS.128 R8, [UR4+0x20] ;  /* 0x00002004ff087984 */ /* 0x001e280008000c00 */
[----:B------:R-:W1:Y:S04]  /*82a0*/  LDS.128 R12, [UR4+0x30] ;  /* 0x00003004ff0c7984 */ /* 0x000e680008000c00 */
[----:B------:R-:W2:Y:S01]  /*82b0*/  LDS.128 R16, [UR4+0x40] ;  /* 0x00004004ff107984 */ /* 0x000ea20008000c00 */
[----:B0-----:R-:W-:-:S03]  /*82c0*/  DADD R8, R6, R8 ;  /* 0x0000000006087229 */ /* 0x001fc60000000008 */
[----:B------:R-:W0:Y:S05]  /*82d0*/  LDS.128 R4, [UR4+0x50] ;  /* 0x00005004ff047984 */ /* 0x000e2a0008000c00 */
[----:B------:R-:W-:-:S08]  /*82e0*/  DADD R8, R8, R10 ;  /* 0x0000000008087229 */ /* 0x000fd0000000000a */
[----:B-1----:R-:W-:-:S08]  /*82f0*/  DADD R8, R8, R12 ;  /* 0x0000000008087229 */ /* 0x002fd0000000000c */
[----:B------:R-:W-:Y:S01]  /*8300*/  DADD R8, R8, R14 ;  /* 0x0000000008087229 */ /* 0x000fe2000000000e */
[----:B------:R-:W1:Y:S07]  /*8310*/  LDS.128 R12, [UR4+0x60] ;  /* 0x00006004ff0c7984 */ /* 0x000e6e0008000c00 */
[----:B--2---:R-:W-:-:S08]  /*8320*/  DADD R8, R8, R16 ;  /* 0x0000000008087229 */ /* 0x004fd00000000010 */
        /* <DEDUP_REMOVED lines=18> */
[----:B------:R-:W-:-:S11]  /*8450*/  DADD R6, R4, R6 ;  /* 0x0000000004067229 */ /* 0x000fd60000000006 */
.L_x_453:
[----:B------:R-:W-:Y:S05]  /*8460*/  BSYNC.RECONVERGENT B0 ;  /* 0x0000000000007941 */ /* 0x000fea0003800200 */
.L_x_415:
[----:B------:R-:W-:Y:S05]  /*8470*/  @P0 EXIT ;  /* 0x000000000000094d */ /* 0x000fea0003800000 */
[----:B--2---:R-:W2:Y:S01]  /*8480*/  S2R R5, SR_CTAID.X ;  /* 0x0000000000057919 */ /* 0x004ea20000002500 */
[----:B0-----:R-:W2:Y:S02]  /*8490*/  LDC.64 R2, c[0x0][0x388] ;  /* 0x0000e200ff027b82 */ /* 0x001ea40000000a00 */
[----:B--2---:R-:W-:-:S05]  /*84a0*/  IMAD.WIDE.U32 R2, R5, 0x8, R2 ;  /* 0x0000000805027825 */ /* 0x004fca00078e0002 */
[----:B------:R-:W-:Y:S01]  /*84b0*/  STG.E.64 desc[UR14][R2.64], R6 ;  /* 0x0000000602007986 */ /* 0x000fe2000c101b0e */
[----:B------:R-:W-:Y:S05]  /*84c0*/  EXIT ;  /* 0x000000000000794d */ /* 0x000fea0003800000 */
        .type           $_ZN3cub18CUB_300001_SM_10006detail6reduce18DeviceReduceKernelINS2_10policy_hubIdjN4cuda3std3__44plusIdEEE10Policy1000EN6thrust24THRUST_300001_SM_1000_NS10device_ptrIdEEjS9_d13power_functorEEvT0_PT3_T1_NS0_13GridEvenShareISK_EET2_T4_$__internal_accurate_pow,@function
        .size           $_ZN3cub18CUB_300001_SM_10006detail6reduce18DeviceReduceKernelINS2_10policy_hubIdjN4cuda3std3__44plusIdEEE10Policy1000EN6thrust24THRUST_300001_SM_1000_NS10device_ptrIdEEjS9_d13power_functorEEvT0_PT3_T1_NS0_13GridEvenShareISK_EET2_T4_$__internal_accurate_pow,(.L_x_806 - $_ZN3cub18CUB_300001_SM_10006detail6reduce18DeviceReduceKernelINS2_10policy_hubIdjN4cuda3std3__44plusIdEEE10Policy1000EN6thrust24THRUST_300001_SM_1000_NS10device_ptrIdEEjS9_d13power_functorEEvT0_PT3_T1_NS0_13GridEvenShareISK_EET2_T4_$__internal_accurate_pow)
$_ZN3cub18CUB_300001_SM_10006detail6reduce18DeviceReduceKernelINS2_10policy_hubIdjN4cuda3std3__44plusIdEEE10Policy1000EN6thrust24THRUST_300001_SM_1000_NS10device_ptrIdEEjS9_d13power_functorEEvT0_PT3_T1_NS0_13GridEvenShareISK_EET2_T4_$__internal_accurate_pow:
[----:B------:R-:W-:Y:S01]  /*84d0*/  ISETP.GT.U32.AND P3, PT, R3, 0xfffff, PT ;  /* 0x000fffff0300780c */ /* 0x000fe20003f64070 */
[--C-:B------:R-:W-:Y:S01]  /*84e0*/  IMAD.MOV.U32 R11, RZ, RZ, R3.reuse ;  /* 0x000000ffff0b7224 */ /* 0x100fe200078e0003 */
[----:B------:R-:W-:Y:S01]  /*84f0*/  UMOV UR12, 0x7d2cafe2 ;  /* 0x7d2cafe2000c7882 */ /* 0x000fe20000000000 */
[----:B------:R-:W-:Y:S01]  /*8500*/  IMAD.MOV.U32 R12, RZ, RZ, RZ ;  /* 0x000000ffff0c7224 */ /* 0x000fe200078e00ff */
[----:B------:R-:W-:Y:S01]  /*8510*/  UMOV UR13, 0x3eb0f5ff ;  /* 0x3eb0f5ff000d7882 */ /* 0x000fe20000000000 */
[----:B------:R-:W-:Y:S01]  /*8520*/  IMAD.MOV.U32 R36, RZ, RZ, 0x41ad3b5a ;  /* 0x41ad3b5aff247424 */ /* 0x000fe200078e00ff */
[----:B------:R-:W-:Y:S01]  /*8530*/  SHF.R.U32.HI R3, RZ, 0x14, R3 ;  /* 0x00000014ff037819 */ /* 0x000fe20000011603 */
[----:B------:R-:W-:Y:S01]  /*8540*/  IMAD.MOV.U32 R37, RZ, RZ, 0x3ed0f5d2 ;  /* 0x3ed0f5d2ff257424 */ /* 0x000fe200078e00ff */
[----:B------:R-:W-:Y:S01]  /*8550*/  UMOV UR18, 0xfefa39ef ;  /* 0xfefa39ef00127882 */ /* 0x000fe20000000000 */
[----:B------:R-:W-:-:S04]  /*8560*/  UMOV UR19, 0x3fe62e42 ;  /* 0x3fe62e4200137882 */ /* 0x000fc80000000000 */
[----:B------:R-:W-:-:S10]  /*8570*/  @!P3 DMUL R8, R10, 1.80143985094819840000e+16 ;  /* 0x435000000a08b828 */ /* 0x000fd40000000000 */
[----:B------:R-:W-:Y:S01]  /*8580*/  @!P3 IMAD.MOV.U32 R11, RZ, RZ, R9 ;  /* 0x000000ffff0bb224 */ /* 0x000fe200078e0009 */
[----:B------:R-:W-:Y:S01]  /*8590*/  @!P3 LEA.HI R3, R9, 0xffffffca, RZ, 0xc ;  /* 0xffffffca0903b811 */ /* 0x000fe200078f60ff */
[----:B------:R-:W-:Y:S02]  /*85a0*/  @!P3 IMAD.MOV.U32 R10, RZ, RZ, R8 ;  /* 0x000000ffff0ab224 */ /* 0x000fe400078e0008 */
[----:B------:R-:W-:Y:S01]  /*85b0*/  IMAD.MOV.U32 R9, RZ, RZ, 0x43300000 ;  /* 0x43300000ff097424 */ /* 0x000fe200078e00ff */
        /* <DEDUP_REMOVED lines=18> */
[----:B------:R-:W-:Y:S02]  /*86e0*/  DMUL R38, R12, R12 ;  /* 0x0000000c0c267228 */ /* 0x000fe40000000000 */
[----:B------:R-:W-:-:S06]  /*86f0*/  DADD R40, R42, -R12 ;  /* 0x000000002a287229 */ /* 0x000fcc000000080c */
        /* <DEDUP_REMOVED lines=16> */
[----:B------:R-:W-:-:S03]  /*8800*/  DFMA R44, R12, R12, -R40 ;  /* 0x0000000c0c2c722b */ /* 0x000fc60000000828 */
        /* <DEDUP_REMOVED lines=11> */
[----:B------:R-:W-:Y:S01]  /*88c0*/  DMUL R36, R12, R40 ;  /* 0x000000280c247228 */ /* 0x000fe20000000000 */
[----:B------:R-:W-:Y:S02]  /*88d0*/  VIADD R43, R11, 0x100000 ;  /* 0x001000000b2b7836 */ /* 0x000fe40000000000 */
[----:B------:R-:W-:-:S03]  /*88e0*/  IMAD.MOV.U32 R42, RZ, RZ, R10 ;  /* 0x000000ffff2a7224 */ /* 0x000fc600078e000a */
[----:B------:R-:W-:Y:S01]  /*88f0*/  DADD R38, R38, -UR12 ;  /* 0x8000000c26267e29 */ /* 0x000fe20008000000 */
[----:B------:R-:W-:Y:S01]  /*8900*/  UMOV UR12, 0x80000000 ;  /* 0x80000000000c7882 */ /* 0x000fe20000000000 */
[----:B------:R-:W-:Y:S01]  /*8910*/  UMOV UR13, 0x43300000 ;  /* 0x43300000000d7882 */ /* 0x000fe20000000000 */
[C---:B------:R-:W-:Y:S02]  /*8920*/  DFMA R44, R12.reuse, R42, R44 ;  /* 0x0000002a0c2c722b */ /* 0x040fe4000000002c */
[----:B------:R-:W-:-:S08]  /*8930*/  DFMA R42, R12, R40, -R36 ;  /* 0x000000280c2a722b */ /* 0x000fd00000000824 */
[----:B------:R-:W-:Y:S02]  /*8940*/  DFMA R40, R10, R40, R42 ;  /* 0x000000280a28722b */ /* 0x000fe4000000002a */
[----:B------:R-:W-:-:S06]  /*8950*/  DADD R42, R46, R38 ;  /* 0x000000002e2a7229 */ /* 0x000fcc0000000026 */
[----:B------:R-:W-:Y:S02]  /*8960*/  DFMA R44, R12, R44, R40 ;  /* 0x0000002c0c2c722b */ /* 0x000fe40000000028 */
[----:B------:R-:W-:Y:S02]  /*8970*/  DMUL R40, R42, R36 ;  /* 0x000000242a287228 */ /* 0x000fe40000000000 */
[----:B------:R-:W-:-:S06]  /*8980*/  DADD R46, R46, -R42 ;  /* 0x000000002e2e7229 */ /* 0x000fcc000000082a */
[----:B------:R-:W-:Y:S02]  /*8990*/  DFMA R48, R42, R36, -R40 ;  /* 0x000000242a30722b */ /* 0x000fe40000000828 */
[----:B------:R-:W-:-:S06]  /*89a0*/  DADD R46, R38, R46 ;  /* 0x00000000262e7229 */ /* 0x000fcc000000002e */
        /* <DEDUP_REMOVED lines=88> */
[----:B------:R-:W-:-:S03]  /*8f30*/  @!P4 IMAD R11, R3, 0x100000, R11 ;  /* 0x00100000030bc824 */ /* 0x000fc600078e020b */
[----:B------:R-:W-:Y:S01]  /*8f40*/  @!P4 LEA R9, R8, 0x3ff00000, 0x14 ;  /* 0x3ff000000809c811 */ /* 0x000fe200078ea0ff */
[----:B------:R-:W-:-:S06]  /*8f50*/  @!P4 IMAD.MOV.U32 R8, RZ, RZ, RZ ;  /* 0x000000ffff08c224 */ /* 0x000fcc00078e00ff */
[----:B------:R-:W-:-:S11]  /*8f60*/  @!P4 DMUL R36, R10, R8 ;  /* 0x000000080a24c228 */ /* 0x000fd60000000000 */
.L_x_606:
[----:B------:R-:W-:Y:S01]  /*8f70*/  DFMA R12, R12, R36, R36 ;  /* 0x000000240c0c722b */ /* 0x000fe20000000024 */
[----:B------:R-:W-:Y:S01]  /*8f80*/  IMAD.MOV.U32 R10, RZ, RZ, R0 ;  /* 0x000000ffff0a7224 */ /* 0x000fe200078e0000 */
[----:B------:R-:W-:Y:S01]  /*8f90*/  DSETP.NEU.AND P3, PT, |R36|, +INF , PT ;  /* 0x7ff000002400742a */ /* 0x000fe20003f6d200 */
[----:B------:R-:W-:-:S07]  /*8fa0*/  IMAD.MOV.U32 R11, RZ, RZ, 0x0 ;  /* 0x00000000ff0b7424 */ /* 0x000fce00078e00ff */
[----:B------:R-:W-:Y:S02]  /*8fb0*/  FSEL R8, R36, R12, !P3 ;  /* 0x0000000c24087208 */ /* 0x000fe40005800000 */
[----:B------:R-:W-:Y:S01]  /*8fc0*/  FSEL R3, R37, R13, !P3 ;  /* 0x0000000d25037208 */ /* 0x000fe20005800000 */
[----:B------:R-:W-:Y:S06]  /*8fd0*/  RET.REL.NODEC R10 `(_ZN3cub18CUB_300001_SM_10006detail6reduce18DeviceReduceKernelINS2_10policy_hubIdjN4cuda3std3__44plusIdEEE10Policy1000EN6thrust24THRUST_300001_SM_1000_NS10device_ptrIdEEjS9_d13power_functorEEvT0_PT3_T1_NS0_13GridEvenShareISK_EET2_T4_) ;  /* 0xffffff700a087950 */ /* 0x000fec0003c3ffff */
.L_x_607:
        /* <DEDUP_REMOVED lines=10> */
.L_x_806:


//--------------------- .text._ZN3cub18CUB_300001_SM_10006detail6reduce28DeviceReduceSingleTileKernelINS2_10policy_hubIdjN4cuda3std3__44plusIdEEE10Policy1000EN6thrust24THRUST_300001_SM_1000_NS10device_ptrIdEEPdjS9_dd13power_functorEEvT0_T1_T2_T3_T4_T6_ --------------------------
	.section	.text._ZN3cub18CUB_300001_SM_10006detail6reduce28DeviceReduceSingleTileKernelINS2_10policy_hubIdjN4cuda3std3__44plusIdEEE10Policy1000EN6thrust24THRUST_300001_SM_1000_NS10device_ptrIdEEPdjS9_dd13power_functorEEvT0_T1_T2_T3_T4_T6_,"ax",@progbits
	.align	128
        .global         _ZN3cub18CUB_300001_SM_10006detail6reduce28DeviceReduceSingleTileKernelINS2_10policy_hubIdjN4cuda3std3__44plusIdEEE10Policy1000EN6thrust24THRUST_300001_SM_1000_NS10device_ptrIdEEPdjS9_dd13power_functorEEvT0_T1_T2_T3_T4_T6_
        .type           _ZN3cub18CUB_300001_SM_10006detail6reduce28DeviceReduceSingleTileKernelINS2_10policy_hubIdjN4cuda3std3__44plusIdEEE10Policy1000EN6thrust24THRUST_300001_SM_1000_NS10device_ptrIdEEPdjS9_dd13power_functorEEvT0_T1_T2_T3_T4_T6_,@function
        .size           _ZN3cub18CUB_300001_SM_10006detail6reduce28DeviceReduceSingleTileKernelINS2_10policy_hubIdjN4cuda3std3__44plusIdEEE10Policy1000EN6thrust24THRUST_300001_SM_1000_NS10device_ptrIdEEPdjS9_dd13power_functorEEvT0_T1_T2_T3_T4_T6_,(.L_x_807 - _ZN3cub18CUB_300001_SM_10006detail6reduce28DeviceReduceSingleTileKernelINS2_10policy_hubIdjN4cuda3std3__44plusIdEEE10Policy1000EN6thrust24THRUST_300001_SM_1000_NS10device_ptrIdEEPdjS9_dd13power_functorEEvT0_T1_T2_T3_T4_T6_)
        .other          _ZN3cub18CUB_300001_SM_10006detail6reduce28DeviceReduceSingleTileKernelINS2_10policy_hubIdjN4cuda3std3__44plusIdEEE10Policy1000EN6thrust24THRUST_300001_SM_1000_NS10device_ptrIdEEPdjS9_dd13power_functorEEvT0_T1_T2_T3_T4_T6_,@"STO_CUDA_ENTRY STV_DEFAULT"
_ZN3cub18CUB_300001_SM_10006detail6reduce28DeviceReduceSingleTileKernelINS2_10policy_hubIdjN4cuda3std3__44plusIdEEE10Policy1000EN6thrust24THRUST_300001_SM_1000_NS10device_ptrIdEEPdjS9_dd13power_functorEEvT0_T1_T2_T3_T4_T6_:
.text._ZN3cub18CUB_300001_SM_10006detail6reduce28DeviceReduceSingleTileKernelINS2_10policy_hubIdjN4cuda3std3__44plusIdEEE10Policy1000EN6thrust24THRUST_300001_SM_1000_NS10device_ptrIdEEPdjS9_dd13power_functorEEvT0_T1_T2_T3_T4_T6_:
[----:B------:R-:W-:Y:S01]  /*0000*/  LDC R1, c[0x0][0x37c] ;  /* 0x0000df00ff017b82 */ /* 0x000fe20000000800 */
[----:B------:R-:W0:Y:S01]  /*0010*/  LDCU UR6, c[0x0][0x390] ;  /* 0x00007200ff0677ac */ /* 0x000e220008000800 */
[----:B------:R-:W1:Y:S01]  /*0020*/  LDCU.64 UR10, c[0x0][0x358] ;  /* 0x00006b00ff0a77ac */ /* 0x000e620008000a00 */
[----:B0-----:R-:W-:-:S09]  /*0030*/  UISETP.NE.AND UP0, UPT, UR6, URZ, UPT ;  /* 0x000000ff0600728c */ /* 0x001fd2000bf05270 */
        /* <DEDUP_REMOVED lines=8> */
.L_x_608:
[----:B------:R-:W-:Y:S01]  /*00c0*/  UISETP.GT.U32.AND UP0, UPT, UR6, 0x13ff, UPT ;  /* 0x000013ff0600788c */ /* 0x000fe2000bf04070 */
[----:B------:R-:W-:Y:S01]  /*00d0*/  BSSY.RECONVERGENT B0, `(.L_x_609) ;  /* 0x00007ab000007945 */ /* 0x000fe20003800200 */
[----:B------:R-:W0:Y:S07]  /*00e0*/  LDCU.64 UR4, c[0x0][0x3a0] ;  /* 0x00007400ff0477ac */ /* 0x000e2e0008000a00 */
        /* <DEDUP_REMOVED lines=30> */
[----:B------:R-:W-:-:S08]  /*02d0*/  MOV R68, 0x300 ;  /* 0x0000030000447802 */ /* 0x000fd00000000f00 */
[----:B------:R-:W-:-:S07]  /*02e0*/  IMAD.MOV.U32 R69, RZ, RZ, R47 ;  /* 0x000000ffff457224 */ /* 0x000fce00078e002f */
[----:B0-----:R-:W-:Y:S05]  /*02f0*/  CALL.REL.NOINC `($_ZN3cub18CUB_300001_SM_10006detail6reduce28DeviceReduceSingleTileKernelINS2_10policy_hubIdjN4cuda3std3__44plusIdEEE10Policy1000EN6thrust24THRUST_300001_SM_1000_NS10device_ptrIdEEPdjS9_dd13power_functorEEvT0_T1_T2_T3_T4_T6_$__internal_accurate_pow) ;  /* 0x00000078003c7944 */ /* 0x001fea0003c00000 */
[----:B------:R-:W-:Y:S05]  /*0300*/  BSYNC.RECONVERGENT B3 ;  /* 0x0000000000037941 */ /* 0x000fea0003800200 */
.L_x_615:
[----:B------:R-:W0:Y:S01]  /*0310*/  LDCU.64 UR6, c[0x0][0x3a0] ;  /* 0x00007400ff0677ac */ /* 0x000e220008000a00 */
[----:B------:R-:W-:Y:S01]  /*0320*/  DADD R6, -RZ, -R44 ;  /* 0x00000000ff067229 */ /* 0x000fe2000000092c */
[----:B------:R-:W-:Y:S01]  /*0330*/  ISETP.GE.AND P2, PT, R3, RZ, PT ;  /* 0x000000ff0300720c */ /* 0x000fe20003f46270 */
        /* <DEDUP_REMOVED lines=10> */
.L_x_614:
[----:B0-----:R-:W-:Y:S05]  /*03e0*/  BSYNC.RECONVERGENT B2 ;  /* 0x0000000000027941 */ /* 0x001fea0003800200 */
.L_x_613:
        /* <DEDUP_REMOVED lines=19> */
.L_x_618:
        /* <DEDUP_REMOVED lines=12> */
.L_x_617:
[----:B------:R-:W-:Y:S05]  /*05e0*/  BSYNC.RECONVERGENT B2 ;  /* 0x0000000000027941 */ /* 0x000fea0003800200 */
.L_x_616:
        /* <DEDUP_REMOVED lines=10> */
.L_x_612:
[----:B0-----:R-:W-:Y:S05]  /*0690*/  BSYNC.RECONVERGENT B1 ;  /* 0x0000000000017941 */ /* 0x001fea0003800200 */
.L_x_611:
        /* <DEDUP_REMOVED lines=8> */
[----:B------:R-:W-:Y:S01]  /*0720*/  LOP3.LUT R5, RZ, R2, RZ, 0x33, !PT ;  /* 0x00000002ff057212 */ /* 0x000fe200078e33ff */
[----:B------:R-:W-:Y:S04]  /*0730*/  BSSY.RECONVERGENT B2, `(.L_x_621) ;  /* 0x000005d000027945 */ /* 0x000fe80003800200 */
[----:B------:R-:W-:Y:S02]  /*0740*/  VIADD R5, R5, UR8 ;  /* 0x0000000805057c36 */ /* 0x000fe40008000000 */
[----:B------:R-:W1:Y:S02]  /*0750*/  LDC.64 R18, c[0x0][0x3a0] ;  /* 0x0000e800ff127b82 */ /* 0x000e640000000a00 */
[----:B------:R-:W-:-:S05]  /*0760*/  IMAD.HI.U32 R6, R5, -0x33333333, RZ ;  /* 0xcccccccd05067827 */ /* 0x000fca00078e00ff */
[----:B------:R-:W-:Y:S01]  /*0770*/  SHF.R.U32.HI R6, RZ, 0x9, R6 ;  /* 0x00000009ff067819 */ /* 0x000fe20000011606 */
[----:B------:R-:W2:Y:S03]  /*0780*/  LDC.64 R12, c[0x0][0x3a8] ;  /* 0x0000ea00ff0c7b82 */ /* 0x000ea60000000a00 */
[----:B------:R-:W-:-:S04]  /*0790*/  LOP3.LUT R6, R6, 0x1, RZ, 0xc0, !PT ;  /* 0x0000000106067812 */ /* 0x000fc800078ec0ff */
[----:B------:R-:W-:Y:S02]  /*07a0*/  ISETP.NE.U32.AND P1, PT, R6, 0x1, PT ;  /* 0x000000010600780c */ /* 0x000fe40003f25070 */
[----:B0-----:R-:W-:Y:S02]  /*07b0*/  SHF.R.U32.HI R3, RZ, 0x14, R9 ;  /* 0x00000014ff037819 */ /* 0x001fe40000011609 */
[----:B------:R-:W-:Y:S02]  /*07c0*/  ISETP.GE.AND P2, PT, R9, RZ, PT ;  /* 0x000000ff0900720c */ /* 0x000fe40003f46270 */
[----:B------:R-:W-:Y:S02]  /*07d0*/  LOP3.LUT R3, R3, 0x7ff, RZ, 0xc0, !PT ;  /* 0x000007ff03037812 */ /* 0x000fe400078ec0ff */
[----:B------:R-:W-:Y:S01]  /*07e0*/  SEL R6, RZ, 0x7ff00000, !P2 ;  /* 0x7ff00000ff067807 */ /* 0x000fe20005000000 */
[----:B-1----:R0:W1:Y:S02]  /*07f0*/  FRND.F64.TRUNC R10, R18 ;  /* 0x00000012000a7313 */ /* 0x002064000030d800 */
[----:B------:R-:W-:-:S05]  /*0800*/  VIADD R7, R3, 0xfffffc0c ;  /* 0xfffffc0c03077836 */ /* 0x000fca0000000000 */
[CC--:B------:R-:W-:Y:S01]  /*0810*/  SHF.L.U32 R3, R8.reuse, R7.reuse, RZ ;  /* 0x0000000708037219 */ /* 0x0c0fe200000006ff */
[----:B--2---:R-:W-:Y:S01]  /*0820*/  DMUL R12, R12, 0.5 ;  /* 0x3fe000000c0c7828 */ /* 0x004fe20000000000 */
[----:B------:R-:W-:Y:S02]  /*0830*/  SHF.L.U64.HI R4, R8, R7, R9 ;  /* 0x0000000708047219 */ /* 0x000fe40000010209 */
[----:B------:R-:W-:Y:S02]  /*0840*/  ISETP.NE.U32.AND P0, PT, R3, RZ, PT ;  /* 0x000000ff0300720c */ /* 0x000fe40003f05070 */
[----:B------:R-:W-:Y:S01]  /*0850*/  LOP3.LUT R7, R9, 0x7fffffff, RZ, 0xc0, !PT ;  /* 0x7fffffff09077812 */ /* 0x000fe200078ec0ff */
[----:B------:R-:W-:Y:S01]  /*0860*/  VIADD R9, R6, 0x80000000 ;  /* 0x8000000006097836 */ /* 0x000fe20000000000 */
[----:B------:R-:W-:-:S13]  /*0870*/  ISETP.NE.AND.EX P0, PT, R4, -0x80000000, PT, P0 ;  /* 0x800000000400780c */ /* 0x000fda0003f05300 */
[----:B------:R-:W-:Y:S01]  /*0880*/  DSETP.NEU.AND P0, PT, |R18|, 0.5, !P0 ;  /* 0x3fe000001200742a */ /* 0x000fe2000470d200 */
[----:B01----:R-:W-:-:S13]  /*0890*/  @!P1 BRA `(.L_x_622) ;  /* 0x0000000400189947 */ /* 0x003fda0003800000 */
        /* <DEDUP_REMOVED lines=10> */
[----:B------:R-:W-:Y:S05]  /*0940*/  CALL.REL.NOINC `($_ZN3cub18CUB_300001_SM_10006detail6reduce28DeviceReduceSingleTileKernelINS2_10policy_hubIdjN4cuda3std3__44plusIdEEE10Policy1000EN6thrust24THRUST_300001_SM_1000_NS10device_ptrIdEEPdjS9_dd13power_functorEEvT0_T1_T2_T3_T4_T6_$__internal_accurate_pow) ;  /* 0x0000007000a87944 */ /* 0x000fea0003c00000 */
[----:B------:R-:W-:Y:S05]  /*0950*/  BSYNC.RECONVERGENT B4 ;  /* 0x0000000000047941 */ /* 0x000fea0003800200 */
.L_x_625:
        /* <DEDUP_REMOVED lines=16> */
.L_x_624:
[----:B------:R-:W-:Y:S01]  /*0a60*/  SEL R21, R17, RZ, P0 ;  /* 0x000000ff11157207 */ /* 0x000fe20000000000 */
[----:B------:R-:W-:Y:S01]  /*0a70*/  IMAD.MOV.U32 R20, RZ, RZ, RZ ;  /* 0x000000ffff147224 */ /* 0x000fe200078e00ff */
[----:B------:R-:W-:Y:S02]  /*0a80*/  PLOP3.LUT P1, PT, P0, PT, PT, 0x80, 0x8 ;  /* 0x000000000008781c */ /* 0x000fe4000072f070 */
[----:B------:R-:W-:-:S11]  /*0a90*/  @!P2 LOP3.LUT R21, R21, 0x7ff00000, RZ, 0xfc, !PT ;  /* 0x7ff000001515a812 */ /* 0x000fd600078efcff */
.L_x_626:
[----:B------:R-:W-:Y:S05]  /*0aa0*/  BSYNC.RECONVERGENT B3 ;  /* 0x0000000000037941 */ /* 0x000fea0003800200 */
.L_x_623:
        /* <DEDUP_REMOVED lines=18> */
.L_x_630:
        /* <DEDUP_REMOVED lines=9> */
.L_x_629:
[----:B------:R-:W-:-:S11]  /*0c60*/  DADD R20, R16, R18 ;  /* 0x0000000010147229 */ /* 0x000fd60000000012 */
.L_x_628:
[----:B------:R-:W-:Y:S05]  /*0c70*/  BSYNC.RECONVERGENT B3 ;  /* 0x0000000000037941 */ /* 0x000fea0003800200 */
.L_x_627:
        /* <DEDUP_REMOVED lines=8> */
.L_x_622:
[----:B------:R-:W-:Y:S05]  /*0d00*/  BSYNC.RECONVERGENT B2 ;  /* 0x0000000000027941 */ /* 0x000fea0003800200 */
.L_x_621:
[----:B------:R-:W-:-:S13]  /*0d10*/  ISETP.GE.U32.AND P1, PT, R5, 0x280, PT ;  /* 0x000002800500780c */ /* 0x000fda0003f26070 */
[----:B------:R-:W-:Y:S05]  /*0d20*/  @!P1 BRA `(.L_x_620) ;  /* 0x00000008002c9947 */ /* 0x000fea0003800000 */
[----:B------:R-:W0:Y:S02]  /*0d30*/  LDC.64 R16, c[0x0][0x380] ;  /* 0x0000e000ff107b82 */ /* 0x000e240000000a00 */
[----:B0-----:R-:W-:-:S04]  /*0d40*/  IMAD.WIDE.U32 R16, R2, 0x8, R16 ;  /* 0x0000000802107825 */ /* 0x001fc800078e0010 */
[----:B------:R-:W-:Y:S02]  /*0d50*/  IMAD.MOV.U32 R20, RZ, RZ, R16 ;  /* 0x000000ffff147224 */ /* 0x000fe400078e0010 */
[----:B------:R-:W-:-:S07]  /*0d60*/  IMAD.MOV.U32 R21, RZ, RZ, R17 ;  /* 0x000000ffff157224 */ /* 0x000fce00078e0011 */
.L_x_645:
        /* <DEDUP_REMOVED lines=14> */
[----:B------:R-:W-:Y:S05]  /*0e50*/  CALL.REL.NOINC `($_ZN3cub18CUB_300001_SM_10006detail6reduce28DeviceReduceSingleTileKernelINS2_10policy_hubIdjN4cuda3std3__44plusIdEEE10Policy1000EN6thrust24THRUST_300001_SM_1000_NS10device_ptrIdEEPdjS9_dd13power_functorEEvT0_T1_T2_T3_T4_T6_$__internal_accurate_pow) ;  /* 0x0000006c00647944 */ /* 0x000fea0003c00000 */
[----:B------:R-:W-:Y:S05]  /*0e60*/  BSYNC.RECONVERGENT B3 ;  /* 0x0000000000037941 */ /* 0x000fea0003800200 */
.L_x_633:
        /* <DEDUP_REMOVED lines=12> */
.L_x_632:
[----:B------:R-:W-:Y:S05]  /*0f30*/  BSYNC.RECONVERGENT B2 ;  /* 0x0000000000027941 */ /* 0x000fea0003800200 */
.L_x_631:
        /* <DEDUP_REMOVED lines=20> */
.L_x_636:
[----:B------:R-:W-:-:S14]  /*1080*/  DSETP.NEU.AND P2, PT, |R18|, +INF , PT ;  /* 0x7ff000001200742a */ /* 0x000fdc0003f4d200 */
[----:B------:R-:W-:Y:S01]  /*1090*/  @!P2 ISETP.NE.AND P3, PT, R7, 0x3fe00000, PT ;  /* 0x3fe000000700a80c */ /* 0x000fe20003f65270 */
[----:B------:R-:W-:-:S03]  /*10a0*/  @!P2 IMAD.MOV.U32 R24, RZ, RZ, RZ ;  /* 0x000000ffff18a224 */ /* 0x000fc600078e00ff */
[-C--:B------:R-:W-:Y:S02]  /*10b0*/  @!P2 SEL R5, R9, R6.reuse, P3 ;  /* 0x000000060905a207 */ /* 0x080fe40001800000 */
[----:B------:R-:W-:Y:S02]  /*10c0*/  @!P2 ISETP.GE.AND P3, PT, R19, RZ, PT ;  /* 0x000000ff1300a20c */ /* 0x000fe40003f66270 */
[----:B------:R-:W-:-:S04]  /*10d0*/  @!P2 SEL R5, R5, R6, P1 ;  /* 0x000000060505a207 */ /* 0x000fc80000800000 */
[----:B------:R-:W-:-:S07]  /*10e0*/  @!P2 SEL R25, R5, R6, !P3 ;  /* 0x000000060519a207 */ /* 0x000fce0005800000 */
.L_x_635:
[----:B------:R-:W-:Y:S05]  /*10f0*/  BSYNC.RECONVERGENT B2 ;  /* 0x0000000000027941 */ /* 0x000fea0003800200 */
.L_x_634:
        /* <DEDUP_REMOVED lines=17> */
.L_x_639:
        /* <DEDUP_REMOVED lines=15> */
.L_x_638:
[----:B------:R-:W-:Y:S01]  /*1300*/  ISETP.LE.AND P2, PT, RZ, UR9, PT ;  /* 0x00000009ff007c0c */ /* 0x000fe2000bf43270 */
[----:B------:R-:W-:Y:S01]  /*1310*/  IMAD.MOV.U32 R18, RZ, RZ, RZ ;  /* 0x000000ffff127224 */ /* 0x000fe200078e00ff */
[----:B------:R-:W-:Y:S02]  /*1320*/  SEL R19, R17, RZ, P0 ;  /* 0x000000ff11137207 */ /* 0x000fe40000000000 */
[----:B------:R-:W-:-:S09]  /*1330*/  PLOP3.LUT P1, PT, P0, PT, PT, 0x80, 0x8 ;  /* 0x000000000008781c */ /* 0x000fd2000072f070 */
[----:B------:R-:W-:-:S07]  /*1340*/  @!P2 LOP3.LUT R19, R19, 0x7ff00000, RZ, 0xfc, !PT ;  /* 0x7ff000001313a812 */ /* 0x000fce00078efcff */
.L_x_640:
[----:B------:R-:W-:Y:S05]  /*1350*/  BSYNC.RECONVERGENT B2 ;  /* 0x0000000000027941 */ /* 0x000fea0003800200 */
.L_x_637:
        /* <DEDUP_REMOVED lines=18> */
.L_x_644:
        /* <DEDUP_REMOVED lines=8> */
.L_x_643:
[----:B------:R-:W-:-:S11]  /*1500*/  DADD R18, R16, R22 ;  /* 0x0000000010127229 */ /* 0x000fd60000000016 */
.L_x_642:
[----:B------:R-:W-:Y:S05]  /*1510*/  BSYNC.RECONVERGENT B2 ;  /* 0x0000000000027941 */ /* 0x000fea0003800200 */
.L_x_641:
        /* <DEDUP_REMOVED lines=12> */
.L_x_620:
[----:B------:R-:W-:Y:S05]  /*15e0*/  BSYNC.RECONVERGENT B1 ;  /* 0x0000000000017941 */ /* 0x000fea0003800200 */
.L_x_619:
[----:B------:R-:W0:Y:S02]  /*15f0*/  LDC R2, c[0x0][0x390] ;  /* 0x0000e400ff027b82 */ /* 0x000e240000000800 */
[----:B0-----:R-:W-:-:S13]  /*1600*/  ISETP.GE.AND P0, PT, R2, 0x280, PT ;  /* 0x000002800200780c */ /* 0x001fda0003f06270 */
        /* <DEDUP_REMOVED lines=48> */
[----:B------:R-:W3:Y:S04]  /*1910*/  LDS.128 R16, [UR4+0x40] ;  /* 0x00004004ff107984 */ /* 0x000ee80008000c00 */
[----:B--2---:R-:W-:Y:S01]  /*1920*/  LDS.64 R2, [UR4+0xb0] ;  /* 0x0000b004ff027984 */ /* 0x004fe20008000a00 */
[----:B0-----:R-:W-:-:S03]  /*1930*/  DADD R8, R4, R8 ;  /* 0x0000000004087229 */ /* 0x001fc60000000008 */
[----:B------:R-:W0:Y:S05]  /*1940*/  LDS.128 R4, [UR4+0x50] ;  /* 0x00005004ff047984 */ /* 0x000e2a0008000c00 */
        /* <DEDUP_REMOVED lines=9> */
[----:B------:R-:W-:-:S08]  /*19e0*/  DADD R4, R4, R6 ;  /* 0x0000000004047229 */ /* 0x000fd00000000006 */
        /* <DEDUP_REMOVED lines=14> */
.L_x_646:
[----:B------:R-:W-:Y:S01]  /*1ad0*/  LOP3.LUT R3, R0, 0x3e0, RZ, 0xc0, !PT ;  /* 0x000003e000037812 */ /* 0x000fe200078ec0ff */
[----:B------:R-:W0:Y:S04]  /*1ae0*/  S2R R12, SR_LANEID ;  /* 0x00000000000c7919 */ /* 0x000e280000000000 */
[----:B------:R-:W-:Y:S01]  /*1af0*/  VIADD R5, R3, 0x20 ;  /* 0x0000002003057836 */ /* 0x000fe20000000000 */
[----:B------:R-:W-:-:S04]  /*1b00*/  LOP3.LUT R3, RZ, R3, RZ, 0x33, !PT ;  /* 0x00000003ff037212 */ /* 0x000fc800078e33ff */
[----:B------:R-:W-:Y:S01]  /*1b10*/  ISETP.GT.AND P0, PT, R5, R2, PT ;  /* 0x000000020500720c */ /* 0x000fe20003f04270 */
[----:B------:R-:W-:-:S05]  /*1b20*/  IMAD.IADD R3, R3, 0x1, R2 ;  /* 0x0000000103037824 */ /* 0x000fca00078e0202 */
        /* <DEDUP_REMOVED lines=51> */
[----:B------:R-:W2:Y:S01]  /*1e60*/  LDS.128 R12, [UR4+0x30] ;  /* 0x00003004ff0c7984 */ /* 0x000ea20008000c00 */
[----:B0-----:R-:W-:-:S10]  /*1e70*/  DADD R8, R4, R8 ;  /* 0x0000000004087229 */ /* 0x001fd40000000008 */
[----:B-1----:R-:W-:Y:S02]  /*1e80*/  FSEL R4, R8, R4, P1 ;  /* 0x0000000408047208 */ /* 0x002fe40000800000 */
[----:B------:R-:W-:Y:S02]  /*1e90*/  FSEL R5, R9, R5, P1 ;  /* 0x0000000509057208 */ /* 0x000fe40000800000 */
[----:B------:R-:W-:-:S04]  /*1ea0*/  ISETP.GT.AND P1, PT, R2, 0x40, PT ;  /* 0x000000400200780c */ /* 0x000fc80003f24270 */
[----:B------:R-:W-:-:S10]  /*1eb0*/  DADD R10, R4, R10 ;  /* 0x00000000040a7229 */ /* 0x000fd4000000000a */
[----:B------:R-:W-:Y:S02]  /*1ec0*/  FSEL R8, R10, R4, P1 ;  /* 0x000000040a087208 */ /* 0x000fe40000800000 */
[----:B------:R-:W-:Y:S02]  /*1ed0*/  FSEL R9, R11, R5, P1 ;  /* 0x000000050b097208 */ /* 0x000fe40000800000 */
[----:B------:R-:W0:Y:S01]  /*1ee0*/  LDS.128 R4, [UR4+0x40] ;  /* 0x00004004ff047984 */ /* 0x000e220008000c00 */
[----:B------:R-:W-:-:S03]  /*1ef0*/  ISETP.GT.AND P1, PT, R2, 0x60, PT ;  /* 0x000000600200780c */ /* 0x000fc60003f24270 */
        /* <DEDUP_REMOVED lines=75> */
.L_x_610:
        /* <DEDUP_REMOVED lines=27> */
[----:B------:R-:W-:-:S08]  /*2560*/  MOV R68, 0x2590 ;  /* 0x0000259000447802 */ /* 0x000fd00000000f00 */
[----:B------:R-:W-:-:S07]  /*2570*/  IMAD.MOV.U32 R69, RZ, RZ, R47 ;  /* 0x000000ffff457224 */ /* 0x000fce00078e002f */
[----:B0-----:R-:W-:Y:S05]  /*2580*/  CALL.REL.NOINC `($_ZN3cub18CUB_300001_SM_10006detail6reduce28DeviceReduceSingleTileKernelINS2_10policy_hubIdjN4cuda3std3__44plusIdEEE10Policy1000EN6thrust24THRUST_300001_SM_1000_NS10device_ptrIdEEPdjS9_dd13power_functorEEvT0_T1_T2_T3_T4_T6_$__internal_accurate_pow) ;  /* 0x0000005400987944 */ /* 0x001fea0003c00000 */
[----:B------:R-:W-:Y:S05]  /*2590*/  BSYNC.RECONVERGENT B2 ;  /* 0x0000000000027941 */ /* 0x000fea0003800200 */
.L_x_650:
        /* <DEDUP_REMOVED lines=13> */
.L_x_649:
[----:B0-----:R-:W-:Y:S05]  /*2670*/  BSYNC.RECONVERGENT B1 ;  /* 0x0000000000017941 */ /* 0x001fea0003800200 */
.L_x_648:
        /* <DEDUP_REMOVED lines=30> */
.L_x_652:
[----:B------:R-:W-:Y:S05]  /*2860*/  BSYNC.RECONVERGENT B1 ;  /* 0x0000000000017941 */ /* 0x000fea0003800200 */
.L_x_651:
        /* <DEDUP_REMOVED lines=10> */
.L_x_655:
        /* <DEDUP_REMOVED lines=16> */
.L_x_654:
[----:B------:R-:W-:Y:S01]  /*2a10*/  SEL R33, R35, RZ, P1 ;  /* 0x000000ff23217207 */ /* 0x000fe20000800000 */
[----:B------:R-:W-:Y:S01]  /*2a20*/  IMAD.MOV.U32 R32, RZ, RZ, RZ ;  /* 0x000000ffff207224 */ /* 0x000fe200078e00ff */
[----:B------:R-:W-:Y:S02]  /*2a30*/  PLOP3.LUT P0, PT, P1, PT, PT, 0x80, 0x8 ;  /* 0x000000000008781c */ /* 0x000fe40000f0f070 */
[----:B------:R-:W-:-:S11]  /*2a40*/  @!P3 LOP3.LUT R33, R33, 0x7ff00000, RZ, 0xfc, !PT ;  /* 0x7ff000002121b812 */ /* 0x000fd600078efcff */
.L_x_656:
[----:B------:R-:W-:Y:S05]  /*2a50*/  BSYNC.RECONVERGENT B1 ;  /* 0x0000000000017941 */ /* 0x000fea0003800200 */
.L_x_653:
        /* <DEDUP_REMOVED lines=18> */
.L_x_660:
        /* <DEDUP_REMOVED lines=9> */
.L_x_659:
[----:B------:R-:W-:-:S11]  /*2c10*/  DADD R32, R34, R46 ;  /* 0x0000000022207229 */ /* 0x000fd6000000002e */
.L_x_658:
[----:B------:R-:W-:Y:S05]  /*2c20*/  BSYNC.RECONVERGENT B1 ;  /* 0x0000000000017941 */ /* 0x000fea0003800200 */
.L_x_657:
        /* <DEDUP_REMOVED lines=10> */
.L_x_663:
        /* <DEDUP_REMOVED lines=16> */
.L_x_662:
[----:B------:R-:W0:Y:S01]  /*2dd0*/  LDCU UR6, c[0x0][0x3a4] ;  /* 0x00007480ff0677ac */ /* 0x000e220008000800 */
[----:B------:R-:W-:Y:S01]  /*2de0*/  SEL R29, R31, RZ, P1 ;  /* 0x000000ff1f1d7207 */ /* 0x000fe20000800000 */
[----:B------:R-:W-:Y:S01]  /*2df0*/  IMAD.MOV.U32 R28, RZ, RZ, RZ ;  /* 0x000000ffff1c7224 */ /* 0x000fe200078e00ff */
[----:B------:R-:W-:Y:S02]  /*2e00*/  PLOP3.LUT P0, PT, P1, PT, PT, 0x80, 0x8 ;  /* 0x000000000008781c */ /* 0x000fe40000f0f070 */
[----:B0-----:R-:W-:-:S13]  /*2e10*/  ISETP.LE.AND P2, PT, RZ, UR6, PT ;  /* 0x00000006ff007c0c */ /* 0x001fda000bf43270 */
[----:B------:R-:W-:-:S07]  /*2e20*/  @!P2 LOP3.LUT R29, R29, 0x7ff00000, RZ, 0xfc, !PT ;  /* 0x7ff000001d1da812 */ /* 0x000fce00078efcff */
.L_x_664:
[----:B------:R-:W-:Y:S05]  /*2e30*/  BSYNC.RECONVERGENT B1 ;  /* 0x0000000000017941 */ /* 0x000fea0003800200 */
.L_x_661:
        /* <DEDUP_REMOVED lines=18> */
.L_x_668:
        /* <DEDUP_REMOVED lines=9> */
.L_x_667:
[----:B------:R-:W-:-:S11]  /*2ff0*/  DADD R28, R30, R46 ;  /* 0x000000001e1c7229 */ /* 0x000fd6000000002e */
.L_x_666:
[----:B------:R-:W-:Y:S05]  /*3000*/  BSYNC.RECONVERGENT B1 ;  /* 0x0000000000017941 */ /* 0x000fea0003800200 */
.L_x_665:
        /* <DEDUP_REMOVED lines=10> */
.L_x_671:
        /* <DEDUP_REMOVED lines=16> */
.L_x_670:
[----:B------:R-:W0:Y:S01]  /*31b0*/  LDCU UR6, c[0x0][0x3a4] ;  /* 0x00007480ff0677ac */ /* 0x000e220008000800 */
[----:B------:R-:W-:Y:S01]  /*31c0*/  SEL R25, R27, RZ, P1 ;  /* 0x000000ff1b197207 */ /* 0x000fe20000800000 */
[----:B------:R-:W-:Y:S01]  /*31d0*/  IMAD.MOV.U32 R24, RZ, RZ, RZ ;  /* 0x000000ffff187224 */ /* 0x000fe200078e00ff */
[----:B------:R-:W-:Y:S02]  /*31e0*/  PLOP3.LUT P0, PT, P1, PT, PT, 0x80, 0x8 ;  /* 0x000000000008781c */ /* 0x000fe40000f0f070 */
[----:B0-----:R-:W-:-:S13]  /*31f0*/  ISETP.LE.AND P2, PT, RZ, UR6, PT ;  /* 0x00000006ff007c0c */ /* 0x001fda000bf43270 */
[----:B------:R-:W-:-:S07]  /*3200*/  @!P2 LOP3.LUT R25, R25, 0x7ff00000, RZ, 0xfc, !PT ;  /* 0x7ff000001919a812 */ /* 0x000fce00078efcff */
.L_x_672:
[----:B------:R-:W-:Y:S05]  /*3210*/  BSYNC.RECONVERGENT B1 ;  /* 0x0000000000017941 */ /* 0x000fea0003800200 */
.L_x_669:
        /* <DEDUP_REMOVED lines=18> */
.L_x_676:
        /* <DEDUP_REMOVED lines=9> */
.L_x_675:
[----:B------:R-:W-:-:S11]  /*33d0*/  DADD R24, R26, R46 ;  /* 0x000000001a187229 */ /* 0x000fd6000000002e */
.L_x_674:
[----:B------:R-:W-:Y:S05]  /*33e0*/  BSYNC.RECONVERGENT B1 ;  /* 0x0000000000017941 */ /* 0x000fea0003800200 */
.L_x_673:
        /* <DEDUP_REMOVED lines=10> */
.L_x_679:
        /* <DEDUP_REMOVED lines=16> */
.L_x_678:
[----:B------:R-:W0:Y:S01]  /*3590*/  LDCU UR6, c[0x0][0x3a4] ;  /* 0x00007480ff0677ac */ /* 0x000e220008000800 */
[----:B------:R-:W-:Y:S01]  /*35a0*/  SEL R21, R23, RZ, P1 ;  /* 0x000000ff17157207 */ /* 0x000fe20000800000 */
[----:B------:R-:W-:Y:S01]  /*35b0*/  IMAD.MOV.U32 R20, RZ, RZ, RZ ;  /* 0x000000ffff147224 */ /* 0x000fe200078e00ff */
[----:B------:R-:W-:Y:S02]  /*35c0*/  PLOP3.LUT P0, PT, P1, PT, PT, 0x80, 0x8 ;  /* 0x000000000008781c */ /* 0x000fe40000f0f070 */
[----:B0-----:R-:W-:-:S13]  /*35d0*/  ISETP.LE.AND P2, PT, RZ, UR6, PT ;  /* 0x00000006ff007c0c */ /* 0x001fda000bf43270 */
[----:B------:R-:W-:-:S07]  /*35e0*/  @!P2 LOP3.LUT R21, R21, 0x7ff00000, RZ, 0xfc, !PT ;  /* 0x7ff000001515a812 */ /* 0x000fce00078efcff */
.L_x_680:
[----:B------:R-:W-:Y:S05]  /*35f0*/  BSYNC.RECONVERGENT B1 ;  /* 0x0000000000017941 */ /* 0x000fea0003800200 */
.L_x_677:
        /* <DEDUP_REMOVED lines=18> */
.L_x_684:
        /* <DEDUP_REMOVED lines=9> */
.L_x_683:
[----:B------:R-:W-:-:S11]  /*37b0*/  DADD R20, R22, R46 ;  /* 0x0000000016147229 */ /* 0x000fd6000000002e */
.L_x_682:
[----:B------:R-:W-:Y:S05]  /*37c0*/  BSYNC.RECONVERGENT B1 ;  /* 0x0000000000017941 */ /* 0x000fea0003800200 */
.L_x_681:
        /* <DEDUP_REMOVED lines=10> */
.L_x_687:
        /* <DEDUP_REMOVED lines=16> */
.L_x_686:
[----:B------:R-:W0:Y:S01]  /*3970*/  LDCU UR6, c[0x0][0x3a4] ;  /* 0x00007480ff0677ac */ /* 0x000e220008000800 */
[----:B------:R-:W-:Y:S01]  /*3980*/  SEL R17, R19, RZ, P1 ;  /* 0x000000ff13117207 */ /* 0x000fe20000800000 */
[----:B------:R-:W-:Y:S01]  /*3990*/  IMAD.MOV.U32 R16, RZ, RZ, RZ ;  /* 0x000000ffff107224 */ /* 0x000fe200078e00ff */
[----:B------:R-:W-:Y:S02]  /*39a0*/  PLOP3.LUT P0, PT, P1, PT, PT, 0x80, 0x8 ;  /* 0x000000000008781c */ /* 0x000fe40000f0f070 */
[----:B0-----:R-:W-:-:S13]  /*39b0*/  ISETP.LE.AND P2, PT, RZ, UR6, PT ;  /* 0x00000006ff007c0c */ /* 0x001fda000bf43270 */
[----:B------:R-:W-:-:S07]  /*39c0*/  @!P2 LOP3.LUT R17, R17, 0x7ff00000, RZ, 0xfc, !PT ;  /* 0x7ff000001111a812 */ /* 0x000fce00078efcff */
.L_x_688:
[----:B------:R-:W-:Y:S05]  /*39d0*/  BSYNC.RECONVERGENT B1 ;  /* 0x0000000000017941 */ /* 0x000fea0003800200 */
.L_x_685:
        /* <DEDUP_REMOVED lines=18> */
.L_x_692:
        /* <DEDUP_REMOVED lines=9> */
.L_x_691:
[----:B------:R-:W-:-:S11]  /*3b90*/  DADD R16, R18, R46 ;  /* 0x0000000012107229 */ /* 0x000fd6000000002e */
.L_x_690:
[----:B------:R-:W-:Y:S05]  /*3ba0*/  BSYNC.RECONVERGENT B1 ;  /* 0x0000000000017941 */ /* 0x000fea0003800200 */
.L_x_689:
        /* <DEDUP_REMOVED lines=10> */
.L_x_695:
        /* <DEDUP_REMOVED lines=16> */
.L_x_694:
[----:B------:R-:W0:Y:S01]  /*3d50*/  LDCU UR6, c[0x0][0x3a4] ;  /* 0x00007480ff0677ac */ /* 0x000e220008000800 */
[----:B------:R-:W-:Y:S01]  /*3d60*/  SEL R13, R15, RZ, P1 ;  /* 0x000000ff0f0d7207 */ /* 0x000fe20000800000 */
[----:B------:R-:W-:Y:S01]  /*3d70*/  IMAD.MOV.U32 R12, RZ, RZ, RZ ;  /* 0x000000ffff0c7224 */ /* 0x000fe200078e00ff */
[----:B------:R-:W-:Y:S02]  /*3d80*/  PLOP3.LUT P0, PT, P1, PT, PT, 0x80, 0x8 ;  /* 0x000000000008781c */ /* 0x000fe40000f0f070 */
[----:B0-----:R-:W-:-:S13]  /*3d90*/  ISETP.LE.AND P2, PT, RZ, UR6, PT ;  /* 0x00000006ff007c0c */ /* 0x001fda000bf43270 */
[----:B------:R-:W-:-:S07]  /*3da0*/  @!P2 LOP3.LUT R13, R13, 0x7ff00000, RZ, 0xfc, !PT ;  /* 0x7ff000000d0da812 */ /* 0x000fce00078efcff */
.L_x_696:
[----:B------:R-:W-:Y:S05]  /*3db0*/  BSYNC.RECONVERGENT B1 ;  /* 0x0000000000017941 */ /* 0x000fea0003800200 */
.L_x_693:
        /* <DEDUP_REMOVED lines=18> */
.L_x_700:
        /* <DEDUP_REMOVED lines=9> */
.L_x_699:
[----:B------:R-:W-:-:S11]  /*3f70*/  DADD R12, R14, R46 ;  /* 0x000000000e0c7229 */ /* 0x000fd6000000002e */
.L_x_698:
[----:B------:R-:W-:Y:S05]  /*3f80*/  BSYNC.RECONVERGENT B1 ;  /* 0x0000000000017941 */ /* 0x000fea0003800200 */
.L_x_697:
        /* <DEDUP_REMOVED lines=10> */
.L_x_703:
        /* <DEDUP_REMOVED lines=16> */
.L_x_702:
[----:B------:R-:W0:Y:S01]  /*4130*/  LDCU UR6, c[0x0][0x3a4] ;  /* 0x00007480ff0677ac */ /* 0x000e220008000800 */
[----:B------:R-:W-:Y:S01]  /*4140*/  SEL R41, R11, RZ, P1 ;  /* 0x000000ff0b297207 */ /* 0x000fe20000800000 */
[----:B------:R-:W-:Y:S01]  /*4150*/  IMAD.MOV.U32 R40, RZ, RZ, RZ ;  /* 0x000000ffff287224 */ /* 0x000fe200078e00ff */
[----:B------:R-:W-:Y:S02]  /*4160*/  PLOP3.LUT P0, PT, P1, PT, PT, 0x80, 0x8 ;  /* 0x000000000008781c */ /* 0x000fe40000f0f070 */
[----:B0-----:R-:W-:-:S13]  /*4170*/  ISETP.LE.AND P2, PT, RZ, UR6, PT ;  /* 0x00000006ff007c0c */ /* 0x001fda000bf43270 */
[----:B------:R-:W-:-:S07]  /*4180*/  @!P2 LOP3.LUT R41, R41, 0x7ff00000, RZ, 0xfc, !PT ;  /* 0x7ff000002929a812 */ /* 0x000fce00078efcff */
.L_x_704:
[----:B------:R-:W-:Y:S05]  /*4190*/  BSYNC.RECONVERGENT B1 ;  /* 0x0000000000017941 */ /* 0x000fea0003800200 */
.L_x_701:
        /* <DEDUP_REMOVED lines=20> */
.L_x_708:
        /* <DEDUP_REMOVED lines=9> */
.L_x_707:
[----:B------:R-:W-:-:S11]  /*4370*/  DADD R40, R10, R46 ;  /* 0x000000000a287229 */ /* 0x000fd6000000002e */
.L_x_706:
[----:B------:R-:W-:Y:S05]  /*4380*/  BSYNC.RECONVERGENT B1 ;  /* 0x0000000000017941 */ /* 0x000fea0003800200 */
.L_x_705:
[----:B------:R-:W-:Y:S01]  /*4390*/  DSETP.NEU.AND P2, PT, R34, 1, PT ;  /* 0x3ff000002200742a */ /* 0x000fe20003f4d000 */
[----:B------:R-:W0:Y:S01]  /*43a0*/  LDCU UR8, c[0x0][0x390] ;  /* 0x00007200ff0877ac */ /* 0x000e220008000800 */
[----:B------:R-:W-:Y:S02]  /*43b0*/  DSETP.NEU.AND P0, PT, R46, RZ, PT ;  /* 0x000000ff2e00722a */ /* 0x000fe40003f0d000 */
[----:B------:R-:W-:Y:S02]  /*43c0*/  DSETP.NEU.AND P3, PT, R30, 1, PT ;  /* 0x3ff000001e00742a */ /* 0x000fe40003f6d000 */
[----:B------:R-:W-:Y:S02]  /*43d0*/  FSEL R32, R32, RZ, P2 ;  /* 0x000000ff20207208 */ /* 0x000fe40001000000 */
[----:B------:R-:W-:Y:S01]  /*43e0*/  FSEL R33, R33, 1.875, P2 ;  /* 0x3ff0000021217808 */ /* 0x000fe20001000000 */
[----:B------:R-:W-:Y:S01]  /*43f0*/  DSETP.NEU.AND P2, PT, R38, 1, PT ;  /* 0x3ff000002600742a */ /* 0x000fe20003f4d000 */
[----:B------:R-:W-:-:S02]  /*4400*/  FSEL R32, R32, RZ, P0 ;  /* 0x000000ff20207208 */ /* 0x000fc40000000000 */
[----:B------:R-:W-:-:S03]  /*4410*/  FSEL R33, R33, 1.875, P0 ;  /* 0x3ff0000021217808 */ /* 0x000fc60000000000 */
[----:B------:R-:W-:Y:S02]  /*4420*/  FSEL R0, R36, RZ, P2 ;  /* 0x000000ff24007208 */ /* 0x000fe40001000000 */
[----:B------:R-:W-:Y:S01]  /*4430*/  FSEL R36, R37, 1.875, P2 ;  /* 0x3ff0000025247808 */ /* 0x000fe20001000000 */
[----:B------:R-:W-:Y:S01]  /*4440*/  DMUL R30, R8, R32 ;  /* 0x00000020081e7228 */ /* 0x000fe20000000000 */
[----:B0-----:R-:W-:Y:S01]  /*4450*/  UIADD3 UR9, UPT, UPT, UR8, -0x1400, URZ ;  /* 0xffffec0008097890 */ /* 0x001fe2000fffe0ff */
[----:B------:R-:W-:Y:S01]  /*4460*/  FSEL R32, R0, RZ, P0 ;  /* 0x000000ff00207208 */ /* 0x000fe20000000000 */
[----:B------:R-:W-:Y:S01]  /*4470*/  DSETP.NEU.AND P2, PT, R26, 1, PT ;  /* 0x3ff000001a00742a */ /* 0x000fe20003f4d000 */
[----:B------:R-:W-:Y:S01]  /*4480*/  FSEL R33, R36, 1.875, P0 ;  /* 0x3ff0000024217808 */ /* 0x000fe20000000000 */
[----:B------:R-:W-:Y:S01]  /*4490*/  UISETP.GE.U32.AND UP0, UPT, UR9, 0x1400, UPT ;  /* 0x000014000900788c */ /* 0x000fe2000bf06070 */
        /* <DEDUP_REMOVED lines=27> */
[----:B------:R-:W-:Y:S01]  /*4650*/  DFMA R30, R8, R14, R30 ;  /* 0x0000000e081e722b */ /* 0x000fe2000000001e */
[----:B------:R-:W-:Y:S02]  /*4660*/  FSEL R11, R12, 1.875, P0 ;  /* 0x3ff000000c0b7808 */ /* 0x000fe40000000000 */
[----:B------:R-:W-:Y:S02]  /*4670*/  FSEL R0, R40, RZ, P2 ;  /* 0x000000ff28007208 */ /* 0x000fe40001000000 */
[----:B------:R-:W-:-:S03]  /*4680*/  FSEL R40, R41, 1.875, P2 ;  /* 0x3ff0000029287808 */ /* 0x000fc60001000000 */
[----:B------:R-:W-:Y:S01]  /*4690*/  DFMA R30, R8, R10, R30 ;  /* 0x0000000a081e722b */ /* 0x000fe2000000001e */
[----:B------:R-:W-:Y:S01]  /*46a0*/  FSEL R10, R0, RZ, P0 ;  /* 0x000000ff000a7208 */ /* 0x000fe20000000000 */
[----:B------:R-:W-:Y:S01]  /*46b0*/  IMAD.MOV.U32 R0, RZ, RZ, 0x1400 ;  /* 0x00001400ff007424 */ /* 0x000fe200078e00ff */
[----:B------:R-:W-:-:S06]  /*46c0*/  FSEL R11, R40, 1.875, P0 ;  /* 0x3ff00000280b7808 */ /* 0x000fcc0000000000 */
[----:B------:R-:W-:Y:S01]  /*46d0*/  DFMA R10, R8, R10, R30 ;  /* 0x0000000a080a722b */ /* 0x000fe2000000001e */
[----:B------:R-:W-:Y:S10]  /*46e0*/  BRA.U !UP0, `(.L_x_709) ;  /* 0x0000002108507547 */ /* 0x000ff4000b800000 */
[----:B------:R-:W0:Y:S01]  /*46f0*/  LDC.64 R12, c[0x0][0x380] ;  /* 0x0000e000ff0c7b82 */ /* 0x000e220000000a00 */
[----:B------:R-:W-:Y:S01]  /*4700*/  IMAD.MOV.U32 R0, RZ, RZ, 0x1400 ;  /* 0x00001400ff007424 */ /* 0x000fe200078e00ff */
[----:B------:R-:W1:Y:S01]  /*4710*/  LDCU UR16, c[0x0][0x3a4] ;  /* 0x00007480ff1077ac */ /* 0x000e620008000800 */
[----:B------:R-:W2:Y:S01]  /*4720*/  LDCU.64 UR14, c[0x0][0x3a0] ;  /* 0x00007400ff0e77ac */ /* 0x000ea20008000a00 */
[----:B------:R-:W3:Y:S04]  /*4730*/  LDCU UR8, c[0x0][0x390] ;  /* 0x00007200ff0877ac */ /* 0x000ee80008000800 */
.L_x_773:
[----:B------:R-:W-:-:S04]  /*4740*/  IMAD.IADD R43, R67, 0x1, R0 ;  /* 0x00000001432b7824 */ /* 0x000fc800078e0200 */
[----:B0-----:R-:W-:-:S05]  /*4750*/  IMAD.WIDE.U32 R42, R43, 0x8, R12 ;  /* 0x000000082b2a7825 */ /* 0x001fca00078e000c */
[----:B------:R-:W4:Y:S01]  /*4760*/  LDG.E.64 R14, desc[UR10][R42.64] ;  /* 0x0000000a2a0e7981 */ /* 0x000f22000c1e1b00 */
[----:B------:R-:W-:Y:S01]  /*4770*/  BSSY.RECONVERGENT B1, `(.L_x_710) ;  /* 0x000001b000017945 */ /* 0x000fe20003800200 */
[----:B----4-:R-:W-:-:S14]  /*4780*/  DSETP.NEU.AND P2, PT, R14, RZ, PT ;  /* 0x000000ff0e00722a */ /* 0x010fdc0003f4d000 */
[----:B------:R-:W0:Y:S01]  /*4790*/  @!P2 LDC R16, c[0x0][0x3a4] ;  /* 0x0000e900ff10ab82 */ /* 0x000e220000000800 */
[----:B------:R-:W-:Y:S02]  /*47a0*/  @!P2 SEL R17, R15, RZ, P1 ;  /* 0x000000ff0f11a207 */ /* 0x000fe40000800000 */
[----:B------:R-:W-:Y:S02]  /*47b0*/  @!P2 PLOP3.LUT P0, PT, P1, PT, PT, 0x80, 0x8 ;  /* 0x000000000008a81c */ /* 0x000fe40000f0f070 */
[----:B0-----:R-:W-:Y:S01]  /*47c0*/  ISETP.GE.OR P3, PT, R16, RZ, P2 ;  /* 0x000000ff1000720c */ /* 0x001fe20001766670 */
[----:B------:R-:W-:-:S12]  /*47d0*/  @!P2 IMAD.MOV.U32 R16, RZ, RZ, RZ ;  /* 0x000000ffff10a224 */ /* 0x000fd800078e00ff */
[----:B------:R-:W-:Y:S01]  /*47e0*/  @!P3 LOP3.LUT R17, R17, 0x7ff00000, RZ, 0xfc, !PT ;  /* 0x7ff000001111b812 */ /* 0x000fe200078efcff */
[----:B------:R-:W-:Y:S06]  /*47f0*/  @!P2 BRA `(.L_x_711) ;  /* 0x000000000048a947 */ /* 0x000fec0003800000 */
[----:B------:R-:W-:Y:S01]  /*4800*/  DADD R46, -RZ, |R14| ;  /* 0x00000000ff2e7229 */ /* 0x000fe2000000050e */
[----:B------:R-:W-:Y:S01]  /*4810*/  BSSY.RECONVERGENT B2, `(.L_x_712) ;  /* 0x0000004000027945 */ /* 0x000fe20003800200 */
[----:B------:R-:W-:-:S08]  /*4820*/  MOV R68, 0x4850 ;  /* 0x0000485000447802 */ /* 0x000fd00000000f00 */
[----:B------:R-:W-:-:S07]  /*4830*/  IMAD.MOV.U32 R69, RZ, RZ, R47 ;  /* 0x000000ffff457224 */ /* 0x000fce00078e002f */
[----:B-123--:R-:W-:Y:S05]  /*4840*/  CALL.REL.NOINC `($_ZN3cub18CUB_300001_SM_10006detail6reduce28DeviceReduceSingleTileKernelINS2_10policy_hubIdjN4cuda3std3__44plusIdEEE10Policy1000EN6thrust24THRUST_300001_SM_1000_NS10device_ptrIdEEPdjS9_dd13power_functorEEvT0_T1_T2_T3_T4_T6_$__internal_accurate_pow) ;  /* 0x0000003000e87944 */ /* 0x00efea0003c00000 */
[----:B------:R-:W-:Y:S05]  /*4850*/  BSYNC.RECONVERGENT B2 ;  /* 0x0000000000027941 */ /* 0x000fea0003800200 */
.L_x_712:
        /* <DEDUP_REMOVED lines=12> */
.L_x_711:
[----:B-123--:R-:W-:Y:S05]  /*4920*/  BSYNC.RECONVERGENT B1 ;  /* 0x0000000000017941 */ /* 0x00efea0003800200 */
.L_x_710:
        /* <DEDUP_REMOVED lines=20> */
.L_x_715:
[----:B------:R-:W-:-:S14]  /*4a70*/  DSETP.NEU.AND P2, PT, |R14|, +INF , PT ;  /* 0x7ff000000e00742a */ /* 0x000fdc0003f4d200 */
[----:B------:R-:W-:Y:S01]  /*4a80*/  @!P2 ISETP.NE.AND P3, PT, R3, 0x3fe00000, PT ;  /* 0x3fe000000300a80c */ /* 0x000fe20003f65270 */
[----:B------:R-:W-:-:S03]  /*4a90*/  @!P2 IMAD.MOV.U32 R16, RZ, RZ, RZ ;  /* 0x000000ffff10a224 */ /* 0x000fc600078e00ff */
[-C--:B------:R-:W-:Y:S02]  /*4aa0*/  @!P2 SEL R18, R2, R5.reuse, P3 ;  /* 0x000000050212a207 */ /* 0x080fe40001800000 */
[----:B------:R-:W-:Y:S02]  /*4ab0*/  @!P2 ISETP.GE.AND P3, PT, R15, RZ, PT ;  /* 0x000000ff0f00a20c */ /* 0x000fe40003f66270 */
[----:B------:R-:W-:-:S04]  /*4ac0*/  @!P2 SEL R18, R18, R5, P0 ;  /* 0x000000051212a207 */ /* 0x000fc80000000000 */
[----:B------:R-:W-:-:S07]  /*4ad0*/  @!P2 SEL R17, R18, R5, !P3 ;  /* 0x000000051211a207 */ /* 0x000fce0005800000 */
.L_x_714:
[----:B------:R-:W-:Y:S05]  /*4ae0*/  BSYNC.RECONVERGENT B1 ;  /* 0x0000000000017941 */ /* 0x000fea0003800200 */
.L_x_713:
        /* <DEDUP_REMOVED lines=10> */
.L_x_718:
        /* <DEDUP_REMOVED lines=15> */
.L_x_717:
[----:B------:R-:W-:Y:S01]  /*4c80*/  ISETP.LE.AND P2, PT, RZ, UR16, PT ;  /* 0x00000010ff007c0c */ /* 0x000fe2000bf43270 */
[----:B------:R-:W-:Y:S01]  /*4c90*/  IMAD.MOV.U32 R20, RZ, RZ, RZ ;  /* 0x000000ffff147224 */ /* 0x000fe200078e00ff */
[----:B------:R-:W-:Y:S02]  /*4ca0*/  SEL R21, R19, RZ, P1 ;  /* 0x000000ff13157207 */ /* 0x000fe40000800000 */
[----:B------:R-:W-:-:S09]  /*4cb0*/  PLOP3.LUT P0, PT, P1, PT, PT, 0x80, 0x8 ;  /* 0x000000000008781c */ /* 0x000fd20000f0f070 */
[----:B------:R-:W-:-:S07]  /*4cc0*/  @!P2 LOP3.LUT R21, R21, 0x7ff00000, RZ, 0xfc, !PT ;  /* 0x7ff000001515a812 */ /* 0x000fce00078efcff */
.L_x_719:
[----:B------:R-:W-:Y:S05]  /*4cd0*/  BSYNC.RECONVERGENT B1 ;  /* 0x0000000000017941 */ /* 0x000fea0003800200 */
.L_x_716:
        /* <DEDUP_REMOVED lines=18> */
.L_x_723:
        /* <DEDUP_REMOVED lines=8> */
.L_x_722:
[----:B------:R-:W-:-:S11]  /*4e80*/  DADD R20, R18, R46 ;  /* 0x0000000012147229 */ /* 0x000fd6000000002e */
.L_x_721:
[----:B------:R-:W-:Y:S05]  /*4e90*/  BSYNC.RECONVERGENT B1 ;  /* 0x0000000000017941 */ /* 0x000fea0003800200 */
.L_x_720:
        /* <DEDUP_REMOVED lines=10> */
.L_x_726:
        /* <DEDUP_REMOVED lines=15> */
.L_x_725:
[----:B------:R-:W-:Y:S01]  /*5030*/  ISETP.LE.AND P2, PT, RZ, UR16, PT ;  /* 0x00000010ff007c0c */ /* 0x000fe2000bf43270 */
[----:B------:R-:W-:Y:S01]  /*5040*/  IMAD.MOV.U32 R24, RZ, RZ, RZ ;  /* 0x000000ffff187224 */ /* 0x000fe200078e00ff */
[----:B------:R-:W-:Y:S02]  /*5050*/  SEL R25, R23, RZ, P1 ;  /* 0x000000ff17197207 */ /* 0x000fe40000800000 */
[----:B------:R-:W-:-:S09]  /*5060*/  PLOP3.LUT P0, PT, P1, PT, PT, 0x80, 0x8 ;  /* 0x000000000008781c */ /* 0x000fd20000f0f070 */
[----:B------:R-:W-:-:S07]  /*5070*/  @!P2 LOP3.LUT R25, R25, 0x7ff00000, RZ, 0xfc, !PT ;  /* 0x7ff000001919a812 */ /* 0x000fce00078efcff */
.L_x_727:
[----:B------:R-:W-:Y:S05]  /*5080*/  BSYNC.RECONVERGENT B1 ;  /* 0x0000000000017941 */ /* 0x000fea0003800200 */
.L_x_724:
        /* <DEDUP_REMOVED lines=18> */
.L_x_731:
        /* <DEDUP_REMOVED lines=8> */
.L_x_730:
[----:B------:R-:W-:-:S11]  /*5230*/  DADD R24, R22, R46 ;  /* 0x0000000016187229 */ /* 0x000fd6000000002e */
.L_x_729:
[----:B------:R-:W-:Y:S05]  /*5240*/  BSYNC.RECONVERGENT B1 ;  /* 0x0000000000017941 */ /* 0x000fea0003800200 */
.L_x_728:
        /* <DEDUP_REMOVED lines=10> */
.L_x_734:
        /* <DEDUP_REMOVED lines=15> */
.L_x_733:
[----:B------:R-:W-:Y:S01]  /*53e0*/  ISETP.LE.AND P2, PT, RZ, UR16, PT ;  /* 0x00000010ff007c0c */ /* 0x000fe2000bf43270 */
[----:B------:R-:W-:Y:S01]  /*53f0*/  IMAD.MOV.U32 R28, RZ, RZ, RZ ;  /* 0x000000ffff1c7224 */ /* 0x000fe200078e00ff */
[----:B------:R-:W-:Y:S02]  /*5400*/  SEL R29, R27, RZ, P1 ;  /* 0x000000ff1b1d7207 */ /* 0x000fe40000800000 */
[----:B------:R-:W-:-:S09]  /*5410*/  PLOP3.LUT P0, PT, P1, PT, PT, 0x80, 0x8 ;  /* 0x000000000008781c */ /* 0x000fd20000f0f070 */
[----:B------:R-:W-:-:S07]  /*5420*/  @!P2 LOP3.LUT R29, R29, 0x7ff00000, RZ, 0xfc, !PT ;  /* 0x7ff000001d1da812 */ /* 0x000fce00078efcff */
.L_x_735:
[----:B------:R-:W-:Y:S05]  /*5430*/  BSYNC.RECONVERGENT B1 ;  /* 0x0000000000017941 */ /* 0x000fea0003800200 */
.L_x_732:
        /* <DEDUP_REMOVED lines=18> */
.L_x_739:
        /* <DEDUP_REMOVED lines=8> */
.L_x_738:
[----:B------:R-:W-:-:S11]  /*55e0*/  DADD R28, R26, R46 ;  /* 0x000000001a1c7229 */ /* 0x000fd6000000002e */
.L_x_737:
[----:B------:R-:W-:Y:S05]  /*55f0*/  BSYNC.RECONVERGENT B1 ;  /* 0x0000000000017941 */ /* 0x000fea0003800200 */
.L_x_736:
        /* <DEDUP_REMOVED lines=10> */
.L_x_742:
        /* <DEDUP_REMOVED lines=15> */
.L_x_741:
[----:B------:R-:W-:Y:S01]  /*5790*/  ISETP.LE.AND P2, PT, RZ, UR16, PT ;  /* 0x00000010ff007c0c */ /* 0x000fe2000bf43270 */
[----:B------:R-:W-:Y:S01]  /*57a0*/  IMAD.MOV.U32 R32, RZ, RZ, RZ ;  /* 0x000000ffff207224 */ /* 0x000fe200078e00ff */
[----:B------:R-:W-:Y:S02]  /*57b0*/  SEL R33, R31, RZ, P1 ;  /* 0x000000ff1f217207 */ /* 0x000fe40000800000 */
[----:B------:R-:W-:-:S09]  /*57c0*/  PLOP3.LUT P0, PT, P1, PT, PT, 0x80, 0x8 ;  /* 0x000000000008781c */ /* 0x000fd20000f0f070 */
[----:B------:R-:W-:-:S07]  /*57d0*/  @!P2 LOP3.LUT R33, R33, 0x7ff00000, RZ, 0xfc, !PT ;  /* 0x7ff000002121a812 */ /* 0x000fce00078efcff */
.L_x_743:
[----:B------:R-:W-:Y:S05]  /*57e0*/  BSYNC.RECONVERGENT B1 ;  /* 0x0000000000017941 */ /* 0x000fea0003800200 */
.L_x_740:
        /* <DEDUP_REMOVED lines=18> */
.L_x_747:
        /* <DEDUP_REMOVED lines=8> */
.L_x_746:
[----:B------:R-:W-:-:S11]  /*5990*/  DADD R32, R30, R46 ;  /* 0x000000001e207229 */ /* 0x000fd6000000002e */
.L_x_745:
[----:B------:R-:W-:Y:S05]  /*59a0*/  BSYNC.RECONVERGENT B1 ;  /* 0x0000000000017941 */ /* 0x000fea0003800200 */
.L_x_744:
        /* <DEDUP_REMOVED lines=10> */
.L_x_750:
        /* <DEDUP_REMOVED lines=15> */
.L_x_749:
[----:B------:R-:W-:Y:S01]  /*5b40*/  ISETP.LE.AND P2, PT, RZ, UR16, PT ;  /* 0x00000010ff007c0c */ /* 0x000fe2000bf43270 */
[----:B------:R-:W-:Y:S01]  /*5b50*/  IMAD.MOV.U32 R36, RZ, RZ, RZ ;  /* 0x000000ffff247224 */ /* 0x000fe200078e00ff */
[----:B------:R-:W-:Y:S02]  /*5b60*/  SEL R37, R35, RZ, P1 ;  /* 0x000000ff23257207 */ /* 0x000fe40000800000 */
[----:B------:R-:W-:-:S09]  /*5b70*/  PLOP3.LUT P0, PT, P1, PT, PT, 0x80, 0x8 ;  /* 0x000000000008781c */ /* 0x000fd20000f0f070 */
[----:B------:R-:W-:-:S07]  /*5b80*/  @!P2 LOP3.LUT R37, R37, 0x7ff00000, RZ, 0xfc, !PT ;  /* 0x7ff000002525a812 */ /* 0x000fce00078efcff */
.L_x_751:
[----:B------:R-:W-:Y:S05]  /*5b90*/  BSYNC.RECONVERGENT B1 ;  /* 0x0000000000017941 */ /* 0x000fea0003800200 */
.L_x_748:
        /* <DEDUP_REMOVED lines=18> */
.L_x_755:
        /* <DEDUP_REMOVED lines=8> */
.L_x_754:
[----:B------:R-:W-:-:S11]  /*5d40*/  DADD R36, R34, R46 ;  /* 0x0000000022247229 */ /* 0x000fd6000000002e */
.L_x_753:
[----:B------:R-:W-:Y:S05]  /*5d50*/  BSYNC.RECONVERGENT B1 ;  /* 0x0000000000017941 */ /* 0x000fea0003800200 */
.L_x_752:
        /* <DEDUP_REMOVED lines=10> */
.L_x_758:
        /* <DEDUP_REMOVED lines=15> */
.L_x_757:
[----:B------:R-:W-:Y:S01]  /*5ef0*/  ISETP.LE.AND P2, PT, RZ, UR16, PT ;  /* 0x00000010ff007c0c */ /* 0x000fe2000bf43270 */
[----:B------:R-:W-:Y:S01]  /*5f00*/  IMAD.MOV.U32 R40, RZ, RZ, RZ ;  /* 0x000000ffff287224 */ /* 0x000fe200078e00ff */
[----:B------:R-:W-:Y:S02]  /*5f10*/  SEL R41, R39, RZ, P1 ;  /* 0x000000ff27297207 */ /* 0x000fe40000800000 */
[----:B------:R-:W-:-:S09]  /*5f20*/  PLOP3.LUT P0, PT, P1, PT, PT, 0x80, 0x8 ;  /* 0x000000000008781c */ /* 0x000fd20000f0f070 */
[----:B------:R-:W-:-:S07]  /*5f30*/  @!P2 LOP3.LUT R41, R41, 0x7ff00000, RZ, 0xfc, !PT ;  /* 0x7ff000002929a812 */ /* 0x000fce00078efcff */
.L_x_759:
[----:B------:R-:W-:Y:S05]  /*5f40*/  BSYNC.RECONVERGENT B1 ;  /* 0x0000000000017941 */ /* 0x000fea0003800200 */
.L_x_756:
        /* <DEDUP_REMOVED lines=18> */
.L_x_763:
        /* <DEDUP_REMOVED lines=8> */
.L_x_762:
[----:B------:R-:W-:-:S11]  /*60f0*/  DADD R40, R38, R46 ;  /* 0x0000000026287229 */ /* 0x000fd6000000002e */
.L_x_761:
[----:B------:R-:W-:Y:S05]  /*6100*/  BSYNC.RECONVERGENT B1 ;  /* 0x0000000000017941 */ /* 0x000fea0003800200 */
.L_x_760:
        /* <DEDUP_REMOVED lines=10> */
.L_x_766:
        /* <DEDUP_REMOVED lines=15> */
.L_x_765:
[----:B------:R-:W-:Y:S01]  /*62a0*/  ISETP.LE.AND P2, PT, RZ, UR16, PT ;  /* 0x00000010ff007c0c */ /* 0x000fe2000bf43270 */
[----:B------:R-:W-:Y:S01]  /*62b0*/  IMAD.MOV.U32 R44, RZ, RZ, RZ ;  /* 0x000000ffff2c7224 */ /* 0x000fe200078e00ff */
[----:B------:R-:W-:Y:S02]  /*62c0*/  SEL R45, R43, RZ, P1 ;  /* 0x000000ff2b2d7207 */ /* 0x000fe40000800000 */
[----:B------:R-:W-:-:S09]  /*62d0*/  PLOP3.LUT P0, PT, P1, PT, PT, 0x80, 0x8 ;  /* 0x000000000008781c */ /* 0x000fd20000f0f070 */
[----:B------:R-:W-:-:S07]  /*62e0*/  @!P2 LOP3.LUT R45, R45, 0x7ff00000, RZ, 0xfc, !PT ;  /* 0x7ff000002d2da812 */ /* 0x000fce00078efcff */
.L_x_767:
[----:B------:R-:W-:Y:S05]  /*62f0*/  BSYNC.RECONVERGENT B1 ;  /* 0x0000000000017941 */ /* 0x000fea0003800200 */
.L_x_764:
        /* <DEDUP_REMOVED lines=18> */
.L_x_771:
        /* <DEDUP_REMOVED lines=8> */
.L_x_770:
[----:B------:R-:W-:-:S11]  /*64a0*/  DADD R44, R42, R46 ;  /* 0x000000002a2c7229 */ /* 0x000fd6000000002e */
.L_x_769:
[----:B------:R-:W-:Y:S05]  /*64b0*/  BSYNC.RECONVERGENT B1 ;  /* 0x0000000000017941 */ /* 0x000fea0003800200 */
.L_x_768:
[----:B------:R-:W-:Y:S02]  /*64c0*/  DSETP.NEU.AND P2, PT, R14, 1, PT ;  /* 0x3ff000000e00742a */ /* 0x000fe40003f4d000 */
[----:B------:R-:W-:Y:S02]  /*64d0*/  DSETP.NEU.AND P0, PT, R46, RZ, PT ;  /* 0x000000ff2e00722a */ /* 0x000fe40003f0d000 */
[----:B------:R-:W-:Y:S02]  /*64e0*/  DSETP.NEU.AND P3, PT, R22, 1, PT ;  /* 0x3ff000001600742a */ /* 0x000fe40003f6d000 */
[----:B------:R-:W-:Y:S02]  /*64f0*/  FSEL R14, R16, RZ, P2 ;  /* 0x000000ff100e7208 */ /* 0x000fe40001000000 */
[----:B------:R-:W-:Y:S01]  /*6500*/  FSEL R16, R17, 1.875, P2 ;  /* 0x3ff0000011107808 */ /* 0x000fe20001000000 */
[----:B------:R-:W-:Y:S01]  /*6510*/  DSETP.NEU.AND P2, PT, R18, 1, PT ;  /* 0x3ff000001200742a */ /* 0x000fe20003f4d000 */
[----:B------:R-:W-:-:S02]  /*6520*/  FSEL R14, R14, RZ, P0 ;  /* 0x000000ff0e0e7208 */ /* 0x000fc40000000000 */
[----:B------:R-:W-:Y:S02]  /*6530*/  FSEL R15, R16, 1.875, P0 ;  /* 0x3ff00000100f7808 */ /* 0x000fe40000000000 */
[----:B------:R-:W-:Y:S02]  /*6540*/  IADD3 R17, PT, PT, -R0, UR8, RZ ;  /* 0x0000000800117c10 */ /* 0x000fe4000fffe1ff */
[----:B------:R-:W-:Y:S02]  /*6550*/  FSEL R16, R20, RZ, P2 ;  /* 0x000000ff14107208 */ /* 0x000fe40001000000 */
[----:B------:R-:W-:Y:S01]  /*6560*/  FSEL R20, R21, 1.875, P2 ;  /* 0x3ff0000015147808 */ /* 0x000fe20001000000 */
[----:B------:R-:W-:Y:S01]  /*6570*/  DFMA R10, R8, R14, R10 ;  /* 0x0000000e080a722b */ /* 0x000fe2000000000a */
[----:B------:R-:W-:Y:S01]  /*6580*/  FSEL R14, R16, RZ, P0 ;  /* 0x000000ff100e7208 */ /* 0x000fe20000000000 */
[----:B------:R-:W-:Y:S01]  /*6590*/  DSETP.NEU.AND P2, PT, R26, 1, PT ;  /* 0x3ff000001a00742a */ /* 0x000fe20003f4d000 */
[----:B------:R-:W-:-:S02]  /*65a0*/  FSEL R15, R20, 1.875, P0 ;  /* 0x3ff00000140f7808 */ /* 0x000fc40000000000 */
[----:B------:R-:W-:Y:S02]  /*65b0*/  FSEL R16, R24, RZ, P3 ;  /* 0x000000ff18107208 */ /* 0x000fe40001800000 */
[----:B------:R-:W-:Y:S01]  /*65c0*/  FSEL R24, R25, 1.875, P3 ;  /* 0x3ff0000019187808 */ /* 0x000fe20001800000 */
[----:B------:R-:W-:Y:S02]  /*65d0*/  DSETP.NEU.AND P3, PT, R30, 1, PT ;  /* 0x3ff000001e00742a */ /* 0x000fe40003f6d000 */
[----:B------:R-:W-:Y:S01]  /*65e0*/  DFMA R10, R8, R14, R10 ;  /* 0x0000000e080a722b */ /* 0x000fe2000000000a */
[----:B------:R-:W-:Y:S02]  /*65f0*/  FSEL R14, R16, RZ, P0 ;  /* 0x000000ff100e7208 */ /* 0x000fe40000000000 */
[----:B------:R-:W-:Y:S02]  /*6600*/  FSEL R15, R24, 1.875, P0 ;  /* 0x3ff00000180f7808 */ /* 0x000fe40000000000 */
[----:B------:R-:W-:-:S02]  /*6610*/  FSEL R16, R28, RZ, P2 ;  /* 0x000000ff1c107208 */ /* 0x000fc40001000000 */
[----:B------:R-:W-:Y:S01]  /*6620*/  FSEL R28, R29, 1.875, P2 ;  /* 0x3ff000001d1c7808 */ /* 0x000fe20001000000 */
[----:B------:R-:W-:Y:S02]  /*6630*/  DSETP.NEU.AND P2, PT, R34, 1, PT ;  /* 0x3ff000002200742a */ /* 0x000fe40003f4d000 */
[----:B------:R-:W-:Y:S01]  /*6640*/  DFMA R10, R8, R14, R10 ;  /* 0x0000000e080a722b */ /* 0x000fe2000000000a */
[----:B------:R-:W-:Y:S02]  /*6650*/  FSEL R14, R16, RZ, P0 ;  /* 0x000000ff100e7208 */ /* 0x000fe40000000000 */
        /* <DEDUP_REMOVED lines=14> */
[----:B------:R-:W-:Y:S02]  /*6740*/  FSEL R40, R41, 1.875, P3 ;  /* 0x3ff0000029287808 */ /* 0x000fe40001800000 */
[----:B------:R-:W-:Y:S01]  /*6750*/  DFMA R10, R8, R14, R10 ;  /* 0x0000000e080a722b */ /* 0x000fe2000000000a */
[----:B------:R-:W-:Y:S02]  /*6760*/  FSEL R14, R16, RZ, P0 ;  /* 0x000000ff100e7208 */ /* 0x000fe40000000000 */
[----:B------:R-:W-:Y:S02]  /*6770*/  FSEL R15, R40, 1.875, P0 ;  /* 0x3ff00000280f7808 */ /* 0x000fe40000000000 */
[----:B------:R-:W-:-:S02]  /*6780*/  FSEL R16, R44, RZ, P2 ;  /* 0x000000ff2c107208 */ /* 0x000fc40001000000 */
[----:B------:R-:W-:Y:S02]  /*6790*/  FSEL R44, R45, 1.875, P2 ;  /* 0x3ff000002d2c7808 */ /* 0x000fe40001000000 */
[----:B------:R-:W-:Y:S01]  /*67a0*/  DFMA R10, R8, R14, R10 ;  /* 0x0000000e080a722b */ /* 0x000fe2000000000a */
[----:B------:R-:W-:Y:S02]  /*67b0*/  FSEL R14, R16, RZ, P0 ;  /* 0x000000ff100e7208 */ /* 0x000fe40000000000 */
[----:B------:R-:W-:Y:S02]  /*67c0*/  FSEL R15, R44, 1.875, P0 ;  /* 0x3ff000002c0f7808 */ /* 0x000fe40000000000 */
[----:B------:R-:W-:-:S04]  /*67d0*/  ISETP.GE.U32.AND P0, PT, R17, 0x1400, PT ;  /* 0x000014001100780c */ /* 0x000fc80003f06070 */
[----:B------:R-:W-:-:S09]  /*67e0*/  DFMA R10, R8, R14, R10 ;  /* 0x0000000e080a722b */ /* 0x000fd2000000000a */
[----:B------:R-:W-:Y:S05]  /*67f0*/  @!P0 BRA `(.L_x_772) ;  /* 0x0000000c00b88947 */ /* 0x000fea0003800000 */
[----:B------:R-:W-:-:S05]  /*6800*/  VIADD R0, R0, 0x1400 ;  /* 0x0000140000007836 */ /* 0x000fca0000000000 */
[----:B------:R-:W-:-:S13]  /*6810*/  ISETP.GT.U32.AND P0, PT, R0, UR9, PT ;  /* 0x0000000900007c0c */ /* 0x000fda000bf04070 */
[----:B------:R-:W-:Y:S05]  /*6820*/  @!P0 BRA `(.L_x_773) ;  /* 0xffffffdc00c48947 */ /* 0x000fea000383ffff */
.L_x_709:
[----:B------:R-:W-:-:S13]  /*6830*/  ISETP.GE.U32.AND P0, PT, R0, UR8, PT ;  /* 0x0000000800007c0c */ /* 0x000fda000bf06070 */
        /* <DEDUP_REMOVED lines=10> */
[----:B------:R-:W-:-:S05]  /*68e0*/  IADD3 R13, PT, PT, -R0, UR8, R13 ;  /* 0x00000008000d7c10 */ /* 0x000fca000fffe10d */
[----:B------:R-:W-:-:S05]  /*68f0*/  IMAD.HI.U32 R14, R13, -0x33333333, RZ ;  /* 0xcccccccd0d0e7827 */ /* 0x000fca00078e00ff */
[----:B------:R-:W-:-:S04]  /*6900*/  SHF.R.U32.HI R14, RZ, 0x9, R14 ;  /* 0x00000009ff0e7819 */ /* 0x000fc8000001160e */
[----:B------:R-:W-:-:S04]  /*6910*/  LOP3.LUT R14, R14, 0x1, RZ, 0xc0, !PT ;  /* 0x000000010e0e7812 */ /* 0x000fc800078ec0ff */
[----:B------:R-:W-:-:S13]  /*6920*/  ISETP.NE.U32.AND P0, PT, R14, 0x1, PT ;  /* 0x000000010e00780c */ /* 0x000fda0003f05070 */
[----:B------:R-:W-:Y:S05]  /*6930*/  @!P0 BRA `(.L_x_776) ;  /* 0x0000000400248947 */ /* 0x000fea0003800000 */
[----:B------:R-:W2:Y:S01]  /*6940*/  LDC.64 R14, c[0x0][0x380] ;  /* 0x0000e000ff0e7b82 */ /* 0x000ea20000000a00 */
[----:B------:R-:W-:-:S04]  /*6950*/  IMAD.IADD R17, R67, 0x1, R0 ;  /* 0x0000000143117824 */ /* 0x000fc800078e0200 */
        /* <DEDUP_REMOVED lines=9> */
[----:B01----:R-:W-:Y:S05]  /*69f0*/  CALL.REL.NOINC `($_ZN3cub18CUB_300001_SM_10006detail6reduce28DeviceReduceSingleTileKernelINS2_10policy_hubIdjN4cuda3std3__44plusIdEEE10Policy1000EN6thrust24THRUST_300001_SM_1000_NS10device_ptrIdEEPdjS9_dd13power_functorEEvT0_T1_T2_T3_T4_T6_$__internal_accurate_pow) ;  /* 0x00000010007c7944 */ /* 0x003fea0003c00000 */
[----:B------:R-:W-:Y:S05]  /*6a00*/  BSYNC.RECONVERGENT B4 ;  /* 0x0000000000047941 */ /* 0x000fea0003800200 */
.L_x_779:
        /* <DEDUP_REMOVED lines=16> */
.L_x_778:
[----:B------:R-:W2:Y:S01]  /*6b10*/  LDCU UR6, c[0x0][0x3a4] ;  /* 0x00007480ff0677ac */ /* 0x000ea20008000800 */
[----:B------:R-:W-:Y:S01]  /*6b20*/  SEL R17, R15, RZ, P1 ;  /* 0x000000ff0f117207 */ /* 0x000fe20000800000 */
[----:B------:R-:W-:Y:S01]  /*6b30*/  IMAD.MOV.U32 R16, RZ, RZ, RZ ;  /* 0x000000ffff107224 */ /* 0x000fe200078e00ff */
[----:B------:R-:W-:Y:S02]  /*6b40*/  PLOP3.LUT P0, PT, P1, PT, PT, 0x80, 0x8 ;  /* 0x000000000008781c */ /* 0x000fe40000f0f070 */
[----:B--2---:R-:W-:-:S13]  /*6b50*/  ISETP.LE.AND P2, PT, RZ, UR6, PT ;  /* 0x00000006ff007c0c */ /* 0x004fda000bf43270 */
[----:B------:R-:W-:-:S07]  /*6b60*/  @!P2 LOP3.LUT R17, R17, 0x7ff00000, RZ, 0xfc, !PT ;  /* 0x7ff000001111a812 */ /* 0x000fce00078efcff */
.L_x_780:
[----:B01----:R-:W-:Y:S05]  /*6b70*/  BSYNC.RECONVERGENT B3 ;  /* 0x0000000000037941 */ /* 0x003fea0003800200 */
.L_x_777:
        /* <DEDUP_REMOVED lines=18> */
.L_x_784:
        /* <DEDUP_REMOVED lines=9> */
.L_x_783:
[----:B------:R-:W-:-:S11]  /*6d30*/  DADD R16, R14, R46 ;  /* 0x000000000e107229 */ /* 0x000fd6000000002e */
.L_x_782:
[----:B------:R-:W-:Y:S05]  /*6d40*/  BSYNC.RECONVERGENT B3 ;  /* 0x0000000000037941 */ /* 0x000fea0003800200 */
.L_x_781:
[----:B------:R-:W-:Y:S02]  /*6d50*/  DSETP.NEU.AND P0, PT, R14, 1, PT ;  /* 0x3ff000000e00742a */ /* 0x000fe40003f0d000 */
[----:B------:R-:W-:-:S04]  /*6d60*/  DSETP.NEU.AND P2, PT, R46, RZ, PT ;  /* 0x000000ff2e00722a */ /* 0x000fc80003f4d000 */
[----:B------:R-:W-:Y:S02]  /*6d70*/  FSEL R14, R16, RZ, P0 ;  /* 0x000000ff100e7208 */ /* 0x000fe40000000000 */
[----:B------:R-:W-:Y:S01]  /*6d80*/  FSEL R16, R17, 1.875, P0 ;  /* 0x3ff0000011107808 */ /* 0x000fe20000000000 */
[----:B------:R-:W-:Y:S01]  /*6d90*/  VIADD R17, R67, 0x280 ;  /* 0x0000028043117836 */ /* 0x000fe20000000000 */
[----:B------:R-:W-:Y:S02]  /*6da0*/  FSEL R14, R14, RZ, P2 ;  /* 0x000000ff0e0e7208 */ /* 0x000fe40001000000 */
[----:B------:R-:W-:-:S06]  /*6db0*/  FSEL R15, R16, 1.875, P2 ;  /* 0x3ff00000100f7808 */ /* 0x000fcc0001000000 */
[----:B------:R-:W-:-:S11]  /*6dc0*/  DFMA R10, R8, R14, R10 ;  /* 0x0000000e080a722b */ /* 0x000fd6000000000a */
.L_x_776:
[----:B01----:R-:W-:Y:S05]  /*6dd0*/  BSYNC.RECONVERGENT B2 ;  /* 0x0000000000027941 */ /* 0x003fea0003800200 */
.L_x_775:
[----:B------:R-:W-:-:S13]  /*6de0*/  ISETP.GE.U32.AND P0, PT, R13, 0x280, PT ;  /* 0x000002800d00780c */ /* 0x000fda0003f06070 */
[----:B------:R-:W-:Y:S05]  /*6df0*/  @!P0 BRA `(.L_x_774) ;  /* 0x0000000800348947 */ /* 0x000fea0003800000 */
[----:B------:R-:W0:Y:S01]  /*6e00*/  LDC.64 R14, c[0x0][0x380] ;  /* 0x0000e000ff0e7b82 */ /* 0x000e220000000a00 */
[C---:B------:R-:W-:Y:S02]  /*6e10*/  IMAD.IADD R0, R17.reuse, 0x1, R0 ;  /* 0x0000000111007824 */ /* 0x040fe400078e0200 */
[----:B------:R-:W-:-:S07]  /*6e20*/  VIADD R13, R17, 0x280 ;  /* 0x00000280110d7836 */ /* 0x000fce0000000000 */
.L_x_799:
        /* <DEDUP_REMOVED lines=17> */
.L_x_787:
        /* <DEDUP_REMOVED lines=12> */
.L_x_786:
[----:B------:R-:W-:Y:S05]  /*7000*/  BSYNC.RECONVERGENT B2 ;  /* 0x0000000000027941 */ /* 0x000fea0003800200 */
.L_x_785:
        /* <DEDUP_REMOVED lines=20> */
.L_x_790:
[----:B------:R-:W-:-:S14]  /*7150*/  DSETP.NEU.AND P2, PT, |R18|, +INF , PT ;  /* 0x7ff000001200742a */ /* 0x000fdc0003f4d200 */
[----:B------:R-:W-:Y:S01]  /*7160*/  @!P2 ISETP.NE.AND P3, PT, R3, 0x3fe00000, PT ;  /* 0x3fe000000300a80c */ /* 0x000fe20003f65270 */
[----:B------:R-:W-:-:S03]  /*7170*/  @!P2 IMAD.MOV.U32 R22, RZ, RZ, RZ ;  /* 0x000000ffff16a224 */ /* 0x000fc600078e00ff */
[-C--:B------:R-:W-:Y:S02]  /*7180*/  @!P2 SEL R16, R2, R5.reuse, P3 ;  /* 0x000000050210a207 */ /* 0x080fe40001800000 */
[----:B------:R-:W-:Y:S02]  /*7190*/  @!P2 ISETP.GE.AND P3, PT, R19, RZ, PT ;  /* 0x000000ff1300a20c */ /* 0x000fe40003f66270 */
[----:B------:R-:W-:-:S04]  /*71a0*/  @!P2 SEL R16, R16, R5, P0 ;  /* 0x000000051010a207 */ /* 0x000fc80000000000 */
[----:B------:R-:W-:-:S07]  /*71b0*/  @!P2 SEL R23, R16, R5, !P3 ;  /* 0x000000051017a207 */ /* 0x000fce0005800000 */
.L_x_789:
[----:B------:R-:W-:Y:S05]  /*71c0*/  BSYNC.RECONVERGENT B2 ;  /* 0x0000000000027941 */ /* 0x000fea0003800200 */
.L_x_788:
        /* <DEDUP_REMOVED lines=19> */
.L_x_793:
        /* <DEDUP_REMOVED lines=15> */
.L_x_792:
[----:B------:R-:W-:Y:S01]  /*73f0*/  ISETP.LE.AND P2, PT, RZ, UR9, PT ;  /* 0x00000009ff007c0c */ /* 0x000fe2000bf43270 */
[----:B------:R-:W-:Y:S01]  /*7400*/  IMAD.MOV.U32 R18, RZ, RZ, RZ ;  /* 0x000000ffff127224 */ /* 0x000fe200078e00ff */
[----:B------:R-:W-:Y:S02]  /*7410*/  SEL R19, R17, RZ, P1 ;  /* 0x000000ff11137207 */ /* 0x000fe40000800000 */
[----:B------:R-:W-:-:S09]  /*7420*/  PLOP3.LUT P0, PT, P1, PT, PT, 0x80, 0x8 ;  /* 0x000000000008781c */ /* 0x000fd20000f0f070 */
[----:B------:R-:W-:-:S07]  /*7430*/  @!P2 LOP3.LUT R19, R19, 0x7ff00000, RZ, 0xfc, !PT ;  /* 0x7ff000001313a812 */ /* 0x000fce00078efcff */
.L_x_794:
[----:B------:R-:W-:Y:S05]  /*7440*/  BSYNC.RECONVERGENT B2 ;  /* 0x0000000000027941 */ /* 0x000fea0003800200 */
.L_x_791:
        /* <DEDUP_REMOVED lines=18> */
.L_x_798:
        /* <DEDUP_REMOVED lines=8> */
.L_x_797:
[----:B------:R-:W-:-:S11]  /*75f0*/  DADD R18, R16, R20 ;  /* 0x0000000010127229 */ /* 0x000fd60000000014 */
.L_x_796:
[----:B------:R-:W-:Y:S05]  /*7600*/  BSYNC.RECONVERGENT B2 ;  /* 0x0000000000027941 */ /* 0x000fea0003800200 */
.L_x_795:
[----:B------:R-:W-:Y:S01]  /*7610*/  DSETP.NEU.AND P0, PT, R16, 1, PT ;  /* 0x3ff000001000742a */ /* 0x000fe20003f0d000 */
[----:B------:R-:W-:Y:S01]  /*7620*/  VIADD R0, R0, 0x500 ;  /* 0x0000050000007836 */ /* 0x000fe20000000000 */
[----:B------:R-:W-:-:S04]  /*7630*/  DSETP.NEU.AND P2, PT, R20, RZ, PT ;  /* 0x000000ff1400722a */ /* 0x000fc80003f4d000 */
[----:B------:R-:W-:Y:S02]  /*7640*/  FSEL R16, R18, RZ, P0 ;  /* 0x000000ff12107208 */ /* 0x000fe40000000000 */
[----:B------:R-:W-:Y:S01]  /*7650*/  FSEL R18, R19, 1.875, P0 ;  /* 0x3ff0000013127808 */ /* 0x000fe20000000000 */
[C---:B------:R-:W-:Y:S01]  /*7660*/  VIADD R19, R13.reuse, 0x280 ;  /* 0x000002800d137836 */ /* 0x040fe20000000000 */
[----:B------:R-:W-:Y:S01]  /*7670*/  FSEL R16, R16, RZ, P2 ;  /* 0x000000ff10107208 */ /* 0x000fe20001000000 */
[----:B------:R-:W-:Y:S01]  /*7680*/  VIADD R13, R13, 0x500 ;  /* 0x000005000d0d7836 */ /* 0x000fe20000000000 */
[----:B------:R-:W-:Y:S02]  /*7690*/  FSEL R17, R18, 1.875, P2 ;  /* 0x3ff0000012117808 */ /* 0x000fe40001000000 */
[----:B------:R-:W-:-:S04]  /*76a0*/  ISETP.GE.AND P0, PT, R19, R12, PT ;  /* 0x0000000c1300720c */ /* 0x000fc80003f06270 */
[----:B------:R-:W-:-:S09]  /*76b0*/  DFMA R10, R8, R16, R10 ;  /* 0x00000010080a722b */ /* 0x000fd2000000000a */
[----:B------:R-:W-:Y:S05]  /*76c0*/  @!P0 BRA `(.L_x_799) ;  /* 0xfffffff400d88947 */ /* 0x000fea000383ffff */
.L_x_774:
[----:B01----:R-:W-:Y:S05]  /*76d0*/  BSYNC.RECONVERGENT B1 ;  /* 0x0000000000017941 */ /* 0x003fea0003800200 */
.L_x_772:
        /* <DEDUP_REMOVED lines=47> */
[----:B------:R-:W3:Y:S04]  /*79d0*/  LDS.128 R16, [UR4+0x40] ;  /* 0x00004004ff107984 */ /* 0x000ee80008000c00 */
[----:B0-----:R-:W-:Y:S01]  /*79e0*/  LDS.64 R2, [UR4+0xb0] ;  /* 0x0000b004ff027984 */ /* 0x001fe20008000a00 */
[----:B-1----:R-:W-:-:S03]  /*79f0*/  DADD R8, R4, R8 ;  /* 0x0000000004087229 */ /* 0x002fc60000000008 */
[----:B------:R-:W0:Y:S05]  /*7a00*/  LDS.128 R4, [UR4+0x50] ;  /* 0x00005004ff047984 */ /* 0x000e2a0008000c00 */
[----:B------:R-:W-:-:S08]  /*7a10*/  DADD R8, R8, R10 ;  /* 0x0000000008087229 */ /* 0x000fd0000000000a */
[----:B--2---:R-:W-:-:S08]  /*7a20*/  DADD R8, R8, R12 ;  /* 0x0000000008087229 */ /* 0x004fd0000000000c */
        /* <DEDUP_REMOVED lines=21> */
.L_x_647:
[----:B------:R-:W-:Y:S05]  /*7b80*/  BSYNC.RECONVERGENT B0 ;  /* 0x0000000000007941 */ /* 0x000fea0003800200 */
.L_x_609:
[----:B------:R-:W-:Y:S05]  /*7b90*/  @P0 EXIT ;  /* 0x000000000000094d */ /* 0x000fea0003800000 */
[----:B------:R-:W1:Y:S01]  /*7ba0*/  LDCU.64 UR4, c[0x0][0x398] ;  /* 0x00007300ff0477ac */ /* 0x000e620008000a00 */
[----:B0-2---:R-:W0:Y:S01]  /*7bb0*/  LDC.64 R2, c[0x0][0x388] ;  /* 0x0000e200ff027b82 */ /* 0x005e220000000a00 */
[----:B-1----:R-:W-:-:S07]  /*7bc0*/  DADD R4, R4, UR4 ;  /* 0x0000000404047e29 */ /* 0x002fce0008000000 */
[----:B0-----:R-:W-:Y:S01]  /*7bd0*/  STG.E.64 desc[UR10][R2.64], R4 ;  /* 0x0000000402007986 */ /* 0x001fe2000c101b0a */
[----:B------:R-:W-:Y:S05]  /*7be0*/  EXIT ;  /* 0x000000000000794d */ /* 0x000fea0003800000 */
        .type           $_ZN3cub18CUB_300001_SM_10006detail6reduce28DeviceReduceSingleTileKernelINS2_10policy_hubIdjN4cuda3std3__44plusIdEEE10Policy1000EN6thrust24THRUST_300001_SM_1000_NS10device_ptrIdEEPdjS9_dd13power_functorEEvT0_T1_T2_T3_T4_T6_$__internal_accurate_pow,@function
        .size           $_ZN3cub18CUB_300001_SM_10006detail6reduce28DeviceReduceSingleTileKernelINS2_10policy_hubIdjN4cuda3std3__44plusIdEEE10Policy1000EN6thrust24THRUST_300001_SM_1000_NS10device_ptrIdEEPdjS9_dd13power_functorEEvT0_T1_T2_T3_T4_T6_$__internal_accurate_pow,(.L_x_807 - $_ZN3cub18CUB_300001_SM_10006detail6reduce28DeviceReduceSingleTileKernelINS2_10policy_hubIdjN4cuda3std3__44plusIdEEE10Policy1000EN6thrust24THRUST_300001_SM_1000_NS10device_ptrIdEEPdjS9_dd13power_functorEEvT0_T1_T2_T3_T4_T6_$__internal_accurate_pow)
$_ZN3cub18CUB_300001_SM_10006detail6reduce28DeviceReduceSingleTileKernelINS2_10policy_hubIdjN4cuda3std3__44plusIdEEE10Policy1000EN6thrust24THRUST_300001_SM_1000_NS10device_ptrIdEEPdjS9_dd13power_functorEEvT0_T1_T2_T3_T4_T6_$__internal_accurate_pow:
[----:B------:R-:W-:Y:S01]  /*7bf0*/  ISETP.GT.U32.AND P2, PT, R69, 0xfffff, PT ;  /* 0x000fffff4500780c */ /* 0x000fe20003f44070 */
[--C-:B------:R-:W-:Y:S01]  /*7c00*/  IMAD.MOV.U32 R47, RZ, RZ, R69.reuse ;  /* 0x000000ffff2f7224 */ /* 0x100fe200078e0045 */
[----:B------:R-:W-:Y:S01]  /*7c10*/  UMOV UR6, 0x7d2cafe2 ;  /* 0x7d2cafe200067882 */ /* 0x000fe20000000000 */
[----:B------:R-:W-:Y:S01]  /*7c20*/  IMAD.MOV.U32 R48, RZ, RZ, 0x41ad3b5a ;  /* 0x41ad3b5aff307424 */ /* 0x000fe200078e00ff */
[----:B------:R-:W-:Y:S01]  /*7c30*/  UMOV UR7, 0x3eb0f5ff ;  /* 0x3eb0f5ff00077882 */ /* 0x000fe20000000000 */
[----:B------:R-:W-:Y:S01]  /*7c40*/  IMAD.MOV.U32 R49, RZ, RZ, 0x3ed0f5d2 ;  /* 0x3ed0f5d2ff317424 */ /* 0x000fe200078e00ff */
[----:B------:R-:W-:Y:S01]  /*7c50*/  SHF.R.U32.HI R69, RZ, 0x14, R69 ;  /* 0x00000014ff457819 */ /* 0x000fe20000011645 */
[----:B------:R-:W-:Y:S01]  /*7c60*/  UMOV UR12, 0xfefa39ef ;  /* 0xfefa39ef000c7882 */ /* 0x000fe20000000000 */
[----:B------:R-:W-:-:S05]  /*7c70*/  UMOV UR13, 0x3fe62e42 ;  /* 0x3fe62e42000d7882 */ /* 0x000fca0000000000 */
[----:B------:R-:W-:-:S10]  /*7c80*/  @!P2 DMUL R44, R46, 1.80143985094819840000e+16 ;  /* 0x435000002e2ca828 */ /* 0x000fd40000000000 */
        /* <DEDUP_REMOVED lines=160> */
.L_x_800:
[----:B------:R-:W-:Y:S01]  /*8690*/  DFMA R48, R48, R50, R50 ;  /* 0x000000323030722b */ /* 0x000fe20000000032 */
[----:B------:R-:W-:Y:S01]  /*86a0*/  IMAD.MOV.U32 R69, RZ, RZ, 0x0 ;  /* 0x00000000ff457424 */ /* 0x000fe200078e00ff */
[----:B------:R-:W-:-:S08]  /*86b0*/  DSETP.NEU.AND P2, PT, |R50|, +INF , PT ;  /* 0x7ff000003200742a */ /* 0x000fd00003f4d200 */
[----:B------:R-:W-:Y:S02]  /*86c0*/  FSEL R44, R50, R48, !P2 ;  /* 0x00000030322c7208 */ /* 0x000fe40005000000 */
[----:B------:R-:W-:Y:S01]  /*86d0*/  FSEL R45, R51, R49, !P2 ;  /* 0x00000031332d7208 */ /* 0x000fe20005000000 */
[----:B------:R-:W-:Y:S06]  /*86e0*/  RET.REL.NODEC R68 `(_ZN3cub18CUB_300001_SM_10006detail6reduce28DeviceReduceSingleTileKernelINS2_10policy_hubIdjN4cuda3std3__44plusIdEEE10Policy1000EN6thrust24THRUST_300001_SM_1000_NS10device_ptrIdEEPdjS9_dd13power_functorEEvT0_T1_T2_T3_T4_T6_) ;  /* 0xffffff7844447950 */ /* 0x000fec0003c3ffff */
.L_x_801:
        /* <DEDUP_REMOVED lines=9> */
.L_x_807:


//--------------------- .text._ZN3cub18CUB_300001_SM_10006detail11EmptyKernelIvEEvv --------------------------
	.section	.text._ZN3cub18CUB_300001_SM_10006detail11EmptyKernelIvEEvv,"ax",@progbits
	.align	128
        .global         _ZN3cub18CUB_300001_SM_10006detail11EmptyKernelIvEEvv
        .type           _ZN3cub18CUB_300001_SM_10006detail11EmptyKernelIvEEvv,@function
        .size           _ZN3cub18CUB_300001_SM_10006detail11EmptyKernelIvEEvv,(.L_x_814 - _ZN3cub18CUB_300001_SM_10006detail11EmptyKernelIvEEvv)
        .other          _ZN3cub18CUB_300001_SM_10006detail11EmptyKernelIvEEvv,@"STO_CUDA_ENTRY STV_DEFAULT"
_ZN3cub18CUB_300001_SM_10006detail11EmptyKernelIvEEvv:
.text._ZN3cub18CUB_300001_SM_10006detail11EmptyKernelIvEEvv:
[----:B------:R-:W-:Y:S01]  /*0000*/  LDC R1, c[0x0][0x37c] ;  /* 0x0000df00ff017b82 */ /* 0x000fe20000000800 */
[----:B------:R-:W-:Y:S05]  /*0010*/  EXIT ;  /* 0x000000000000794d */ /* 0x000fea0003800000 */
.L_x_802:
        /* <DEDUP_REMOVED lines=14> */
.L_x_814:


//--------------------- .text._Z16cuda_adjsrc2_GPUiPdS_iS_S_S_S_dii --------------------------
	.section	.text._Z16cuda_adjsrc2_GPUiPdS_iS_S_S_S_dii,"ax",@progbits
	.align	128
        .global         _Z16cuda_adjsrc2_GPUiPdS_iS_S_S_S_dii
        .type           _Z16cuda_adjsrc2_GPUiPdS_iS_S_S_S_dii,@function
        .size           _Z16cuda_adjsrc2_GPUiPdS_iS_S_S_S_dii,(.L_x_815 - _Z16cuda_adjsrc2_GPUiPdS_iS_S_S_S_dii)
        .other          _Z16cuda_adjsrc2_GPUiPdS_iS_S_S_S_dii,@"STO_CUDA_ENTRY STV_DEFAULT"
_Z16cuda_adjsrc2_GPUiPdS_iS_S_S_S_dii:
.text._Z16cuda_adjsrc2_GPUiPdS_iS_S_S_S_dii:
[----:B------:R-:W-:Y:S01]  /*0000*/  LDC R1, c[0x0][0x37c] ;  /* 0x0000df00ff017b82 */ /* 0x000fe20000000800 */
[----:B------:R-:W0:Y:S07]  /*0010*/  S2R R3, SR_TID.X ;  /* 0x0000000000037919 */ /* 0x000e2e0000002100 */
[----:B------:R-:W0:Y:S01]  /*0020*/  S2UR UR4, SR_CTAID.X ;  /* 0x00000000000479c3 */ /* 0x000e220000002500 */
[----:B------:R-:W1:Y:S01]  /*0030*/  LDCU UR6, c[0x0][0x3c8] ;  /* 0x00007900ff0677ac */ /* 0x000e620008000800 */
[----:B------:R-:W2:Y:S06]  /*0040*/  S2R R2, SR_TID.Y ;  /* 0x0000000000027919 */ /* 0x000eac0000002200 */
[----:B------:R-:W0:Y:S08]  /*0050*/  LDC R0, c[0x0][0x360] ;  /* 0x0000d800ff007b82 */ /* 0x000e300000000800 */
[----:B------:R-:W2:Y:S01]  /*0060*/  S2UR UR5, SR_CTAID.Y ;  /* 0x00000000000579c3 */ /* 0x000ea20000002600 */
[----:B-1----:R-:W-:-:S07]  /*0070*/  ISETP.NE.AND P0, PT, RZ, UR6, PT ;  /* 0x00000006ff007c0c */ /* 0x002fce000bf05270 */
[----:B------:R-:W2:Y:S01]  /*0080*/  LDC R7, c[0x0][0x364] ;  /* 0x0000d900ff077b82 */ /* 0x000ea20000000800 */
[----:B0-----:R-:W-:-:S05]  /*0090*/  IMAD R0, R0, UR4, R3 ;  /* 0x0000000400007c24 */ /* 0x001fca000f8e0203 */
[----:B------:R-:W-:Y:S01]  /*00a0*/  ISETP.LT.OR P0, PT, R0, RZ, !P0 ;  /* 0x000000ff0000720c */ /* 0x000fe20004701670 */
[----:B--2---:R-:W-:-:S05]  /*00b0*/  IMAD R7, R7, UR5, R2 ;  /* 0x0000000507077c24 */ /* 0x004fca000f8e0202 */
[----:B------:R-:W-:-:S13]  /*00c0*/  ISETP.GE.OR P0, PT, R7, UR6, P0 ;  /* 0x0000000607007c0c */ /* 0x000fda0008706670 */
[----:B------:R-:W-:Y:S05]  /*00d0*/  @P0 EXIT ;  /* 0x000000000000094d */ /* 0x000fea0003800000 */
[----:B------:R-:W0:Y:S01]  /*00e0*/  LDC R6, c[0x0][0x380] ;  /* 0x0000e000ff067b82 */ /* 0x000e220000000800 */
[----:B------:R-:W1:Y:S01]  /*00f0*/  LDCU UR7, c[0x0][0x3cc] ;  /* 0x00007980ff0777ac */ /* 0x000e620008000800 */
[----:B------:R-:W2:Y:S06]  /*0100*/  LDCU.64 UR4, c[0x0][0x358] ;  /* 0x00006b00ff0477ac */ /* 0x000eac0008000a00 */
[----:B------:R-:W3:Y:S08]  /*0110*/  LDC.64 R2, c[0x0][0x3b0] ;  /* 0x0000ec00ff027b82 */ /* 0x000ef00000000a00 */
[----:B------:R-:W4:Y:S01]  /*0120*/  LDC.64 R4, c[0x0][0x3a0] ;  /* 0x0000e800ff047b82 */ /* 0x000f220000000a00 */
[----:B-1----:R-:W-:-:S02]  /*0130*/  IMAD R0, R0, UR7, R7 ;  /* 0x0000000700007c24 */ /* 0x002fc4000f8e0207 */
[----:B0-----:R-:W-:-:S05]  /*0140*/  IMAD R7, R6, UR6, RZ ;  /* 0x0000000606077c24 */ /* 0x001fca000f8e02ff */
[----:B------:R-:W0:Y:S01]  /*0150*/  LDC.64 R8, c[0x0][0x388] ;  /* 0x0000e200ff087b82 */ /* 0x000e220000000a00 */
[----:B------:R-:W-:Y:S02]  /*0160*/  IMAD R15, R7, UR7, R0 ;  /* 0x00000007070f7c24 */ /* 0x000fe4000f8e0200 */
[----:B---3--:R-:W-:-:S05]  /*0170*/  IMAD.WIDE R2, R0, 0x8, R2 ;  /* 0x0000000800027825 */ /* 0x008fca00078e0202 */
[----:B------:R-:W1:Y:S01]  /*0180*/  LDC.64 R12, c[0x0][0x3a8] ;  /* 0x0000ea00ff0c7b82 */ /* 0x000e620000000a00 */
[----:B--2---:R-:W2:Y:S01]  /*0190*/  LDG.E.64 R2, desc[UR4][R2.64] ;  /* 0x0000000402027981 */ /* 0x004ea2000c1e1b00 */
[----:B----4-:R-:W-:-:S06]  /*01a0*/  IMAD.WIDE R4, R15, 0x8, R4 ;  /* 0x000000080f047825 */ /* 0x010fcc00078e0204 */
[----:B------:R-:W3:Y:S01]  /*01b0*/  LDC.64 R10, c[0x0][0x3b8] ;  /* 0x0000ee00ff0a7b82 */ /* 0x000ee20000000a00 */
[----:B------:R-:W2:Y:S01]  /*01c0*/  LDG.E.64 R4, desc[UR4][R4.64] ;  /* 0x0000000404047981 */ /* 0x000ea2000c1e1b00 */
[----:B0-----:R-:W-:-:S04]  /*01d0*/  IMAD.WIDE R8, R0, 0x8, R8 ;  /* 0x0000000800087825 */ /* 0x001fc800078e0208 */
[----:B-1----:R-:W-:-:S04]  /*01e0*/  IMAD.WIDE R12, R15, 0x8, R12 ;  /* 0x000000080f0c7825 */ /* 0x002fc800078e020c */
[C---:B---3--:R-:W-:Y:S01]  /*01f0*/  IMAD.WIDE R10, R0.reuse, 0x8, R10 ;  /* 0x00000008000a7825 */ /* 0x048fe200078e020a */
[----:B--2---:R-:W-:Y:S01]  /*0200*/  DADD R6, R2, -R4 ;  /* 0x0000000002067229 */ /* 0x004fe20000000804 */
[----:B------:R-:W0:Y:S06]  /*0210*/  LDC.64 R4, c[0x0][0x390] ;  /* 0x0000e400ff047b82 */ /* 0x000e2c0000000a00 */
[----:B------:R-:W-:Y:S04]  /*0220*/  STG.E.64 desc[UR4][R8.64], R6 ;  /* 0x0000000608007986 */ /* 0x000fe8000c101b04 */
[----:B------:R-:W2:Y:S04]  /*0230*/  LDG.E.64 R12, desc[UR4][R12.64] ;  /* 0x000000040c0c7981 */ /* 0x000ea8000c1e1b00 */
[----:B------:R-:W2:Y:S01]  /*0240*/  LDG.E.64 R10, desc[UR4][R10.64] ;  /* 0x000000040a0a7981 */ /* 0x000ea2000c1e1b00 */
[----:B0-----:R-:W-:Y:S01]  /*0250*/  IMAD.WIDE R4, R0, 0x8, R4 ;  /* 0x0000000800047825 */ /* 0x001fe200078e0204 */
[----:B--2---:R-:W-:-:S07]  /*0260*/  DADD R2, R10, -R12 ;  /* 0x000000000a027229 */ /* 0x004fce000000080c */
[----:B------:R-:W-:Y:S01]  /*0270*/  STG.E.64 desc[UR4][R4.64], R2 ;  /* 0x0000000204007986 */ /* 0x000fe2000c101b04 */
[----:B------:R-:W-:Y:S05]  /*0280*/  EXIT ;  /* 0x000000000000794d */ /* 0x000fea0003800000 */
.L_x_803:
        /* <DEDUP_REMOVED lines=15> */
.L_x_815:


//--------------------- .nv.shared._ZN3cub18CUB_300001_SM_10006detail6reduce28DeviceReduceSingleTileKernelINS2_10policy_hubIdyN4cuda3std3__44plusIdEEE10Policy1000EPdSC_iS9_ddNS7_10__identityEEEvT0_T1_T2_T3_T4_T6_ --------------------------
	.section	.nv.shared._ZN3cub18CUB_300001_SM_10006detail6reduce28DeviceReduceSingleTileKernelINS2_10policy_hubIdyN4cuda3std3__44plusIdEEE10Policy1000EPdSC_iS9_ddNS7_10__identityEEEvT0_T1_T2_T3_T4_T6_,"aw",@nobits
	.sectionflags	@""
	.align	8
.nv.shared._ZN3cub18CUB_300001_SM_10006detail6reduce28DeviceReduceSingleTileKernelINS2_10policy_hubIdyN4cuda3std3__44plusIdEEE10Policy1000EPdSC_iS9_ddNS7_10__identityEEEvT0_T1_T2_T3_T4_T6_:
	.zero		1176


//--------------------- .nv.shared.reserved.0     --------------------------
	.section	.nv.shared.reserved.0,"aw",@nobits
	.weak		__nv_reservedSMEM_offset_0_alias
	.size		__nv_reservedSMEM_offset_0_alias, 0, 64
	.other		__nv_reservedSMEM_offset_0_alias,@"STO_CUDA_RESERVED_SHARED STV_DEFAULT"
__nv_reservedSMEM_offset_0_alias:
	.zero		0
	.zero		64


//--------------------- .nv.global                --------------------------
	.section	.nv.global,"aw",@nobits
.nv.global:
	.type		_ZN34_INTERNAL_028bafd7_4_k_cu_d552e6fb6thrust24THRUST_300001_SM_1000_NS12placeholders2_8E,@object
	.size		_ZN34_INTERNAL_028bafd7_4_k_cu_d552e6fb6thrust24THRUST_300001_SM_1000_NS12placeholders2_8E,(_ZN34_INTERNAL_028bafd7_4_k_cu_d552e6fb4cuda3std3__436_GLOBAL__N__028bafd7_4_k_cu_d552e6fb6ignoreE - _ZN34_INTERNAL_028bafd7_4_k_cu_d552e6fb6thrust24THRUST_300001_SM_1000_NS12placeholders2_8E)
_ZN34_INTERNAL_028bafd7_4_k_cu_d552e6fb6thrust24THRUST_300001_SM_1000_NS12placeholders2_8E:
	.zero		1
	.type		_ZN34_INTERNAL_028bafd7_4_k_cu_d552e6fb4cuda3std3__436_GLOBAL__N__028bafd7_4_k_cu_d552e6fb6ignoreE,@object
	.size		_ZN34_INTERNAL_028bafd7_4_k_cu_d552e6fb4cuda3std3__436_GLOBAL__N__028bafd7_4_k_cu_d552e6fb6ignoreE,(_ZN34_INTERNAL_028bafd7_4_k_cu_d552e6fb4cuda3std6ranges3__45__cpo4dataE - _ZN34_INTERNAL_028bafd7_4_k_cu_d552e6fb4cuda3std3__436_GLOBAL__N__028bafd7_4_k_cu_d552e6fb6ignoreE)
_ZN34_INTERNAL_028bafd7_4_k_cu_d552e6fb4cuda3std3__436_GLOBAL__N__028bafd7_4_k_cu_d552e6fb6ignoreE:
	.zero		1
	.type		_ZN34_INTERNAL_028bafd7_4_k_cu_d552e6fb4cuda3std6ranges3__45__cpo4dataE,@object
	.size		_ZN34_INTERNAL_028bafd7_4_k_cu_d552e6fb4cuda3std6ranges3__45__cpo4dataE,(_ZN34_INTERNAL_028bafd7_4_k_cu_d552e6fb6thrust24THRUST_300001_SM_1000_NS6system3cpp3parE - _ZN34_INTERNAL_028bafd7_4_k_cu_d552e6fb4cuda3std6ranges3__45__cpo4dataE)
_ZN34_INTERNAL_028bafd7_4_k_cu_d552e6fb4cuda3std6ranges3__45__cpo4dataE:
	.zero		1
	.type		_ZN34_INTERNAL_028bafd7_4_k_cu_d552e6fb6thrust24THRUST_300001_SM_1000_NS6system3cpp3parE,@object
	.size		_ZN34_INTERNAL_028bafd7_4_k_cu_d552e6fb6thrust24THRUST_300001_SM_1000_NS6system3cpp3parE,(_ZN34_INTERNAL_028bafd7_4_k_cu_d552e6fb4cuda3std3__45__cpo5beginE - _ZN34_INTERNAL_028bafd7_4_k_cu_d552e6fb6thrust24THRUST_300001_SM_1000_NS6system3cpp3parE)
_ZN34_INTERNAL_028bafd7_4_k_cu_d552e6fb6thrust24THRUST_300001_SM_1000_NS6system3cpp3parE:
	.zero		1
	.type		_ZN34_INTERNAL_028bafd7_4_k_cu_d552e6fb4cuda3std3__45__cpo5beginE,@object
	.size		_ZN34_INTERNAL_028bafd7_4_k_cu_d552e6fb4cuda3std3__45__cpo5beginE,(_ZN34_INTERNAL_028bafd7_4_k_cu_d552e6fb4cuda3std6ranges3__45__cpo5beginE - _ZN34_INTERNAL_028bafd7_4_k_cu_d552e6fb4cuda3std3__45__cpo5beginE)
_ZN34_INTERNAL_028bafd7_4_k_cu_d552e6fb4cuda3std3__45__cpo5beginE:
	.zero		1
	.type		_ZN34_INTERNAL_028bafd7_4_k_cu_d552e6fb4cuda3std6ranges3__45__cpo5beginE,@object
	.size		_ZN34_INTERNAL_028bafd7_4_k_cu_d552e6fb4cuda3std6ranges3__45__cpo5beginE,(_ZN34_INTERNAL_028bafd7_4_k_cu_d552e6fb6thrust24THRUST_300001_SM_1000_NS6deviceE - _ZN34_INTERNAL_028bafd7_4_k_cu_d552e6fb4cuda3std6ranges3__45__cpo5beginE)
_ZN34_INTERNAL_028bafd7_4_k_cu_d552e6fb4cuda3std6ranges3__45__cpo5beginE:
	.zero		1
	.type		_ZN34_INTERNAL_028bafd7_4_k_cu_d552e6fb6thrust24THRUST_300001_SM_1000_NS6deviceE,@object
	.size		_ZN34_INTERNAL_028bafd7_4_k_cu_d552e6fb6thrust24THRUST_300001_SM_1000_NS6deviceE,(_ZN34_INTERNAL_028bafd7_4_k_cu_d552e6fb4cuda3std3__47nulloptE - _ZN34_INTERNAL_028bafd7_4_k_cu_d552e6fb6thrust24THRUST_300001_SM_1000_NS6deviceE)
_ZN34_INTERNAL_028bafd7_4_k_cu_d552e6fb6thrust24THRUST_300001_SM_1000_NS6deviceE:
	.zero		1
	.type		_ZN34_INTERNAL_028bafd7_4_k_cu_d552e6fb4cuda3std3__47nulloptE,@object
	.size		_ZN34_INTERNAL_028bafd7_4_k_cu_d552e6fb4cuda3std3__47nulloptE,(_ZN34_INTERNAL_028bafd7_4_k_cu_d552e6fb4cuda3std6ranges3__45__cpo8distanceE - _ZN34_INTERNAL_028bafd7_4_k_cu_d552e6fb4cuda3std3__47nulloptE)
_ZN34_INTERNAL_028bafd7_4_k_cu_d552e6fb4cuda3std3__47nulloptE:
	.zero		1
	.type		_ZN34_INTERNAL_028bafd7_4_k_cu_d552e6fb4cuda3std6ranges3__45__cpo8distanceE,@object
	.size		_ZN34_INTERNAL_028bafd7_4_k_cu_d552e6fb4cuda3std6ranges3__45__cpo8distanceE,(_ZN34_INTERNAL_028bafd7_4_k_cu_d552e6fb6thrust24THRUST_300001_SM_1000_NS12placeholders2_4E - _ZN34_INTERNAL_028bafd7_4_k_cu_d552e6fb4cuda3std6ranges3__45__cpo8distanceE)
_ZN34_INTERNAL_028bafd7_4_k_cu_d552e6fb4cuda3std6ranges3__45__cpo8distanceE:
	.zero		1
	.type		_ZN34_INTERNAL_028bafd7_4_k_cu_d552e6fb6thrust24THRUST_300001_SM_1000_NS12placeholders2_4E,@object
	.size		_ZN34_INTERNAL_028bafd7_4_k_cu_d552e6fb6thrust24THRUST_300001_SM_1000_NS12placeholders2_4E,(_ZN34_INTERNAL_028bafd7_4_k_cu_d552e6fb4cuda3std3__45__cpo6rbeginE - _ZN34_INTERNAL_028bafd7_4_k_cu_d552e6fb6thrust24THRUST_300001_SM_1000_NS12placeholders2_4E)
_ZN34_INTERNAL_028bafd7_4_k_cu_d552e6fb6thrust24THRUST_300001_SM_1000_NS12placeholders2_4E:
	.zero		1
	.type		_ZN34_INTERNAL_028bafd7_4_k_cu_d552e6fb4cuda3std3__45__cpo6rbeginE,@object
	.size		_ZN34_INTERNAL_028bafd7_4_k_cu_d552e6fb4cuda3std3__45__cpo6rbeginE,(_ZN34_INTERNAL_028bafd7_4_k_cu_d552e6fb4cuda3std6ranges3__45__cpo7advanceE - _ZN34_INTERNAL_028bafd7_4_k_cu_d552e6fb4cuda3std3__45__cpo6rbeginE)
_ZN34_INTERNAL_028bafd7_4_k_cu_d552e6fb4cuda3std3__45__cpo6rbeginE:
	.zero		1
	.type		_ZN34_INTERNAL_028bafd7_4_k_cu_d552e6fb4cuda3std6ranges3__45__cpo7advanceE,@object
	.size		_ZN34_INTERNAL_028bafd7_4_k_cu_d552e6fb4cuda3std6ranges3__45__cpo7advanceE,(_ZN34_INTERNAL_028bafd7_4_k_cu_d552e6fb6thrust24THRUST_300001_SM_1000_NS12placeholders3_10E - _ZN34_INTERNAL_028bafd7_4_k_cu_d552e6fb4cuda3std6ranges3__45__cpo7advanceE)
_ZN34_INTERNAL_028bafd7_4_k_cu_d552e6fb4cuda3std6ranges3__45__cpo7advanceE:
	.zero		1
	.type		_ZN34_INTERNAL_028bafd7_4_k_cu_d552e6fb6thrust24THRUST_300001_SM_1000_NS12placeholders3_10E,@object
	.size		_ZN34_INTERNAL_028bafd7_4_k_cu_d552e6fb6thrust24THRUST_300001_SM_1000_NS12placeholders3_10E,(_ZN34_INTERNAL_028bafd7_4_k_cu_d552e6fb4cuda3std3__48in_placeE - _ZN34_INTERNAL_028bafd7_4_k_cu_d552e6fb6thrust24THRUST_300001_SM_1000_NS12placeholders3_10E)
_ZN34_INTERNAL_028bafd7_4_k_cu_d552e6fb6thrust24THRUST_300001_SM_1000_NS12placeholders3_10E:
	.zero		1
	.type		_ZN34_INTERNAL_028bafd7_4_k_cu_d552e6fb4cuda3std3__48in_placeE,@object
	.size		_ZN34_INTERNAL_028bafd7_4_k_cu_d552e6fb4cuda3std3__48in_placeE,(_ZN34_INTERNAL_028bafd7_4_k_cu_d552e6fb4cuda3std6ranges3__45__cpo4sizeE - _ZN34_INTERNAL_028bafd7_4_k_cu_d552e6fb4cuda3std3__48in_placeE)
_ZN34_INTERNAL_028bafd7_4_k_cu_d552e6fb4cuda3std3__48in_placeE:
	.zero		1
	.type		_ZN34_INTERNAL_028bafd7_4_k_cu_d552e6fb4cuda3std6ranges3__45__cpo4sizeE,@object
	.size		_ZN34_INTERNAL_028bafd7_4_k_cu_d552e6fb4cuda3std6ranges3__45__cpo4sizeE,(_ZN34_INTERNAL_028bafd7_4_k_cu_d552e6fb6thrust24THRUST_300001_SM_1000_NS12placeholders2_2E - _ZN34_INTERNAL_028bafd7_4_k_cu_d552e6fb4cuda3std6ranges3__45__cpo4sizeE)
_ZN34_INTERNAL_028bafd7_4_k_cu_d552e6fb4cuda3std6ranges3__45__cpo4sizeE:
	.zero		1
	.type		_ZN34_INTERNAL_028bafd7_4_k_cu_d552e6fb6thrust24THRUST_300001_SM_1000_NS12placeholders2_2E,@object
	.size		_ZN34_INTERNAL_028bafd7_4_k_cu_d552e6fb6thrust24THRUST_300001_SM_1000_NS12placeholders2_2E,(_ZN34_INTERNAL_028bafd7_4_k_cu_d552e6fb4cuda3std3__45__cpo6cbeginE - _ZN34_INTERNAL_028bafd7_4_k_cu_d552e6fb6thrust24THRUST_300001_SM_1000_NS12placeholders2_2E)
_ZN34_INTERNAL_028bafd7_4_k_cu_d552e6fb6thrust24THRUST_300001_SM_1000_NS12placeholders2_2E:
	.zero		1
	.type		_ZN34_INTERNAL_028bafd7_4_k_cu_d552e6fb4cuda3std3__45__cpo6cbeginE,@object
	.size		_ZN34_INTERNAL_028bafd7_4_k_cu_d552e6fb4cuda3std3__45__cpo6cbeginE,(_ZN34_INTERNAL_028bafd7_4_k_cu_d552e6fb4cuda3std6ranges3__45__cpo6cbeginE - _ZN34_INTERNAL_028bafd7_4_k_cu_d552e6fb4cuda3std3__45__cpo6cbeginE)
_ZN34_INTERNAL_028bafd7_4_k_cu_d552e6fb4cuda3std3__45__cpo6cbeginE:
	.zero		1
	.type		_ZN34_INTERNAL_028bafd7_4_k_cu_d552e6fb4cuda3std6ranges3__45__cpo6cbeginE,@object
	.size		_ZN34_INTERNAL_028bafd7_4_k_cu_d552e6fb4cuda3std6ranges3__45__cpo6cbeginE,(_ZN34_INTERNAL_028bafd7_4_k_cu_d552e6fb6thrust24THRUST_300001_SM_1000_NS12placeholders2_6E - _ZN34_INTERNAL_028bafd7_4_k_cu_d552e6fb4cuda3std6ranges3__45__cpo6cbeginE)
_ZN34_INTERNAL_028bafd7_4_k_cu_d552e6fb4cuda3std6ranges3__45__cpo6cbeginE:
	.zero		1
	.type		_ZN34_INTERNAL_028bafd7_4_k_cu_d552e6fb6thrust24THRUST_300001_SM_1000_NS12placeholders2_6E,@object
	.size		_ZN34_INTERNAL_028bafd7_4_k_cu_d552e6fb6thrust24THRUST_300001_SM_1000_NS12placeholders2_6E,(_ZN34_INTERNAL_028bafd7_4_k_cu_d552e6fb4cuda3std3__45__cpo7crbeginE - _ZN34_INTERNAL_028bafd7_4_k_cu_d552e6fb6thrust24THRUST_300001_SM_1000_NS12placeholders2_6E)
_ZN34_INTERNAL_028bafd7_4_k_cu_d552e6fb6thrust24THRUST_300001_SM_1000_NS12placeholders2_6E:
	.zero		1
	.type		_ZN34_INTERNAL_028bafd7_4_k_cu_d552e6fb4cuda3std3__45__cpo7crbeginE,@object
	.size		_ZN34_INTERNAL_028bafd7_4_k_cu_d552e6fb4cuda3std3__45__cpo7crbeginE,(_ZN34_INTERNAL_028bafd7_4_k_cu_d552e6fb4cuda3std6ranges3__45__cpo4nextE - _ZN34_INTERNAL_028bafd7_4_k_cu_d552e6fb4cuda3std3__45__cpo7crbeginE)
_ZN34_INTERNAL_028bafd7_4_k_cu_d552e6fb4cuda3std3__45__cpo7crbeginE:
	.zero		1
	.type		_ZN34_INTERNAL_028bafd7_4_k_cu_d552e6fb4cuda3std6ranges3__45__cpo4nextE,@object
	.size		_ZN34_INTERNAL_028bafd7_4_k_cu_d552e6fb4cuda3std6ranges3__45__cpo4nextE,(_ZN34_INTERNAL_028bafd7_4_k_cu_d552e6fb4cuda3std6ranges3__45__cpo4swapE - _ZN34_INTERNAL_028bafd7_4_k_cu_d552e6fb4cuda3std6ranges3__45__cpo4nextE)
_ZN34_INTERNAL_028bafd7_4_k_cu_d552e6fb4cuda3std6ranges3__45__cpo4nextE:
	.zero		1
	.type		_ZN34_INTERNAL_028bafd7_4_k_cu_d552e6fb4cuda3std6ranges3__45__cpo4swapE,@object
	.size		_ZN34_INTERNAL_028bafd7_4_k_cu_d552e6fb4cuda3std6ranges3__45__cpo4swapE,(_ZN34_INTERNAL_028bafd7_4_k_cu_d552e6fb6thrust24THRUST_300001_SM_1000_NS8cuda_cub10par_nosyncE - _ZN34_INTERNAL_028bafd7_4_k_cu_d552e6fb4cuda3std6ranges3__45__cpo4swapE)
_ZN34_INTERNAL_028bafd7_4_k_cu_d552e6fb4cuda3std6ranges3__45__cpo4swapE:
	.zero		1
	.type		_ZN34_INTERNAL_028bafd7_4_k_cu_d552e6fb6thrust24THRUST_300001_SM_1000_NS8cuda_cub10par_nosyncE,@object
	.size		_ZN34_INTERNAL_028bafd7_4_k_cu_d552e6fb6thrust24THRUST_300001_SM_1000_NS8cuda_cub10par_nosyncE,(_ZN34_INTERNAL_028bafd7_4_k_cu_d552e6fb6thrust24THRUST_300001_SM_1000_NS3seqE - _ZN34_INTERNAL_028bafd7_4_k_cu_d552e6fb6thrust24THRUST_300001_SM_1000_NS8cuda_cub10par_nosyncE)
_ZN34_INTERNAL_028bafd7_4_k_cu_d552e6fb6thrust24THRUST_300001_SM_1000_NS8cuda_cub10par_nosyncE:
	.zero		1
	.type		_ZN34_INTERNAL_028bafd7_4_k_cu_d552e6fb6thrust24THRUST_300001_SM_1000_NS3seqE,@object
	.size		_ZN34_INTERNAL_028bafd7_4_k_cu_d552e6fb6thrust24THRUST_300001_SM_1000_NS3seqE,(_ZN34_INTERNAL_028bafd7_4_k_cu_d552e6fb4cuda3std3__420unreachable_sentinelE - _ZN34_INTERNAL_028bafd7_4_k_cu_d552e6fb6thrust24THRUST_300001_SM_1000_NS3seqE)
_ZN34_INTERNAL_028bafd7_4_k_cu_d552e6fb6thrust24THRUST_300001_SM_1000_NS3seqE:
	.zero		1
	.type		_ZN34_INTERNAL_028bafd7_4_k_cu_d552e6fb4cuda3std3__420unreachable_sentinelE,@object
	.size		_ZN34_INTERNAL_028bafd7_4_k_cu_d552e6fb4cuda3std3__420unreachable_sentinelE,(_ZN34_INTERNAL_028bafd7_4_k_cu_d552e6fb4cuda3std6ranges3__45__cpo5ssizeE - _ZN34_INTERNAL_028bafd7_4_k_cu_d552e6fb4cuda3std3__420unreachable_sentinelE)
_ZN34_INTERNAL_028bafd7_4_k_cu_d552e6fb4cuda3std3__420unreachable_sentinelE:
	.zero		1
	.type		_ZN34_INTERNAL_028bafd7_4_k_cu_d552e6fb4cuda3std6ranges3__45__cpo5ssizeE,@object
	.size		_ZN34_INTERNAL_028bafd7_4_k_cu_d552e6fb4cuda3std6ranges3__45__cpo5ssizeE,(_ZN34_INTERNAL_028bafd7_4_k_cu_d552e6fb6thrust24THRUST_300001_SM_1000_NS12placeholders2_3E - _ZN34_INTERNAL_028bafd7_4_k_cu_d552e6fb4cuda3std6ranges3__45__cpo5ssizeE)
_ZN34_INTERNAL_028bafd7_4_k_cu_d552e6fb4cuda3std6ranges3__45__cpo5ssizeE:
	.zero		1
	.type		_ZN34_INTERNAL_028bafd7_4_k_cu_d552e6fb6thrust24THRUST_300001_SM_1000_NS12placeholders2_3E,@object
	.size		_ZN34_INTERNAL_028bafd7_4_k_cu_d552e6fb6thrust24THRUST_300001_SM_1000_NS12placeholders2_3E,(_ZN34_INTERNAL_028bafd7_4_k_cu_d552e6fb4cuda3std3__45__cpo4cendE - _ZN34_INTERNAL_028bafd7_4_k_cu_d552e6fb6thrust24THRUST_300001_SM_1000_NS12placeholders2_3E)
_ZN34_INTERNAL_028bafd7_4_k_cu_d552e6fb6thrust24THRUST_300001_SM_1000_NS12placeholders2_3E:
	.zero		1
	.type		_ZN34_INTERNAL_028bafd7_4_k_cu_d552e6fb4cuda3std3__45__cpo4cendE,@object
	.size		_ZN34_INTERNAL_028bafd7_4_k_cu_d552e6fb4cuda3std3__45__cpo4cendE,(_ZN34_INTERNAL_028bafd7_4_k_cu_d552e6fb4cuda3std6ranges3__45__cpo4cendE - _ZN34_INTERNAL_028bafd7_4_k_cu_d552e6fb4cuda3std3__45__cpo4cendE)
_ZN34_INTERNAL_028bafd7_4_k_cu_d552e6fb4cuda3std3__45__cpo4cendE:
	.zero		1
	.type		_ZN34_INTERNAL_028bafd7_4_k_cu_d552e6fb4cuda3std6ranges3__45__cpo4cendE,@object
	.size		_ZN34_INTERNAL_028bafd7_4_k_cu_d552e6fb4cuda3std6ranges3__45__cpo4cendE,(_ZN34_INTERNAL_028bafd7_4_k_cu_d552e6fb6thrust24THRUST_300001_SM_1000_NS12placeholders2_7E - _ZN34_INTERNAL_028bafd7_4_k_cu_d552e6fb4cuda3std6ranges3__45__cpo4cendE)
_ZN34_INTERNAL_028bafd7_4_k_cu_d552e6fb4cuda3std6ranges3__45__cpo4cendE:
	.zero		1
	.type		_ZN34_INTERNAL_028bafd7_4_k_cu_d552e6fb6thrust24THRUST_300001_SM_1000_NS12placeholders2_7E,@object
	.size		_ZN34_INTERNAL_028bafd7_4_k_cu_d552e6fb6thrust24THRUST_300001_SM_1000_NS12placeholders2_7E,(_ZN34_INTERNAL_028bafd7_4_k_cu_d552e6fb4cuda3std3__45__cpo5crendE - _ZN34_INTERNAL_028bafd7_4_k_cu_d552e6fb6thrust24THRUST_300001_SM_1000_NS12placeholders2_7E)
_ZN34_INTERNAL_028bafd7_4_k_cu_d552e6fb6thrust24THRUST_300001_SM_1000_NS12placeholders2_7E:
	.zero		1
	.type		_ZN34_INTERNAL_028bafd7_4_k_cu_d552e6fb4cuda3std3__45__cpo5crendE,@object
	.size		_ZN34_INTERNAL_028bafd7_4_k_cu_d552e6fb4cuda3std3__45__cpo5crendE,(_ZN34_INTERNAL_028bafd7_4_k_cu_d552e6fb4cuda3std6ranges3__45__cpo4prevE - _ZN34_INTERNAL_028bafd7_4_k_cu_d552e6fb4cuda3std3__45__cpo5crendE)
_ZN34_INTERNAL_028bafd7_4_k_cu_d552e6fb4cuda3std3__45__cpo5crendE:
	.zero		1
	.type		_ZN34_INTERNAL_028bafd7_4_k_cu_d552e6fb4cuda3std6ranges3__45__cpo4prevE,@object
	.size		_ZN34_INTERNAL_028bafd7_4_k_cu_d552e6fb4cuda3std6ranges3__45__cpo4prevE,(_ZN34_INTERNAL_028bafd7_4_k_cu_d552e6fb4cuda3std6ranges3__45__cpo9iter_moveE - _ZN34_INTERNAL_028bafd7_4_k_cu_d552e6fb4cuda3std6ranges3__45__cpo4prevE)
_ZN34_INTERNAL_028bafd7_4_k_cu_d552e6fb4cuda3std6ranges3__45__cpo4prevE:
	.zero		1
	.type		_ZN34_INTERNAL_028bafd7_4_k_cu_d552e6fb4cuda3std6ranges3__45__cpo9iter_moveE,@object
	.size		_ZN34_INTERNAL_028bafd7_4_k_cu_d552e6fb4cuda3std6ranges3__45__cpo9iter_moveE,(_ZN34_INTERNAL_028bafd7_4_k_cu_d552e6fb6thrust24THRUST_300001_SM_1000_NS6system6detail10sequential3seqE - _ZN34_INTERNAL_028bafd7_4_k_cu_d552e6fb4cuda3std6ranges3__45__cpo9iter_moveE)
_ZN34_INTERNAL_028bafd7_4_k_cu_d552e6fb4cuda3std6ranges3__45__cpo9iter_moveE:
	.zero		1
	.type		_ZN34_INTERNAL_028bafd7_4_k_cu_d552e6fb6thrust24THRUST_300001_SM_1000_NS6system6detail10sequential3seqE,@object
	.size		_ZN34_INTERNAL_028bafd7_4_k_cu_d552e6fb6thrust24THRUST_300001_SM_1000_NS6system6detail10sequential3seqE,(_ZN34_INTERNAL_028bafd7_4_k_cu_d552e6fb6thrust24THRUST_300001_SM_1000_NS12placeholders2_9E - _ZN34_INTERNAL_028bafd7_4_k_cu_d552e6fb6thrust24THRUST_300001_SM_1000_NS6system6detail10sequential3seqE)
_ZN34_INTERNAL_028bafd7_4_k_cu_d552e6fb6thrust24THRUST_300001_SM_1000_NS6system6detail10sequential3seqE:
	.zero		1
	.type		_ZN34_INTERNAL_028bafd7_4_k_cu_d552e6fb6thrust24THRUST_300001_SM_1000_NS12placeholders2_9E,@object
	.size		_ZN34_INTERNAL_028bafd7_4_k_cu_d552e6fb6thrust24THRUST_300001_SM_1000_NS12placeholders2_9E,(_ZN34_INTERNAL_028bafd7_4_k_cu_d552e6fb4cuda3std3__419piecewise_constructE - _ZN34_INTERNAL_028bafd7_4_k_cu_d552e6fb6thrust24THRUST_300001_SM_1000_NS12placeholders2_9E)
_ZN34_INTERNAL_028bafd7_4_k_cu_d552e6fb6thrust24THRUST_300001_SM_1000_NS12placeholders2_9E:
	.zero		1
	.type		_ZN34_INTERNAL_028bafd7_4_k_cu_d552e6fb4cuda3std3__419piecewise_constructE,@object
	.size		_ZN34_INTERNAL_028bafd7_4_k_cu_d552e6fb4cuda3std3__419piecewise_constructE,(_ZN34_INTERNAL_028bafd7_4_k_cu_d552e6fb4cuda3std6ranges3__45__cpo5cdataE - _ZN34_INTERNAL_028bafd7_4_k_cu_d552e6fb4cuda3std3__419piecewise_constructE)
_ZN34_INTERNAL_028bafd7_4_k_cu_d552e6fb4cuda3std3__419piecewise_constructE:
	.zero		1
	.type		_ZN34_INTERNAL_028bafd7_4_k_cu_d552e6fb4cuda3std6ranges3__45__cpo5cdataE,@object
	.size		_ZN34_INTERNAL_028bafd7_4_k_cu_d552e6fb4cuda3std6ranges3__45__cpo5cdataE,(_ZN34_INTERNAL_028bafd7_4_k_cu_d552e6fb6thrust24THRUST_300001_SM_1000_NS12placeholders2_1E - _ZN34_INTERNAL_028bafd7_4_k_cu_d552e6fb4cuda3std6ranges3__45__cpo5cdataE)
_ZN34_INTERNAL_028bafd7_4_k_cu_d552e6fb4cuda3std6ranges3__45__cpo5cdataE:
	.zero		1
	.type		_ZN34_INTERNAL_028bafd7_4_k_cu_d552e6fb6thrust24THRUST_300001_SM_1000_NS12placeholders2_1E,@object
	.size		_ZN34_INTERNAL_028bafd7_4_k_cu_d552e6fb6thrust24THRUST_300001_SM_1000_NS12placeholders2_1E,(_ZN34_INTERNAL_028bafd7_4_k_cu_d552e6fb4cuda3std3__45__cpo3endE - _ZN34_INTERNAL_028bafd7_4_k_cu_d552e6fb6thrust24THRUST_300001_SM_1000_NS12placeholders2_1E)
_ZN34_INTERNAL_028bafd7_4_k_cu_d552e6fb6thrust24THRUST_300001_SM_1000_NS12placeholders2_1E:
	.zero		1
	.type		_ZN34_INTERNAL_028bafd7_4_k_cu_d552e6fb4cuda3std3__45__cpo3endE,@object
	.size		_ZN34_INTERNAL_028bafd7_4_k_cu_d552e6fb4cuda3std3__45__cpo3endE,(_ZN34_INTERNAL_028bafd7_4_k_cu_d552e6fb4cuda3std6ranges3__45__cpo3endE - _ZN34_INTERNAL_028bafd7_4_k_cu_d552e6fb4cuda3std3__45__cpo3endE)
_ZN34_INTERNAL_028bafd7_4_k_cu_d552e6fb4cuda3std3__45__cpo3endE:
	.zero		1
	.type		_ZN34_INTERNAL_028bafd7_4_k_cu_d552e6fb4cuda3std6ranges3__45__cpo3endE,@object
	.size		_ZN34_INTERNAL_028bafd7_4_k_cu_d552e6fb4cuda3std6ranges3__45__cpo3endE,(_ZN34_INTERNAL_028bafd7_4_k_cu_d552e6fb6thrust24THRUST_300001_SM_1000_NS12placeholders2_5E - _ZN34_INTERNAL_028bafd7_4_k_cu_d552e6fb4cuda3std6ranges3__45__cpo3endE)
_ZN34_INTERNAL_028bafd7_4_k_cu_d552e6fb4cuda3std6ranges3__45__cpo3endE:
	.zero		1
	.type		_ZN34_INTERNAL_028bafd7_4_k_cu_d552e6fb6thrust24THRUST_300001_SM_1000_NS12placeholders2_5E,@object
	.size		_ZN34_INTERNAL_028bafd7_4_k_cu_d552e6fb6thrust24THRUST_300001_SM_1000_NS12placeholders2_5E,(_ZN34_INTERNAL_028bafd7_4_k_cu_d552e6fb4cuda3std3__45__cpo4rendE - _ZN34_INTERNAL_028bafd7_4_k_cu_d552e6fb6thrust24THRUST_300001_SM_1000_NS12placeholders2_5E)
_ZN34_INTERNAL_028bafd7_4_k_cu_d552e6fb6thrust24THRUST_300001_SM_1000_NS12placeholders2_5E:
	.zero		1
	.type		_ZN34_INTERNAL_028bafd7_4_k_cu_d552e6fb4cuda3std3__45__cpo4rendE,@object
	.size		_ZN34_INTERNAL_028bafd7_4_k_cu_d552e6fb4cuda3std3__45__cpo4rendE,(_ZN34_INTERNAL_028bafd7_4_k_cu_d552e6fb4cuda3std6ranges3__45__cpo9iter_swapE - _ZN34_INTERNAL_028bafd7_4_k_cu_d552e6fb4cuda3std3__45__cpo4rendE)
_ZN34_INTERNAL_028bafd7_4_k_cu_d552e6fb4cuda3std3__45__cpo4rendE:
	.zero		1
	.type		_ZN34_INTERNAL_028bafd7_4_k_cu_d552e6fb4cuda3std6ranges3__45__cpo9iter_swapE,@object
	.size		_ZN34_INTERNAL_028bafd7_4_k_cu_d552e6fb4cuda3std6ranges3__45__cpo9iter_swapE,(_ZN34_INTERNAL_028bafd7_4_k_cu_d552e6fb4cuda3std3__48unexpectE - _ZN34_INTERNAL_028bafd7_4_k_cu_d552e6fb4cuda3std6ranges3__45__cpo9iter_swapE)
_ZN34_INTERNAL_028bafd7_4_k_cu_d552e6fb4cuda3std6ranges3__45__cpo9iter_swapE:
	.zero		1
	.type		_ZN34_INTERNAL_028bafd7_4_k_cu_d552e6fb4cuda3std3__48unexpectE,@object
	.size		_ZN34_INTERNAL_028bafd7_4_k_cu_d552e6fb4cuda3std3__48unexpectE,(_ZN34_INTERNAL_028bafd7_4_k_cu_d552e6fb6thrust24THRUST_300001_SM_1000_NS8cuda_cub3parE - _ZN34_INTERNAL_028bafd7_4_k_cu_d552e6fb4cuda3std3__48unexpectE)
_ZN34_INTERNAL_028bafd7_4_k_cu_d552e6fb4cuda3std3__48unexpectE:
	.zero		1
	.type		_ZN34_INTERNAL_028bafd7_4_k_cu_d552e6fb6thrust24THRUST_300001_SM_1000_NS8cuda_cub3parE,@object
	.size		_ZN34_INTERNAL_028bafd7_4_k_cu_d552e6fb6thrust24THRUST_300001_SM_1000_NS8cuda_cub3parE,(.L_29 - _ZN34_INTERNAL_028bafd7_4_k_cu_d552e6fb6thrust24THRUST_300001_SM_1000_NS8cuda_cub3parE)
_ZN34_INTERNAL_028bafd7_4_k_cu_d552e6fb6thrust24THRUST_300001_SM_1000_NS8cuda_cub3parE:
	.zero		1
.L_29:


//--------------------- .nv.shared._ZN3cub18CUB_300001_SM_10006detail6reduce18DeviceReduceKernelINS2_10policy_hubIdyN4cuda3std3__44plusIdEEE10Policy1000EN6thrust24THRUST_300001_SM_1000_NS10device_ptrIdEEyS9_d13power_functorEEvT0_PT3_T1_NS0_13GridEvenShareISK_EET2_T4_ --------------------------
	.section	.nv.shared._ZN3cub18CUB_300001_SM_10006detail6reduce18DeviceReduceKernelINS2_10policy_hubIdyN4cuda3std3__44plusIdEEE10Policy1000EN6thrust24THRUST_300001_SM_1000_NS10device_ptrIdEEyS9_d13power_functorEEvT0_PT3_T1_NS0_13GridEvenShareISK_EET2_T4_,"aw",@nobits
	.sectionflags	@""
	.align	8
.nv.shared._ZN3cub18CUB_300001_SM_10006detail6reduce18DeviceReduceKernelINS2_10policy_hubIdyN4cuda3std3__44plusIdEEE10Policy1000EN6thrust24THRUST_300001_SM_1000_NS10device_ptrIdEEyS9_d13power_functorEEvT0_PT3_T1_NS0_13GridEvenShareISK_EET2_T4_:
	.zero		1176


//--------------------- .nv.shared._ZN3cub18CUB_300001_SM_10006detail6reduce28DeviceReduceSingleTileKernelINS2_10policy_hubIdyN4cuda3std3__44plusIdEEE10Policy1000EN6thrust24THRUST_300001_SM_1000_NS10device_ptrIdEEPdyS9_dd13power_functorEEvT0_T1_T2_T3_T4_T6_ --------------------------
	.section	.nv.shared._ZN3cub18CUB_300001_SM_10006detail6reduce28DeviceReduceSingleTileKernelINS2_10policy_hubIdyN4cuda3std3__44plusIdEEE10Policy1000EN6thrust24THRUST_300001_SM_1000_NS10device_ptrIdEEPdyS9_dd13power_functorEEvT0_T1_T2_T3_T4_T6_,"aw",@nobits
	.sectionflags	@""
	.align	8
.nv.shared._ZN3cub18CUB_300001_SM_10006detail6reduce28DeviceReduceSingleTileKernelINS2_10policy_hubIdyN4cuda3std3__44plusIdEEE10Policy1000EN6thrust24THRUST_300001_SM_1000_NS10device_ptrIdEEPdyS9_dd13power_functorEEvT0_T1_T2_T3_T4_T6_:
	.zero		1176


//--------------------- .nv.shared._ZN3cub18CUB_300001_SM_10006detail6reduce28DeviceReduceSingleTileKernelINS2_10policy_hubIdjN4cuda3std3__44plusIdEEE10Policy1000EPdSC_iS9_ddNS7_10__identityEEEvT0_T1_T2_T3_T4_T6_ --------------------------
	.section	.nv.shared._ZN3cub18CUB_300001_SM_10006detail6reduce28DeviceReduceSingleTileKernelINS2_10policy_hubIdjN4cuda3std3__44plusIdEEE10Policy1000EPdSC_iS9_ddNS7_10__identityEEEvT0_T1_T2_T3_T4_T6_,"aw",@nobits
	.sectionflags	@""
	.align	8
.nv.shared._ZN3cub18CUB_300001_SM_10006detail6reduce28DeviceReduceSingleTileKernelINS2_10policy_hubIdjN4cuda3std3__44plusIdEEE10Policy1000EPdSC_iS9_ddNS7_10__identityEEEvT0_T1_T2_T3_T4_T6_:
	.zero		1216


//--------------------- .nv.shared._ZN3cub18CUB_300001_SM_10006detail6reduce18DeviceReduceKernelINS2_10policy_hubIdjN4cuda3std3__44plusIdEEE10Policy1000EN6thrust24THRUST_300001_SM_1000_NS10device_ptrIdEEjS9_d13power_functorEEvT0_PT3_T1_NS0_13GridEvenShareISK_EET2_T4_ --------------------------
	.section	.nv.shared._ZN3cub18CUB_300001_SM_10006detail6reduce18DeviceReduceKernelINS2_10policy_hubIdjN4cuda3std3__44plusIdEEE10Policy1000EN6thrust24THRUST_300001_SM_1000_NS10device_ptrIdEEjS9_d13power_functorEEvT0_PT3_T1_NS0_13GridEvenShareISK_EET2_T4_,"aw",@nobits
	.sectionflags	@""
	.align	8
.nv.shared._ZN3cub18CUB_300001_SM_10006detail6reduce18DeviceReduceKernelINS2_10policy_hubIdjN4cuda3std3__44plusIdEEE10Policy1000EN6thrust24THRUST_300001_SM_1000_NS10device_ptrIdEEjS9_d13power_functorEEvT0_PT3_T1_NS0_13GridEvenShareISK_EET2_T4_:
	.zero		1216


//--------------------- .nv.shared._ZN3cub18CUB_300001_SM_10006detail6reduce28DeviceReduceSingleTileKernelINS2_10policy_hubIdjN4cuda3std3__44plusIdEEE10Policy1000EN6thrust24THRUST_300001_SM_1000_NS10device_ptrIdEEPdjS9_dd13power_functorEEvT0_T1_T2_T3_T4_T6_ --------------------------
	.section	.nv.shared._ZN3cub18CUB_300001_SM_10006detail6reduce28DeviceReduceSingleTileKernelINS2_10policy_hubIdjN4cuda3std3__44plusIdEEE10Policy1000EN6thrust24THRUST_300001_SM_1000_NS10device_ptrIdEEPdjS9_dd13power_functorEEvT0_T1_T2_T3_T4_T6_,"aw",@nobits
	.sectionflags	@""
	.align	8
.nv.shared._ZN3cub18CUB_300001_SM_10006detail6reduce28DeviceReduceSingleTileKernelINS2_10policy_hubIdjN4cuda3std3__44plusIdEEE10Policy1000EN6thrust24THRUST_300001_SM_1000_NS10device_ptrIdEEPdjS9_dd13power_functorEEvT0_T1_T2_T3_T4_T6_:
	.zero		1216


//--------------------- .nv.constant0._ZN3cub18CUB_300001_SM_10006detail6reduce28DeviceReduceSingleTileKernelINS2_10policy_hubIdyN4cuda3std3__44plusIdEEE10Policy1000EPdSC_iS9_ddNS7_10__identityEEEvT0_T1_T2_T3_T4_T6_ --------------------------
	.section	.nv.constant0._ZN3cub18CUB_300001_SM_10006detail6reduce28DeviceReduceSingleTileKernelINS2_10policy_hubIdyN4cuda3std3__44plusIdEEE10Policy1000EPdSC_iS9_ddNS7_10__identityEEEvT0_T1_T2_T3_T4_T6_,"a",@progbits
	.sectionflags	@""
	.align	4
.nv.constant0._ZN3cub18CUB_300001_SM_10006detail6reduce28DeviceReduceSingleTileKernelINS2_10policy_hubIdyN4cuda3std3__44plusIdEEE10Policy1000EPdSC_iS9_ddNS7_10__identityEEEvT0_T1_T2_T3_T4_T6_:
	.zero		929


//--------------------- .nv.constant0._ZN3cub18CUB_300001_SM_10006detail6reduce18DeviceReduceKernelINS2_10policy_hubIdyN4cuda3std3__44plusIdEEE10Policy1000EN6thrust24THRUST_300001_SM_1000_NS10device_ptrIdEEyS9_d13power_functorEEvT0_PT3_T1_NS0_13GridEvenShareISK_EET2_T4_ --------------------------
	.section	.nv.constant0._ZN3cub18CUB_300001_SM_10006detail6reduce18DeviceReduceKernelINS2_10policy_hubIdyN4cuda3std3__44plusIdEEE10Policy1000EN6thrust24THRUST_300001_SM_1000_NS10device_ptrIdEEyS9_d13power_functorEEvT0_PT3_T1_NS0_13GridEvenShareISK_EET2_T4_,"a",@progbits
	.sectionflags	@""
	.align	4
.nv.constant0._ZN3cub18CUB_300001_SM_10006detail6reduce18DeviceReduceKernelINS2_10policy_hubIdyN4cuda3std3__44plusIdEEE10Policy1000EN6thrust24THRUST_300001_SM_1000_NS10device_ptrIdEEyS9_d13power_functorEEvT0_PT3_T1_NS0_13GridEvenShareISK_EET2_T4_:
	.zero		1016


//--------------------- .nv.constant0._ZN3cub18CUB_300001_SM_10006detail6reduce28DeviceReduceSingleTileKernelINS2_10policy_hubIdyN4cuda3std3__44plusIdEEE10Policy1000EN6thrust24THRUST_300001_SM_1000_NS10device_ptrIdEEPdyS9_dd13power_functorEEvT0_T1_T2_T3_T4_T6_ --------------------------
	.section	.nv.constant0._ZN3cub18CUB_300001_SM_10006detail6reduce28DeviceReduceSingleTileKernelINS2_10policy_hubIdyN4cuda3std3__44plusIdEEE10Policy1000EN6thrust24THRUST_300001_SM_1000_NS10device_ptrIdEEPdyS9_dd13power_functorEEvT0_T1_T2_T3_T4_T6_,"a",@progbits
	.sectionflags	@""
	.align	4
.nv.constant0._ZN3cub18CUB_300001_SM_10006detail6reduce28DeviceReduceSingleTileKernelINS2_10policy_hubIdyN4cuda3std3__44plusIdEEE10Policy1000EN6thrust24THRUST_300001_SM_1000_NS10device_ptrIdEEPdyS9_dd13power_functorEEvT0_T1_T2_T3_T4_T6_:
	.zero		952


//--------------------- .nv.constant0._ZN3cub18CUB_300001_SM_10006detail6reduce28DeviceReduceSingleTileKernelINS2_10policy_hubIdjN4cuda3std3__44plusIdEEE10Policy1000EPdSC_iS9_ddNS7_10__identityEEEvT0_T1_T2_T3_T4_T6_ --------------------------
	.section	.nv.constant0._ZN3cub18CUB_300001_SM_10006detail6reduce28DeviceReduceSingleTileKernelINS2_10policy_hubIdjN4cuda3std3__44plusIdEEE10Policy1000EPdSC_iS9_ddNS7_10__identityEEEvT0_T1_T2_T3_T4_T6_,"a",@progbits
	.sectionflags	@""
	.align	4
.nv.constant0._ZN3cub18CUB_300001_SM_10006detail6reduce28DeviceReduceSingleTileKernelINS2_10policy_hubIdjN4cuda3std3__44plusIdEEE10Policy1000EPdSC_iS9_ddNS7_10__identityEEEvT0_T1_T2_T3_T4_T6_:
	.zero		929


//--------------------- .nv.constant0._ZN3cub18CUB_300001_SM_10006detail6reduce18DeviceReduceKernelINS2_10policy_hubIdjN4cuda3std3__44plusIdEEE10Policy1000EN6thrust24THRUST_300001_SM_1000_NS10device_ptrIdEEjS9_d13power_functorEEvT0_PT3_T1_NS0_13GridEvenShareISK_EET2_T4_ --------------------------
	.section	.nv.constant0._ZN3cub18CUB_300001_SM_10006detail6reduce18DeviceReduceKernelINS2_10policy_hubIdjN4cuda3std3__44plusIdEEE10Policy1000EN6thrust24THRUST_300001_SM_1000_NS10device_ptrIdEEjS9_d13power_functorEEvT0_PT3_T1_NS0_13GridEvenShareISK_EET2_T4_,"a",@progbits
	.sectionflags	@""
	.align	4
.nv.constant0._ZN3cub18CUB_300001_SM_10006detail6reduce18DeviceReduceKernelINS2_10policy_hubIdjN4cuda3std3__44plusIdEEE10Policy1000EN6thrust24THRUST_300001_SM_1000_NS10device_ptrIdEEjS9_d13power_functorEEvT0_PT3_T1_NS0_13GridEvenShareISK_EET2_T4_:
	.zero		976


//--------------------- .nv.constant0._ZN3cub18CUB_300001_SM_10006detail6reduce28DeviceReduceSingleTileKernelINS2_10policy_hubIdjN4cuda3std3__44plusIdEEE10Policy1000EN6thrust24THRUST_300001_SM_1000_NS10device_ptrIdEEPdjS9_dd13power_functorEEvT0_T1_T2_T3_T4_T6_ --------------------------
	.section	.nv.constant0._ZN3cub18CUB_300001_SM_10006detail6reduce28DeviceReduceSingleTileKernelINS2_10policy_hubIdjN4cuda3std3__44plusIdEEE10Policy1000EN6thrust24THRUST_300001_SM_1000_NS10device_ptrIdEEPdjS9_dd13power_functorEEvT0_T1_T2_T3_T4_T6_,"a",@progbits
	.sectionflags	@""
	.align	4
.nv.constant0._ZN3cub18CUB_300001_SM_10006detail6reduce28DeviceReduceSingleTileKernelINS2_10policy_hubIdjN4cuda3std3__44plusIdEEE10Policy1000EN6thrust24THRUST_300001_SM_1000_NS10device_ptrIdEEPdjS9_dd13power_functorEEvT0_T1_T2_T3_T4_T6_:
	.zero		944


//--------------------- .nv.constant0._ZN3cub18CUB_300001_SM_10006detail11EmptyKernelIvEEvv --------------------------
	.section	.nv.constant0._ZN3cub18CUB_300001_SM_10006detail11EmptyKernelIvEEvv,"a",@progbits
	.sectionflags	@""
	.align	4
.nv.constant0._ZN3cub18CUB_300001_SM_10006detail11EmptyKernelIvEEvv:
	.zero		896


//--------------------- .nv.constant0._Z16cuda_adjsrc2_GPUiPdS_iS_S_S_S_dii --------------------------
	.section	.nv.constant0._Z16cuda_adjsrc2_GPUiPdS_iS_S_S_S_dii,"a",@progbits
	.sectionflags	@""
	.align	4
.nv.constant0._Z16cuda_adjsrc2_GPUiPdS_iS_S_S_S_dii:
	.zero		976


//--------------------- SYMBOLS --------------------------

	.type		.nv.reservedSmem.offset0,@object
	.size		.nv.reservedSmem.offset0,0x4
	.type		.nv.reservedSmem.cap,@object
	.size		.nv.reservedSmem.cap,0x4
